	.target	sm_80

	.elftype	@"ET_EXEC"


//--------------------- .note.nv.tkinfo           --------------------------
	.section	.note.nv.tkinfo,"",@"SHT_NOTE"
	.sectionflags	@"SHF_NOTE_NV_TKINFO"
	.tkinfo
        /*0018*/ 	.word	0x00000002
        /*0030*/ 	.string	""
        /*0030*/ 	.string	"ptxas"
        /*0030*/ 	.string	"Cuda compilation tools, release 13.0, V13.0.88"
        /*0030*/ 	.string	"Build cuda_13.0.r13.0/compiler.36424714_0"
        /*0030*/ 	.string	"-v  -suppress-debug-info  -lineinfo  -arch sm_80 "



//--------------------- .note.nv.cuinfo           --------------------------
	.section	.note.nv.cuinfo,"",@"SHT_NOTE"
	.sectionflags	@"SHF_NOTE_NV_CUINFO"
        /*0018*/ 	.short	0x0002
        /*001a*/ 	.short	0x0050
        /*001c*/ 	.short	0x0082
	.zero		2


//--------------------- .nv.info                  --------------------------
	.section	.nv.info,"",@"SHT_CUDA_INFO"
	.align	4


	//----- nvinfo : EIATTR_REGCOUNT
	.align		4
        /*0000*/ 	.byte	0x04, 0x2f
        /*0002*/ 	.short	(.L_1 - .L_0)
	.align		4
.L_0:
        /*0004*/ 	.word	index@(matmul_kernel)
        /*0008*/ 	.word	0x000000ff


	//----- nvinfo : EIATTR_FRAME_SIZE
	.align		4
.L_1:
        /*000c*/ 	.byte	0x04, 0x11
        /*000e*/ 	.short	(.L_3 - .L_2)
	.align		4
.L_2:
        /*0010*/ 	.word	index@(matmul_kernel)
        /*0014*/ 	.word	0x000025b0


	//----- nvinfo : EIATTR_MIN_STACK_SIZE
	.align		4
.L_3:
        /*0018*/ 	.byte	0x04, 0x12
        /*001a*/ 	.short	(.L_5 - .L_4)
	.align		4
.L_4:
        /*001c*/ 	.word	index@(matmul_kernel)
        /*0020*/ 	.word	0x000025b0
.L_5:


//--------------------- .nv.info.matmul_kernel    --------------------------
	.section	.nv.info.matmul_kernel,"",@"SHT_CUDA_INFO"
	.sectionflags	@""
	.align	4


	//----- nvinfo : EIATTR_CUDA_API_VERSION
	.align		4
        /*0000*/ 	.byte	0x04, 0x37
        /*0002*/ 	.short	(.L_7 - .L_6)
.L_6:
        /*0004*/ 	.word	0x00000082


	//----- nvinfo : EIATTR_SW2861232_WAR
	.align		4
.L_7:
        /*0008*/ 	.byte	0x01, 0x35
	.zero		2


	//----- nvinfo : EIATTR_PARAM_CBANK
	.align		4
        /*000c*/ 	.byte	0x04, 0x0a
        /*000e*/ 	.short	(.L_9 - .L_8)
	.align		4
.L_8:
        /*0010*/ 	.word	index@(.nv.constant0.matmul_kernel)
        /*0014*/ 	.short	0x0160
        /*0016*/ 	.short	0x0050


	//----- nvinfo : EIATTR_CBANK_PARAM_SIZE
	.align		4
.L_9:
        /*0018*/ 	.byte	0x03, 0x19
        /*001a*/ 	.short	0x0050


	//----- nvinfo : EIATTR_KPARAM_INFO
	.align		4
        /*001c*/ 	.byte	0x04, 0x17
        /*001e*/ 	.short	(.L_11 - .L_10)
.L_10:
        /*0020*/ 	.word	0x00000000
        /*0024*/ 	.short	0x000d
        /*0026*/ 	.short	0x0048
        /*0028*/ 	.byte	0x00, 0xf4, 0x21, 0x00


	//----- nvinfo : EIATTR_KPARAM_INFO
	.align		4
.L_11:
        /*002c*/ 	.byte	0x04, 0x17
        /*002e*/ 	.short	(.L_13 - .L_12)
.L_12:
        /*0030*/ 	.word	0x00000000
        /*0034*/ 	.short	0x000c
        /*0036*/ 	.short	0x0040
        /*0038*/ 	.byte	0x00, 0xf4, 0x21, 0x00


	//----- nvinfo : EIATTR_KPARAM_INFO
	.align		4
.L_13:
        /*003c*/ 	.byte	0x04, 0x17
        /*003e*/ 	.short	(.L_15 - .L_14)
.L_14:
        /*0040*/ 	.word	0x00000000
        /*0044*/ 	.short	0x000b
        /*0046*/ 	.short	0x0038
        /*0048*/ 	.byte	0x00, 0xf0, 0x11, 0x00


	//----- nvinfo : EIATTR_KPARAM_INFO
	.align		4
.L_15:
        /*004c*/ 	.byte	0x04, 0x17
        /*004e*/ 	.short	(.L_17 - .L_16)
.L_16:
        /*0050*/ 	.word	0x00000000
        /*0054*/ 	.short	0x000a
        /*0056*/ 	.short	0x0034
        /*0058*/ 	.byte	0x00, 0xf0, 0x11, 0x00


	//----- nvinfo : EIATTR_KPARAM_INFO
	.align		4
.L_17:
        /*005c*/ 	.byte	0x04, 0x17
        /*005e*/ 	.short	(.L_19 - .L_18)
.L_18:
        /*0060*/ 	.word	0x00000000
        /*0064*/ 	.short	0x0009
        /*0066*/ 	.short	0x0030
        /*0068*/ 	.byte	0x00, 0xf0, 0x11, 0x00


	//----- nvinfo : EIATTR_KPARAM_INFO
	.align		4
.L_19:
        /*006c*/ 	.byte	0x04, 0x17
        /*006e*/ 	.short	(.L_21 - .L_20)
.L_20:
        /*0070*/ 	.word	0x00000000
        /*0074*/ 	.short	0x0008
        /*0076*/ 	.short	0x002c
        /*0078*/ 	.byte	0x00, 0xf0, 0x11, 0x00


	//----- nvinfo : EIATTR_KPARAM_INFO
	.align		4
.L_21:
        /*007c*/ 	.byte	0x04, 0x17
        /*007e*/ 	.short	(.L_23 - .L_22)
.L_22:
        /*0080*/ 	.word	0x00000000
        /*0084*/ 	.short	0x0007
        /*0086*/ 	.short	0x0028
        /*0088*/ 	.byte	0x00, 0xf0, 0x11, 0x00


	//----- nvinfo : EIATTR_KPARAM_INFO
	.align		4
.L_23:
        /*008c*/ 	.byte	0x04, 0x17
        /*008e*/ 	.short	(.L_25 - .L_24)
.L_24:
        /*0090*/ 	.word	0x00000000
        /*0094*/ 	.short	0x0006
        /*0096*/ 	.short	0x0024
        /*0098*/ 	.byte	0x00, 0xf0, 0x11, 0x00


	//----- nvinfo : EIATTR_KPARAM_INFO
	.align		4
.L_25:
        /*009c*/ 	.byte	0x04, 0x17
        /*009e*/ 	.short	(.L_27 - .L_26)
.L_26:
        /*00a0*/ 	.word	0x00000000
        /*00a4*/ 	.short	0x0005
        /*00a6*/ 	.short	0x0020
        /*00a8*/ 	.byte	0x00, 0xf0, 0x11, 0x00


	//----- nvinfo : EIATTR_KPARAM_INFO
	.align		4
.L_27:
        /*00ac*/ 	.byte	0x04, 0x17
        /*00ae*/ 	.short	(.L_29 - .L_28)
.L_28:
        /*00b0*/ 	.word	0x00000000
        /*00b4*/ 	.short	0x0004
        /*00b6*/ 	.short	0x001c
        /*00b8*/ 	.byte	0x00, 0xf0, 0x11, 0x00


	//----- nvinfo : EIATTR_KPARAM_INFO
	.align		4
.L_29:
        /*00bc*/ 	.byte	0x04, 0x17
        /*00be*/ 	.short	(.L_31 - .L_30)
.L_30:
        /*00c0*/ 	.word	0x00000000
        /*00c4*/ 	.short	0x0003
        /*00c6*/ 	.short	0x0018
        /*00c8*/ 	.byte	0x00, 0xf0, 0x11, 0x00


	//----- nvinfo : EIATTR_KPARAM_INFO
	.align		4
.L_31:
        /*00cc*/ 	.byte	0x04, 0x17
        /*00ce*/ 	.short	(.L_33 - .L_32)
.L_32:
        /*00d0*/ 	.word	0x00000000
        /*00d4*/ 	.short	0x0002
        /*00d6*/ 	.short	0x0010
        /*00d8*/ 	.byte	0x00, 0xf4, 0x21, 0x00


	//----- nvinfo : EIATTR_KPARAM_INFO
	.align		4
.L_33:
        /*00dc*/ 	.byte	0x04, 0x17
        /*00de*/ 	.short	(.L_35 - .L_34)
.L_34:
        /*00e0*/ 	.word	0x00000000
        /*00e4*/ 	.short	0x0001
        /*00e6*/ 	.short	0x0008
        /*00e8*/ 	.byte	0x00, 0xf4, 0x21, 0x00


	//----- nvinfo : EIATTR_KPARAM_INFO
	.align		4
.L_35:
        /*00ec*/ 	.byte	0x04, 0x17
        /*00ee*/ 	.short	(.L_37 - .L_36)
.L_36:
        /*00f0*/ 	.word	0x00000000
        /*00f4*/ 	.short	0x0000
        /*00f6*/ 	.short	0x0000
        /*00f8*/ 	.byte	0x00, 0xf4, 0x21, 0x00


	//----- nvinfo : EIATTR_MAXREG_COUNT
	.align		4
.L_37:
        /*00fc*/ 	.byte	0x03, 0x1b
        /*00fe*/ 	.short	0x00ff


	//----- nvinfo : EIATTR_NUM_BARRIERS
	.align		4
        /*0100*/ 	.byte	0x02, 0x4c
        /*0102*/ 	.byte	0x01
	.zero		1


	//----- nvinfo : EIATTR_ANNOTATIONS
	.align		4
        /*0104*/ 	.byte	0x04, 0x55
        /*0106*/ 	.short	(.L_39 - .L_38)


	//   ....[0]....
.L_38:
        /*0108*/ 	.word	0x00000001
        /*010c*/ 	.byte	0xc0, 0x05, 0x00, 0x00, 0x01, 0x00, 0x00, 0x00, 0xa0, 0x06, 0x00, 0x00, 0x01, 0x00, 0x00, 0x00
        /* <DEDUP_REMOVED lines=2992> */
        /*bc1c*/ 	.byte	0xe0, 0x74, 0x04, 0x00


	//----- nvinfo : EIATTR_MERCURY_ISA_VERSION
	.align		4
.L_39:
        /*bc20*/ 	.byte	0x03, 0x5f
        /*bc22*/ 	.short	0x0000


	//----- nvinfo : EIATTR_EXIT_INSTR_OFFSETS
	.align		4
        /*bc24*/ 	.byte	0x04, 0x1c
        /*bc26*/ 	.short	(.L_41 - .L_40)


	//   ....[0]....
.L_40:
        /*bc28*/ 	.word	0x0008d2c0


	//   ....[1]....
        /*bc2c*/ 	.word	0x0008d2e0


	//----- nvinfo : EIATTR_REQNTID
	.align		4
.L_41:
        /*bc30*/ 	.byte	0x04, 0x10
        /*bc32*/ 	.short	(.L_43 - .L_42)
.L_42:
        /*bc34*/ 	.word	0x00000080
        /*bc38*/ 	.word	0x00000001
        /*bc3c*/ 	.word	0x00000001
.L_43:


//--------------------- .nv.callgraph             --------------------------
	.section	.nv.callgraph,"",@"SHT_CUDA_CALLGRAPH"
	.align	4
	.sectionentsize	8
	.align		4
        /*0000*/ 	.word	0x00000000
	.align		4
        /*0004*/ 	.word	0xffffffff
	.align		4
        /*0008*/ 	.word	0x00000000
	.align		4
        /*000c*/ 	.word	0xfffffffe
	.align		4
        /*0010*/ 	.word	0x00000000
	.align		4
        /*0014*/ 	.word	0xfffffffd
	.align		4
        /*0018*/ 	.word	0x00000000
	.align		4
        /*001c*/ 	.word	0xfffffffc


//--------------------- .nv.rel.action            --------------------------
	.section	.nv.rel.action,"",@"SHT_CUDA_RELOCINFO"
	.align	8
	.sectionentsize	8
        /*0000*/ 	.byte	0x73, 0x00, 0x00, 0x00, 0x00, 0x00, 0x00, 0x00, 0x00, 0x00, 0x00, 0x11, 0x25, 0x00, 0x05, 0x36


//--------------------- .nv.constant0.matmul_kernel --------------------------
	.section	.nv.constant0.matmul_kernel,"a",@progbits
	.sectionflags	@""
	.align	4
.nv.constant0.matmul_kernel:
	.zero		432


//--------------------- .text.matmul_kernel       --------------------------
	.section	.text.matmul_kernel,"ax",@progbits
	.sectioninfo	@"SHI_REGISTERS=255"
	.align	128
        .global         matmul_kernel
        .type           matmul_kernel,@function
        .size           matmul_kernel,(.L_x_3 - matmul_kernel)
        .other          matmul_kernel,@"STO_CUDA_ENTRY STV_DEFAULT"
matmul_kernel:
.text.matmul_kernel:
[----:B------:R-:W-:Y:S02]  /*0000*/  IMAD.MOV.U32 R1, RZ, RZ, c[0x0][0x28] ;  /* 0x00000a00ff017624 */ /* 0x000fe400078e00ff */
[----:B------:R-:W-:Y:S01]  /*0010*/  IMAD.MOV.U32 R0, RZ, RZ, c[0x0][0x17c] ;  /* 0x00005f00ff007624 */ /* 0x000fe200078e00ff */
[----:B------:R-:W1:Y:S01]  /*0020*/  S2R R5, SR_CTAID.X ;  /* 0x0000000000057919 */ /* 0x000e620000002500 */
[----:B------:R-:W-:Y:S02]  /*0030*/  IABS R11, c[0x0][0x178] ;  /* 0x00005e00000b7a13 */ /* 0x000fe40000000000 */
[----:B------:R-:W-:Y:S01]  /*0040*/  IADD3 R1, R1, -0x25b0, RZ ;  /* 0xffffda5001017810 */ /* 0x000fe20007ffe0ff */
[----:B------:R-:W2:Y:S01]  /*0050*/  S2R R201, SR_TID.X ;  /* 0x0000000000c97919 */ /* 0x000ea20000002100 */
[----:B------:R-:W-:-:S04]  /*0060*/  IADD3 R0, R0, 0x1ff, RZ ;  /* 0x000001ff00007810 */ /* 0x000fc80007ffe0ff */
[----:B------:R-:W-:-:S04]  /*0070*/  SHF.R.S32.HI R3, RZ, 0x1f, R0 ;  /* 0x0000001fff037819 */ /* 0x000fc80000011400 */
[----:B------:R-:W-:-:S04]  /*0080*/  LEA.HI R3, R3, R0, RZ, 0x9 ;  /* 0x0000000003037211 */ /* 0x000fc800078f48ff */
[----:B------:R-:W-:-:S05]  /*0090*/  SHF.R.S32.HI R3, RZ, 0x9, R3 ;  /* 0x00000009ff037819 */ /* 0x000fca0000011403 */
[----:B------:R-:W-:Y:S01]  /*00a0*/  IMAD.SHL.U32 R4, R3, 0x8, RZ ;  /* 0x0000000803047824 */ /* 0x000fe200078e00ff */
[----:B-1----:R-:W-:-:S04]  /*00b0*/  IABS R8, R5 ;  /* 0x0000000500087213 */ /* 0x002fc80000000000 */
[-C--:B------:R-:W-:Y:S02]  /*00c0*/  IABS R7, R4.reuse ;  /* 0x0000000400077213 */ /* 0x080fe40000000000 */
[----:B------:R-:W-:Y:S02]  /*00d0*/  IABS R10, R4 ;  /* 0x00000004000a7213 */ /* 0x000fe40000000000 */
[----:B------:R-:W1:Y:S08]  /*00e0*/  I2F.RP R0, R7 ;  /* 0x0000000700007306 */ /* 0x000e700000209400 */
[----:B-1----:R-:W1:Y:S02]  /*00f0*/  MUFU.RCP R0, R0 ;  /* 0x0000000000007308 */ /* 0x002e640000001000 */
[----:B-1----:R-:W-:Y:S01]  /*0100*/  IADD3 R2, R0, 0xffffffe, RZ ;  /* 0x0ffffffe00027810 */ /* 0x002fe20007ffe0ff */
[----:B------:R-:W-:-:S05]  /*0110*/  IMAD.MOV R0, RZ, RZ, -R10 ;  /* 0x000000ffff007224 */ /* 0x000fca00078e0a0a */
[----:B------:R1:W3:Y:S02]  /*0120*/  F2I.FTZ.U32.TRUNC.NTZ R3, R2 ;  /* 0x0000000200037305 */ /* 0x0002e4000021f000 */
[----:B-1----:R-:W-:Y:S02]  /*0130*/  IMAD.MOV.U32 R2, RZ, RZ, RZ ;  /* 0x000000ffff027224 */ /* 0x002fe400078e00ff */
[----:B---3--:R-:W-:-:S04]  /*0140*/  IMAD.MOV R6, RZ, RZ, -R3 ;  /* 0x000000ffff067224 */ /* 0x008fc800078e0a03 */
[----:B------:R-:W-:Y:S02]  /*0150*/  IMAD R9, R6, R7, RZ ;  /* 0x0000000706097224 */ /* 0x000fe400078e02ff */
[----:B------:R-:W-:Y:S02]  /*0160*/  IMAD.MOV.U32 R6, RZ, RZ, R8 ;  /* 0x000000ffff067224 */ /* 0x000fe400078e0008 */
[----:B------:R-:W-:-:S06]  /*0170*/  IMAD.HI.U32 R3, R3, R9, R2 ;  /* 0x0000000903037227 */ /* 0x000fcc00078e0002 */
[----:B------:R-:W-:-:S04]  /*0180*/  IMAD.HI.U32 R3, R3, R6, RZ ;  /* 0x0000000603037227 */ /* 0x000fc800078e00ff */
[----:B------:R-:W-:-:S05]  /*0190*/  IMAD R0, R3, R0, R6 ;  /* 0x0000000003007224 */ /* 0x000fca00078e0206 */
[----:B------:R-:W-:-:S13]  /*01a0*/  ISETP.GT.U32.AND P1, PT, R7, R0, PT ;  /* 0x000000000700720c */ /* 0x000fda0003f24070 */
[----:B------:R-:W-:Y:S01]  /*01b0*/  @!P1 IMAD.IADD R0, R0, 0x1, -R7 ;  /* 0x0000000100009824 */ /* 0x000fe200078e0a07 */
[----:B------:R-:W-:Y:S02]  /*01c0*/  @!P1 IADD3 R3, R3, 0x1, RZ ;  /* 0x0000000103039810 */ /* 0x000fe40007ffe0ff */
[----:B------:R-:W-:Y:S02]  /*01d0*/  ISETP.NE.AND P1, PT, R4, RZ, PT ;  /* 0x000000ff0400720c */ /* 0x000fe40003f25270 */
[----:B------:R-:W-:Y:S02]  /*01e0*/  ISETP.GE.U32.AND P0, PT, R0, R7, PT ;  /* 0x000000070000720c */ /* 0x000fe40003f06070 */
[----:B------:R-:W-:-:S04]  /*01f0*/  LOP3.LUT R0, R5, R4, RZ, 0x3c, !PT ;  /* 0x0000000405007212 */ /* 0x000fc800078e3cff */
[----:B------:R-:W-:Y:S01]  /*0200*/  ISETP.GE.AND P2, PT, R0, RZ, PT ;  /* 0x000000ff0000720c */ /* 0x000fe20003f46270 */
[----:B------:R-:W-:-:S05]  /*0210*/  IMAD.MOV.U32 R0, RZ, RZ, c[0x0][0x178] ;  /* 0x00005e00ff007624 */ /* 0x000fca00078e00ff */
[----:B------:R-:W-:Y:S02]  /*0220*/  IADD3 R0, R0, 0x3f, RZ ;  /* 0x0000003f00007810 */ /* 0x000fe40007ffe0ff */
[----:B------:R-:W-:-:S05]  /*0230*/  @P0 IADD3 R3, R3, 0x1, RZ ;  /* 0x0000000103030810 */ /* 0x000fca0007ffe0ff */
[----:B------:R-:W-:Y:S01]  /*0240*/  IMAD.MOV.U32 R2, RZ, RZ, R3 ;  /* 0x000000ffff027224 */ /* 0x000fe200078e0003 */
[----:B------:R-:W-:-:S03]  /*0250*/  SHF.R.S32.HI R3, RZ, 0x1f, R0 ;  /* 0x0000001fff037819 */ /* 0x000fc60000011400 */
[----:B------:R-:W-:Y:S01]  /*0260*/  @!P2 IMAD.MOV R2, RZ, RZ, -R2 ;  /* 0x000000ffff02a224 */ /* 0x000fe200078e0a02 */
[----:B------:R-:W-:Y:S02]  /*0270*/  @!P1 LOP3.LUT R2, RZ, R4, RZ, 0x33, !PT ;  /* 0x00000004ff029212 */ /* 0x000fe400078e33ff */
[----:B------:R-:W-:-:S03]  /*0280*/  LEA.HI R3, R3, R0, RZ, 0x6 ;  /* 0x0000000003037211 */ /* 0x000fc600078f30ff */
[----:B------:R-:W-:Y:S02]  /*0290*/  IMAD.SHL.U32 R10, R2, 0x8, RZ ;  /* 0x00000008020a7824 */ /* 0x000fe400078e00ff */
[----:B------:R-:W-:-:S03]  /*02a0*/  IMAD.MOV R2, RZ, RZ, -R2 ;  /* 0x000000ffff027224 */ /* 0x000fc600078e0a02 */
[----:B------:R-:W-:Y:S01]  /*02b0*/  LEA.HI.SX32 R3, R3, -R10, 0x1a ;  /* 0x8000000a03037211 */ /* 0x000fe200078fd2ff */
[----:B------:R-:W-:-:S03]  /*02c0*/  IMAD R12, R4, R2, R5 ;  /* 0x00000002040c7224 */ /* 0x000fc600078e0205 */
[----:B------:R-:W-:Y:S02]  /*02d0*/  IMNMX R13, R3, 0x8, PT ;  /* 0x00000008030d7817 */ /* 0x000fe40003800200 */
[----:B------:R-:W-:Y:S02]  /*02e0*/  IABS R9, R12 ;  /* 0x0000000c00097213 */ /* 0x000fe40000000000 */
[-C--:B------:R-:W-:Y:S02]  /*02f0*/  IABS R7, R13.reuse ;  /* 0x0000000d00077213 */ /* 0x080fe40000000000 */
[----:B------:R-:W-:Y:S02]  /*0300*/  IABS R4, R13 ;  /* 0x0000000d00047213 */ /* 0x000fe40000000000 */
[----:B------:R-:W1:Y:S08]  /*0310*/  I2F.RP R0, R7 ;  /* 0x0000000700007306 */ /* 0x000e700000209400 */
[----:B-1----:R-:W1:Y:S02]  /*0320*/  MUFU.RCP R0, R0 ;  /* 0x0000000000007308 */ /* 0x002e640000001000 */
[----:B-1----:R-:W-:Y:S01]  /*0330*/  IADD3 R3, R0, 0xffffffe, RZ ;  /* 0x0ffffffe00037810 */ /* 0x002fe20007ffe0ff */
[----:B------:R-:W-:-:S05]  /*0340*/  IMAD.MOV R0, RZ, RZ, -R4 ;  /* 0x000000ffff007224 */ /* 0x000fca00078e0a04 */
[----:B------:R-:W1:Y:S08]  /*0350*/  I2F.RP R4, R11 ;  /* 0x0000000b00047306 */ /* 0x000e700000209400 */
[----:B------:R-:W3:Y:S08]  /*0360*/  F2I.FTZ.U32.TRUNC.NTZ R3, R3 ;  /* 0x0000000300037305 */ /* 0x000ef0000021f000 */
[----:B-1----:R-:W1:Y:S01]  /*0370*/  MUFU.RCP R4, R4 ;  /* 0x0000000400047308 */ /* 0x002e620000001000 */
[----:B---3--:R-:W-:-:S04]  /*0380*/  IMAD.MOV R6, RZ, RZ, -R3 ;  /* 0x000000ffff067224 */ /* 0x008fc800078e0a03 */
[----:B------:R-:W-:-:S04]  /*0390*/  IMAD.MOV.U32 R2, RZ, RZ, R6 ;  /* 0x000000ffff027224 */ /* 0x000fc800078e0006 */
[----:B------:R-:W-:Y:S01]  /*03a0*/  IMAD R5, R2, R7, RZ ;  /* 0x0000000702057224 */ /* 0x000fe200078e02ff */
[----:B-1----:R-:W-:Y:S01]  /*03b0*/  IADD3 R6, R4, 0xffffffe, RZ ;  /* 0x0ffffffe04067810 */ /* 0x002fe20007ffe0ff */
[----:B------:R-:W-:-:S04]  /*03c0*/  IMAD.MOV.U32 R2, RZ, RZ, RZ ;  /* 0x000000ffff027224 */ /* 0x000fc800078e00ff */
[----:B------:R-:W-:Y:S01]  /*03d0*/  IMAD.HI.U32 R2, R3, R5, R2 ;  /* 0x0000000503027227 */ /* 0x000fe200078e0002 */
[----:B------:R-:W-:-:S04]  /*03e0*/  IABS R5, c[0x0][0x17c] ;  /* 0x00005f0000057a13 */ /* 0x000fc80000000000 */
[----:B------:R-:W1:Y:S01]  /*03f0*/  I2F.RP R3, R5 ;  /* 0x0000000500037306 */ /* 0x000e620000209400 */
[----:B------:R-:W-:-:S04]  /*0400*/  IMAD.HI.U32 R2, R2, R9, RZ ;  /* 0x0000000902027227 */ /* 0x000fc800078e00ff */
[----:B------:R-:W-:Y:S01]  /*0410*/  IMAD R0, R2, R0, R9 ;  /* 0x0000000002007224 */ /* 0x000fe200078e0209 */
[----:B--2---:R-:W-:-:S04]  /*0420*/  LOP3.LUT R9, R201, 0x3f, RZ, 0xc0, !PT ;  /* 0x0000003fc9097812 */ /* 0x004fc800078ec0ff */
[----:B------:R-:W-:Y:S01]  /*0430*/  ISETP.GT.U32.AND P1, PT, R7, R0, PT ;  /* 0x000000000700720c */ /* 0x000fe20003f24070 */
[----:B-1----:R-:W1:-:S12]  /*0440*/  MUFU.RCP R3, R3 ;  /* 0x0000000300037308 */ /* 0x002e580000001000 */
[-C--:B------:R-:W-:Y:S02]  /*0450*/  @!P1 IADD3 R0, R0, -R7.reuse, RZ ;  /* 0x8000000700009210 */ /* 0x080fe40007ffe0ff */
[----:B------:R-:W-:Y:S02]  /*0460*/  @!P1 IADD3 R2, R2, 0x1, RZ ;  /* 0x0000000102029810 */ /* 0x000fe40007ffe0ff */
[----:B------:R-:W-:Y:S02]  /*0470*/  ISETP.GE.U32.AND P0, PT, R0, R7, PT ;  /* 0x000000070000720c */ /* 0x000fe40003f06070 */
[----:B------:R-:W-:Y:S01]  /*0480*/  LOP3.LUT R0, R12, R13, RZ, 0x3c, !PT ;  /* 0x0000000d0c007212 */ /* 0x000fe200078e3cff */
[----:B------:R2:W-:Y:S01]  /*0490*/  F2I.FTZ.U32.TRUNC.NTZ R7, R6 ;  /* 0x0000000600077305 */ /* 0x0005e2000021f000 */
[----:B------:R-:W-:Y:S02]  /*04a0*/  ISETP.NE.AND P1, PT, R13, RZ, PT ;  /* 0x000000ff0d00720c */ /* 0x000fe40003f25270 */
[----:B------:R-:W-:-:S02]  /*04b0*/  ISETP.GE.AND P2, PT, R0, RZ, PT ;  /* 0x000000ff0000720c */ /* 0x000fc40003f46270 */
[----:B-1----:R-:W-:-:S04]  /*04c0*/  IADD3 R8, R3, 0xffffffe, RZ ;  /* 0x0ffffffe03087810 */ /* 0x002fc80007ffe0ff */
[----:B------:R-:W1:Y:S01]  /*04d0*/  F2I.FTZ.U32.TRUNC.NTZ R3, R8 ;  /* 0x0000000800037305 */ /* 0x000e62000021f000 */
[----:B------:R-:W-:Y:S01]  /*04e0*/  @P0 IADD3 R2, R2, 0x1, RZ ;  /* 0x0000000102020810 */ /* 0x000fe20007ffe0ff */
[----:B--2---:R-:W-:-:S05]  /*04f0*/  IMAD.MOV.U32 R6, RZ, RZ, RZ ;  /* 0x000000ffff067224 */ /* 0x004fca00078e00ff */
[----:B------:R-:W-:Y:S01]  /*0500*/  @!P2 IMAD.MOV R2, RZ, RZ, -R2 ;  /* 0x000000ffff02a224 */ /* 0x000fe200078e0a02 */
[----:B------:R-:W-:-:S05]  /*0510*/  @!P1 LOP3.LUT R2, RZ, R13, RZ, 0x33, !PT ;  /* 0x0000000dff029212 */ /* 0x000fca00078e33ff */
[----:B------:R-:W-:Y:S02]  /*0520*/  IMAD.MOV R0, RZ, RZ, -R2 ;  /* 0x000000ffff007224 */ /* 0x000fe400078e0a02 */
[----:B------:R-:W-:Y:S02]  /*0530*/  IMAD.SHL.U32 R35, R2, 0x200, RZ ;  /* 0x0000020002237824 */ /* 0x000fe400078e00ff */
[----:B------:R-:W-:Y:S02]  /*0540*/  IMAD R0, R13, R0, R12 ;  /* 0x000000000d007224 */ /* 0x000fe400078e020c */
[----:B-1----:R-:W-:Y:S01]  /*0550*/  IMAD.MOV R4, RZ, RZ, -R3 ;  /* 0x000000ffff047224 */ /* 0x002fe200078e0a03 */
[C---:B------:R-:W-:Y:S01]  /*0560*/  IADD3 R15, R35.reuse, 0x1, RZ ;  /* 0x00000001230f7810 */ /* 0x040fe20007ffe0ff */
[----:B------:R-:W-:Y:S01]  /*0570*/  IMAD.IADD R0, R10, 0x1, R0 ;  /* 0x000000010a007824 */ /* 0x000fe200078e0200 */
[C---:B------:R-:W-:Y:S01]  /*0580*/  IADD3 R16, R35.reuse, 0x2, RZ ;  /* 0x0000000223107810 */ /* 0x040fe20007ffe0ff */
[----:B------:R-:W-:Y:S01]  /*0590*/  IMAD.MOV.U32 R10, RZ, RZ, R4 ;  /* 0x000000ffff0a7224 */ /* 0x000fe200078e0004 */
[----:B------:R-:W-:Y:S01]  /*05a0*/  IABS R8, R15 ;  /* 0x0000000f00087213 */ /* 0x000fe20000000000 */
[----:B------:R-:W-:Y:S01]  /*05b0*/  IMAD.MOV.U32 R2, RZ, RZ, RZ ;  /* 0x000000ffff027224 */ /* 0x000fe200078e00ff */
[----:B------:R-:W-:Y:S01]  /*05c0*/  STL [R1+0x478], R35 ;  /* 0x0004782301007387 */ /* 0x000fe20000100800 */
[----:B------:R-:W-:Y:S01]  /*05d0*/  IMAD R13, R10, R5, RZ ;  /* 0x000000050a0d7224 */ /* 0x000fe200078e02ff */
[----:B------:R-:W-:Y:S01]  /*05e0*/  IABS R10, R16 ;  /* 0x00000010000a7213 */ /* 0x000fe20000000000 */
[----:B------:R-:W-:Y:S01]  /*05f0*/  IMAD.MOV R4, RZ, RZ, -R7 ;  /* 0x000000ffff047224 */ /* 0x000fe200078e0a07 */
[----:B------:R-:W-:Y:S01]  /*0600*/  IADD3 R17, R35, 0x4, RZ ;  /* 0x0000000423117810 */ /* 0x000fe20007ffe0ff */
[----:B------:R-:W-:Y:S01]  /*0610*/  IMAD.HI.U32 R3, R3, R13, R2 ;  /* 0x0000000d03037227 */ /* 0x000fe200078e0002 */
[----:B------:R-:W-:-:S02]  /*0620*/  IADD3 R18, R35, 0x5, RZ ;  /* 0x0000000523127810 */ /* 0x000fc40007ffe0ff */
[C---:B------:R-:W-:Y:S01]  /*0630*/  IADD3 R19, R35.reuse, 0x17, RZ ;  /* 0x0000001723137810 */ /* 0x040fe20007ffe0ff */
[----:B------:R-:W-:Y:S01]  /*0640*/  IMAD R14, R0, 0x40, R9 ;  /* 0x00000040000e7824 */ /* 0x000fe200078e0209 */
[----:B------:R-:W-:Y:S01]  /*0650*/  IADD3 R21, R35, 0x18, RZ ;  /* 0x0000001823157810 */ /* 0x000fe20007ffe0ff */
[----:B------:R-:W-:Y:S01]  /*0660*/  IMAD R13, R4, R11, RZ ;  /* 0x0000000b040d7224 */ /* 0x000fe200078e02ff */
[----:B------:R-:W-:Y:S01]  /*0670*/  IABS R20, R19 ;  /* 0x0000001300147213 */ /* 0x000fe20000000000 */
[----:B------:R-:W-:Y:S01]  /*0680*/  IMAD.HI.U32 R0, R3, R8, RZ ;  /* 0x0000000803007227 */ /* 0x000fe200078e00ff */
[----:B------:R-:W-:Y:S01]  /*0690*/  IABS R4, R14 ;  /* 0x0000000e00047213 */ /* 0x000fe20000000000 */
[----:B------:R1:W-:Y:S01]  /*06a0*/  STL [R1+0x16c0], R14 ;  /* 0x0016c00e01007387 */ /* 0x0003e20000100800 */
[----:B------:R-:W-:Y:S01]  /*06b0*/  IADD3 R23, R35, 0x2c, RZ ;  /* 0x0000002c23177810 */ /* 0x000fe20007ffe0ff */
[----:B------:R-:W-:Y:S01]  /*06c0*/  IMAD.HI.U32 R6, R7, R13, R6 ;  /* 0x0000000d07067227 */ /* 0x000fe200078e0006 */
[----:B------:R-:W-:-:S02]  /*06d0*/  IADD3 R13, R35, 0x3, RZ ;  /* 0x00000003230d7810 */ /* 0x000fc40007ffe0ff */
[C---:B------:R-:W-:Y:S01]  /*06e0*/  IADD3 R29, R35.reuse, 0xb1, RZ ;  /* 0x000000b1231d7810 */ /* 0x040fe20007ffe0ff */
[----:B------:R-:W-:Y:S01]  /*06f0*/  IMAD.MOV R0, RZ, RZ, -R0 ;  /* 0x000000ffff007224 */ /* 0x000fe200078e0a00 */
[----:B------:R-:W-:Y:S01]  /*0700*/  IADD3 R30, R35, 0xb2, RZ ;  /* 0x000000b2231e7810 */ /* 0x000fe20007ffe0ff */
[----:B------:R-:W-:Y:S01]  /*0710*/  IMAD.HI.U32 R2, R3, R10, RZ ;  /* 0x0000000a03027227 */ /* 0x000fe200078e00ff */
[C---:B------:R-:W-:Y:S02]  /*0720*/  IADD3 R31, R35.reuse, 0xb3, RZ ;  /* 0x000000b3231f7810 */ /* 0x040fe40007ffe0ff */
[----:B------:R-:W-:Y:S01]  /*0730*/  IADD3 R33, R35, 0xb7, RZ ;  /* 0x000000b723217810 */ /* 0x000fe20007ffe0ff */
[----:B------:R-:W-:-:S03]  /*0740*/  IMAD.HI.U32 R6, R6, R4, RZ ;  /* 0x0000000406067227 */ /* 0x000fc600078e00ff */
[----:B------:R-:W-:Y:S01]  /*0750*/  IABS R34, R33 ;  /* 0x0000002100227213 */ /* 0x000fe20000000000 */
[C---:B------:R-:W-:Y:S02]  /*0760*/  IMAD R8, R5.reuse, R0, R8 ;  /* 0x0000000005087224 */ /* 0x040fe400078e0208 */
[----:B------:R-:W-:Y:S02]  /*0770*/  IMAD.MOV R7, RZ, RZ, -R2 ;  /* 0x000000ffff077224 */ /* 0x000fe400078e0a02 */
[----:B------:R-:W-:Y:S01]  /*0780*/  IMAD.MOV.U32 R0, RZ, RZ, 0x7f ;  /* 0x0000007fff007424 */ /* 0x000fe200078e00ff */
[C---:B------:R-:W-:Y:S01]  /*0790*/  ISETP.GT.U32.AND P2, PT, R5.reuse, R8, PT ;  /* 0x000000080500720c */ /* 0x040fe20003f44070 */
[----:B------:R-:W-:Y:S02]  /*07a0*/  IMAD.MOV R2, RZ, RZ, -R6 ;  /* 0x000000ffff027224 */ /* 0x000fe400078e0a06 */
[----:B------:R-:W-:Y:S01]  /*07b0*/  IMAD R6, R5, R7, R10 ;  /* 0x0000000705067224 */ /* 0x000fe200078e020a */
[----:B------:R-:W-:Y:S01]  /*07c0*/  SHF.R.U32.HI R10, RZ, 0x6, R201 ;  /* 0x00000006ff0a7819 */ /* 0x000fe200000116c9 */
[----:B------:R-:W-:Y:S01]  /*07d0*/  IMAD R2, R11, R2, R4 ;  /* 0x000000020b027224 */ /* 0x000fe200078e0204 */
[----:B-1----:R-:W-:Y:S01]  /*07e0*/  IADD3 R14, R0, c[0x0][0x180], RZ ;  /* 0x00006000000e7a10 */ /* 0x002fe20007ffe0ff */
[----:B------:R-:W-:Y:S01]  /*07f0*/  IMAD.SHL.U32 R9, R9, 0x4, RZ ;  /* 0x0000000409097824 */ /* 0x000fe200078e00ff */
[----:B------:R-:W-:-:S02]  /*0800*/  SGXT.U32 R12, R10, 0x1 ;  /* 0x000000010a0c781a */ /* 0x000fc40000000000 */
[----:B------:R-:W-:Y:S02]  /*0810*/  ISETP.GT.AND P0, PT, R14, 0x7f, PT ;  /* 0x0000007f0e00780c */ /* 0x000fe40003f04270 */
[----:B------:R-:W-:Y:S02]  /*0820*/  SHF.R.S32.HI R7, RZ, 0x6, R201 ;  /* 0x00000006ff077819 */ /* 0x000fe400000114c9 */
[----:B------:R-:W-:Y:S02]  /*0830*/  ISETP.GE.AND P3, PT, R12, c[0x0][0x180], PT ;  /* 0x000060000c007a0c */ /* 0x000fe40003f66270 */
[----:B------:R-:W-:Y:S02]  /*0840*/  SEL R0, RZ, 0x4, !P0 ;  /* 0x00000004ff007807 */ /* 0x000fe40004000000 */
[----:B------:R-:W-:Y:S02]  /*0850*/  SGXT R4, R7, 0x1 ;  /* 0x000000010704781a */ /* 0x000fe40000000200 */
[----:B------:R-:W-:-:S02]  /*0860*/  SEL R7, R0, RZ, !P3 ;  /* 0x000000ff00077207 */ /* 0x000fc40005800000 */
[----:B------:R-:W-:Y:S02]  /*0870*/  ISETP.GT.U32.AND P3, PT, R5, R6, PT ;  /* 0x000000060500720c */ /* 0x000fe40003f64070 */
[----:B------:R-:W-:Y:S02]  /*0880*/  ISETP.GT.U32.AND P1, PT, R11, R2, PT ;  /* 0x000000020b00720c */ /* 0x000fe40003f24070 */
[----:B------:R-:W-:Y:S02]  /*0890*/  IABS R10, R13 ;  /* 0x0000000d000a7213 */ /* 0x000fe40000000000 */
[----:B------:R-:W-:Y:S02]  /*08a0*/  LOP3.LUT R9, R9, 0x120, R4, 0x78, !PT ;  /* 0x0000012009097812 */ /* 0x000fe400078e7804 */
[----:B------:R-:W-:Y:S01]  /*08b0*/  IABS R12, R17 ;  /* 0x00000011000c7213 */ /* 0x000fe20000000000 */
[----:B------:R-:W-:Y:S01]  /*08c0*/  IMAD.HI.U32 R4, R3, R10, RZ ;  /* 0x0000000a03047227 */ /* 0x000fe200078e00ff */
[----:B------:R-:W-:Y:S01]  /*08d0*/  ISETP.NE.U32.AND P0, PT, R7, RZ, PT ;  /* 0x000000ff0700720c */ /* 0x000fe20003f05070 */
[----:B------:R1:W-:Y:S01]  /*08e0*/  STL [R1+0x484], R9 ;  /* 0x0004840901007387 */ /* 0x0003e20000100800 */
[----:B------:R-:W-:Y:S01]  /*08f0*/  @!P2 IADD3 R8, R8, -R5, RZ ;  /* 0x800000050808a210 */ /* 0x000fe20007ffe0ff */
[----:B------:R-:W-:Y:S01]  /*0900*/  @!P3 IMAD.IADD R6, R6, 0x1, -R5 ;  /* 0x000000010606b824 */ /* 0x000fe200078e0a05 */
[----:B------:R-:W-:Y:S01]  /*0910*/  IABS R14, R18 ;  /* 0x00000012000e7213 */ /* 0x000fe20000000000 */
[----:B------:R-:W-:Y:S01]  /*0920*/  IMAD.MOV R4, RZ, RZ, -R4 ;  /* 0x000000ffff047224 */ /* 0x000fe200078e0a04 */
[C---:B------:R-:W-:Y:S01]  /*0930*/  ISETP.GT.U32.AND P2, PT, R5.reuse, R8, PT ;  /* 0x000000080500720c */ /* 0x040fe20003f44070 */
[----:B------:R-:W-:Y:S01]  /*0940*/  @!P1 IMAD.IADD R2, R2, 0x1, -R11 ;  /* 0x0000000102029824 */ /* 0x000fe200078e0a0b */
[----:B------:R-:W-:Y:S01]  /*0950*/  ISETP.GT.U32.AND P6, PT, R5, R6, PT ;  /* 0x000000060500720c */ /* 0x000fe20003fc4070 */
[----:B------:R-:W-:Y:S01]  /*0960*/  IMAD.HI.U32 R7, R3, R12, RZ ;  /* 0x0000000c03077227 */ /* 0x000fe200078e00ff */
[----:B------:R-:W-:-:S02]  /*0970*/  ISETP.GE.AND P1, PT, R16, RZ, PT ;  /* 0x000000ff1000720c */ /* 0x000fc40003f26270 */
[----:B------:R-:W-:Y:S01]  /*0980*/  ISETP.GT.U32.AND P4, PT, R11, R2, PT ;  /* 0x000000020b00720c */ /* 0x000fe20003f84070 */
[----:B------:R-:W-:Y:S01]  /*0990*/  IMAD R4, R5, R4, R10 ;  /* 0x0000000405047224 */ /* 0x000fe200078e020a */
[----:B------:R-:W-:Y:S01]  /*09a0*/  ISETP.GE.AND P3, PT, R15, RZ, PT ;  /* 0x000000ff0f00720c */ /* 0x000fe20003f66270 */
[----:B------:R-:W-:Y:S01]  /*09b0*/  IMAD.MOV R10, RZ, RZ, -R7 ;  /* 0x000000ffff0a7224 */ /* 0x000fe200078e0a07 */
[----:B------:R-:W-:Y:S01]  /*09c0*/  IADD3 R15, R35, 0x9, RZ ;  /* 0x00000009230f7810 */ /* 0x000fe20007ffe0ff */
[----:B------:R-:W-:Y:S01]  /*09d0*/  IMAD.HI.U32 R7, R3, R14, RZ ;  /* 0x0000000e03077227 */ /* 0x000fe200078e00ff */
[----:B------:R-:W-:-:S03]  /*09e0*/  ISETP.GT.U32.AND P5, PT, R5, R4, PT ;  /* 0x000000040500720c */ /* 0x000fc60003fa4070 */
[C---:B------:R-:W-:Y:S02]  /*09f0*/  IMAD R10, R5.reuse, R10, R12 ;  /* 0x0000000a050a7224 */ /* 0x040fe400078e020c */
[----:B------:R-:W-:Y:S02]  /*0a00*/  @!P6 IMAD.IADD R6, R6, 0x1, -R5 ;  /* 0x000000010606e824 */ /* 0x000fe400078e0a05 */
[----:B------:R-:W-:Y:S01]  /*0a10*/  IMAD.MOV R7, RZ, RZ, -R7 ;  /* 0x000000ffff077224 */ /* 0x000fe200078e0a07 */
[----:B------:R-:W-:Y:S01]  /*0a20*/  ISETP.GT.U32.AND P6, PT, R5, R10, PT ;  /* 0x0000000a0500720c */ /* 0x000fe20003fc4070 */
[----:B------:R-:W-:Y:S01]  /*0a30*/  @!P4 IMAD.IADD R2, R2, 0x1, -R11 ;  /* 0x000000010202c824 */ /* 0x000fe200078e0a0b */
[----:B------:R-:W-:Y:S01]  /*0a40*/  IADD3 R11, R35, 0x6, RZ ;  /* 0x00000006230b7810 */ /* 0x000fe20007ffe0ff */
[----:B------:R-:W-:Y:S01]  /*0a50*/  IMAD R12, R5, R7, R14 ;  /* 0x00000007050c7224 */ /* 0x000fe200078e020e */
[----:B------:R-:W-:Y:S01]  /*0a60*/  ISETP.GE.AND P4, PT, R13, RZ, PT ;  /* 0x000000ff0d00720c */ /* 0x000fe20003f86270 */
[----:B------:R-:W-:Y:S01]  /*0a70*/  IMAD.MOV.U32 R222, RZ, RZ, R6 ;  /* 0x000000ffffde7224 */ /* 0x000fe200078e0006 */
[----:B-1----:R-:W-:Y:S01]  /*0a80*/  IABS R9, R11 ;  /* 0x0000000b00097213 */ /* 0x002fe20000000000 */
[--C-:B------:R-:W-:Y:S01]  /*0a90*/  @!P2 IMAD.IADD R8, R8, 0x1, -R5.reuse ;  /* 0x000000010808a824 */ /* 0x100fe200078e0a05 */
[----:B------:R-:W-:Y:S01]  /*0aa0*/  IADD3 R13, R35, 0x8, RZ ;  /* 0x00000008230d7810 */ /* 0x000fe20007ffe0ff */
[----:B------:R-:W-:Y:S01]  /*0ab0*/  @!P1 IMAD.MOV R222, RZ, RZ, -R222 ;  /* 0x000000ffffde9224 */ /* 0x000fe200078e0ade */
[----:B------:R-:W-:Y:S01]  /*0ac0*/  ISETP.GT.U32.AND P1, PT, R5, R12, PT ;  /* 0x0000000c0500720c */ /* 0x000fe20003f24070 */
[--C-:B------:R-:W-:Y:S01]  /*0ad0*/  @!P5 IMAD.IADD R4, R4, 0x1, -R5.reuse ;  /* 0x000000010404d824 */ /* 0x100fe200078e0a05 */
[----:B------:R-:W-:Y:S01]  /*0ae0*/  IABS R7, R13 ;  /* 0x0000000d00077213 */ /* 0x000fe20000000000 */
[----:B------:R-:W-:Y:S01]  /*0af0*/  @!P6 IMAD.IADD R10, R10, 0x1, -R5 ;  /* 0x000000010a0ae824 */ /* 0x000fe200078e0a05 */
[----:B------:R-:W-:Y:S01]  /*0b00*/  ISETP.GE.AND P2, PT, R17, RZ, PT ;  /* 0x000000ff1100720c */ /* 0x000fe20003f46270 */
[----:B------:R-:W-:Y:S01]  /*0b10*/  IMAD.MOV.U32 R221, RZ, RZ, R8 ;  /* 0x000000ffffdd7224 */ /* 0x000fe200078e0008 */
[C---:B------:R-:W-:Y:S01]  /*0b20*/  ISETP.GT.U32.AND P5, PT, R5.reuse, R4, PT ;  /* 0x000000040500720c */ /* 0x040fe20003fa4070 */
[----:B------:R-:W-:Y:S01]  /*0b30*/  IMAD.MOV.U32 R8, RZ, RZ, R9 ;  /* 0x000000ffff087224 */ /* 0x000fe200078e0009 */
[----:B------:R-:W-:Y:S01]  /*0b40*/  ISETP.GT.U32.AND P6, PT, R5, R10, PT ;  /* 0x0000000a0500720c */ /* 0x000fe20003fc4070 */
[----:B------:R-:W-:Y:S01]  /*0b50*/  @!P3 IMAD.MOV R221, RZ, RZ, -R221 ;  /* 0x000000ffffddb224 */ /* 0x000fe200078e0add */
[----:B------:R-:W-:Y:S01]  /*0b60*/  IADD3 R9, R35, 0x7, RZ ;  /* 0x0000000723097810 */ /* 0x000fe20007ffe0ff */
[----:B------:R-:W-:Y:S01]  /*0b70*/  IMAD.HI.U32 R6, R3, R8, RZ ;  /* 0x0000000803067227 */ /* 0x000fe200078e00ff */
[----:B------:R-:W-:-:S02]  /*0b80*/  ISETP.GE.AND P3, PT, R18, RZ, PT ;  /* 0x000000ff1200720c */ /* 0x000fc40003f66270 */
[----:B------:R-:W-:Y:S01]  /*0b90*/  IABS R14, R9 ;  /* 0x00000009000e7213 */ /* 0x000fe20000000000 */
[----:B------:R-:W-:Y:S01]  /*0ba0*/  IMAD.MOV R6, RZ, RZ, -R6 ;  /* 0x000000ffff067224 */ /* 0x000fe200078e0a06 */
[----:B------:R-:W-:Y:S01]  /*0bb0*/  IADD3 R17, R35, 0xc, RZ ;  /* 0x0000000c23117810 */ /* 0x000fe20007ffe0ff */
[--C-:B------:R-:W-:Y:S02]  /*0bc0*/  @!P1 IMAD.IADD R12, R12, 0x1, -R5.reuse ;  /* 0x000000010c0c9824 */ /* 0x100fe400078e0a05 */
[C---:B------:R-:W-:Y:S01]  /*0bd0*/  IMAD R6, R5.reuse, R6, R8 ;  /* 0x0000000605067224 */ /* 0x040fe200078e0208 */
[----:B------:R-:W-:Y:S01]  /*0be0*/  IABS R16, R17 ;  /* 0x0000001100107213 */ /* 0x000fe20000000000 */
[--C-:B------:R-:W-:Y:S01]  /*0bf0*/  @!P5 IMAD.IADD R4, R4, 0x1, -R5.reuse ;  /* 0x000000010404d824 */ /* 0x100fe200078e0a05 */
[C---:B------:R-:W-:Y:S01]  /*0c00*/  ISETP.GT.U32.AND P1, PT, R5.reuse, R12, PT ;  /* 0x0000000c0500720c */ /* 0x040fe20003f24070 */
[----:B------:R-:W-:Y:S01]  /*0c10*/  @!P6 IMAD.IADD R10, R10, 0x1, -R5 ;  /* 0x000000010a0ae824 */ /* 0x000fe200078e0a05 */
[----:B------:R-:W-:Y:S01]  /*0c20*/  ISETP.GT.U32.AND P6, PT, R5, R6, PT ;  /* 0x000000060500720c */ /* 0x000fe20003fc4070 */
[----:B------:R-:W-:Y:S01]  /*0c30*/  IMAD.MOV.U32 R8, RZ, RZ, R7 ;  /* 0x000000ffff087224 */ /* 0x000fe200078e0007 */
[----:B------:R-:W-:Y:S01]  /*0c40*/  MOV R208, R4 ;  /* 0x0000000400d07202 */ /* 0x000fe20000000f00 */
[----:B------:R-:W-:Y:S01]  /*0c50*/  IMAD.HI.U32 R7, R3, R14, RZ ;  /* 0x0000000e03077227 */ /* 0x000fe200078e00ff */
[----:B------:R-:W-:-:S02]  /*0c60*/  ISETP.GE.AND P5, PT, R11, RZ, PT ;  /* 0x000000ff0b00720c */ /* 0x000fc40003fa6270 */
[----:B------:R-:W-:Y:S01]  /*0c70*/  IABS R11, R15 ;  /* 0x0000000f000b7213 */ /* 0x000fe20000000000 */
[----:B------:R-:W-:-:S04]  /*0c80*/  IMAD.HI.U32 R4, R3, R8, RZ ;  /* 0x0000000803047227 */ /* 0x000fc800078e00ff */
[----:B------:R-:W-:Y:S02]  /*0c90*/  IMAD.MOV R7, RZ, RZ, -R7 ;  /* 0x000000ffff077224 */ /* 0x000fe400078e0a07 */
[----:B------:R-:W-:Y:S01]  /*0ca0*/  @!P4 IMAD.MOV R208, RZ, RZ, -R208 ;  /* 0x000000ffffd0c224 */ /* 0x000fe200078e0ad0 */
[----:B------:R-:W-:Y:S01]  /*0cb0*/  ISETP.GE.AND P4, PT, R9, RZ, PT ;  /* 0x000000ff0900720c */ /* 0x000fe20003f86270 */
[----:B------:R-:W-:Y:S02]  /*0cc0*/  IMAD.MOV R9, RZ, RZ, -R4 ;  /* 0x000000ffff097224 */ /* 0x000fe400078e0a04 */
[C---:B------:R-:W-:Y:S02]  /*0cd0*/  IMAD R4, R5.reuse, R7, R14 ;  /* 0x0000000705047224 */ /* 0x040fe400078e020e */
[--C-:B------:R-:W-:Y:S02]  /*0ce0*/  @!P1 IMAD.IADD R12, R12, 0x1, -R5.reuse ;  /* 0x000000010c0c9824 */ /* 0x100fe400078e0a05 */
[----:B------:R-:W-:Y:S01]  /*0cf0*/  @!P6 IMAD.IADD R6, R6, 0x1, -R5 ;  /* 0x000000010606e824 */ /* 0x000fe200078e0a05 */
[C---:B------:R-:W-:Y:S01]  /*0d00*/  ISETP.GT.U32.AND P1, PT, R5.reuse, R4, PT ;  /* 0x000000040500720c */ /* 0x040fe20003f24070 */
[----:B------:R-:W-:-:S02]  /*0d10*/  IMAD R8, R5, R9, R8 ;  /* 0x0000000905087224 */ /* 0x000fc400078e0208 */
[----:B------:R-:W-:Y:S01]  /*0d20*/  IMAD.MOV.U32 R214, RZ, RZ, R12 ;  /* 0x000000ffffd67224 */ /* 0x000fe200078e000c */
[C---:B------:R-:W-:Y:S01]  /*0d30*/  ISETP.GT.U32.AND P6, PT, R5.reuse, R6, PT ;  /* 0x000000060500720c */ /* 0x040fe20003fc4070 */
[----:B------:R-:W-:Y:S02]  /*0d40*/  IMAD.MOV.U32 R213, RZ, RZ, R10 ;  /* 0x000000ffffd57224 */ /* 0x000fe400078e000a */
[----:B------:R-:W-:Y:S01]  /*0d50*/  @!P3 IMAD.MOV R214, RZ, RZ, -R214 ;  /* 0x000000ffffd6b224 */ /* 0x000fe200078e0ad6 */
[----:B------:R-:W-:Y:S01]  /*0d60*/  ISETP.GT.U32.AND P3, PT, R5, R8, PT ;  /* 0x000000080500720c */ /* 0x000fe20003f64070 */
[----:B------:R-:W-:Y:S01]  /*0d70*/  IMAD.MOV.U32 R10, RZ, RZ, R11 ;  /* 0x000000ffff0a7224 */ /* 0x000fe200078e000b */
[----:B------:R-:W-:Y:S01]  /*0d80*/  IADD3 R11, R35, 0xa, RZ ;  /* 0x0000000a230b7810 */ /* 0x000fe20007ffe0ff */
[----:B------:R-:W-:Y:S01]  /*0d90*/  @!P2 IMAD.MOV R213, RZ, RZ, -R213 ;  /* 0x000000ffffd5a224 */ /* 0x000fe200078e0ad5 */
[----:B------:R-:W-:Y:S01]  /*0da0*/  ISETP.GE.AND P2, PT, R13, RZ, PT ;  /* 0x000000ff0d00720c */ /* 0x000fe20003f46270 */
[----:B------:R-:W-:Y:S01]  /*0db0*/  IMAD.HI.U32 R7, R3, R10, RZ ;  /* 0x0000000a03077227 */ /* 0x000fe200078e00ff */
[----:B------:R-:W-:-:S02]  /*0dc0*/  IABS R12, R11 ;  /* 0x0000000b000c7213 */ /* 0x000fc40000000000 */
[----:B------:R-:W-:Y:S01]  /*0dd0*/  IADD3 R13, R35, 0xb, RZ ;  /* 0x0000000b230d7810 */ /* 0x000fe20007ffe0ff */
[----:B------:R-:W-:Y:S02]  /*0de0*/  IMAD.MOV R7, RZ, RZ, -R7 ;  /* 0x000000ffff077224 */ /* 0x000fe400078e0a07 */
[--C-:B------:R-:W-:Y:S01]  /*0df0*/  @!P1 IMAD.IADD R4, R4, 0x1, -R5.reuse ;  /* 0x0000000104049824 */ /* 0x100fe200078e0a05 */
[----:B------:R-:W-:Y:S01]  /*0e00*/  IABS R14, R13 ;  /* 0x0000000d000e7213 */ /* 0x000fe20000000000 */
[C---:B------:R-:W-:Y:S02]  /*0e10*/  IMAD R10, R5.reuse, R7, R10 ;  /* 0x00000007050a7224 */ /* 0x040fe400078e020a */
[--C-:B------:R-:W-:Y:S01]  /*0e20*/  @!P6 IMAD.IADD R6, R6, 0x1, -R5.reuse ;  /* 0x000000010606e824 */ /* 0x100fe200078e0a05 */
[C---:B------:R-:W-:Y:S01]  /*0e30*/  ISETP.GT.U32.AND P1, PT, R5.reuse, R4, PT ;  /* 0x000000040500720c */ /* 0x040fe20003f24070 */
[----:B------:R-:W-:Y:S01]  /*0e40*/  @!P3 IMAD.IADD R8, R8, 0x1, -R5 ;  /* 0x000000010808b824 */ /* 0x000fe200078e0a05 */
[----:B------:R-:W-:Y:S01]  /*0e50*/  ISETP.GT.U32.AND P6, PT, R5, R10, PT ;  /* 0x0000000a0500720c */ /* 0x000fe20003fc4070 */
[----:B------:R-:W-:-:S02]  /*0e60*/  IMAD.MOV.U32 R215, RZ, RZ, R6 ;  /* 0x000000ffffd77224 */ /* 0x000fc400078e0006 */
[----:B------:R-:W-:Y:S01]  /*0e70*/  IMAD.HI.U32 R6, R3, R12, RZ ;  /* 0x0000000c03067227 */ /* 0x000fe200078e00ff */
[----:B------:R-:W-:-:S03]  /*0e80*/  ISETP.GT.U32.AND P3, PT, R5, R8, PT ;  /* 0x000000080500720c */ /* 0x000fc60003f64070 */
[----:B------:R-:W-:Y:S01]  /*0e90*/  IMAD.HI.U32 R7, R3, R14, RZ ;  /* 0x0000000e03077227 */ /* 0x000fe200078e00ff */
[----:B------:R-:W-:-:S03]  /*0ea0*/  IADD3 R6, -R6, RZ, RZ ;  /* 0x000000ff06067210 */ /* 0x000fc60007ffe1ff */
[----:B------:R-:W-:Y:S02]  /*0eb0*/  IMAD.MOV R7, RZ, RZ, -R7 ;  /* 0x000000ffff077224 */ /* 0x000fe400078e0a07 */
[--C-:B------:R-:W-:Y:S01]  /*0ec0*/  @!P1 IMAD.IADD R4, R4, 0x1, -R5.reuse ;  /* 0x0000000104049824 */ /* 0x100fe200078e0a05 */
[----:B------:R-:W-:Y:S01]  /*0ed0*/  ISETP.GE.AND P1, PT, R11, RZ, PT ;  /* 0x000000ff0b00720c */ /* 0x000fe20003f26270 */
[----:B------:R-:W-:Y:S01]  /*0ee0*/  IMAD R6, R5, R6, R12 ;  /* 0x0000000605067224 */ /* 0x000fe200078e020c */
[----:B------:R-:W-:Y:S01]  /*0ef0*/  IADD3 R11, R35, 0xe, RZ ;  /* 0x0000000e230b7810 */ /* 0x000fe20007ffe0ff */
[--C-:B------:R-:W-:Y:S02]  /*0f00*/  @!P6 IMAD.IADD R10, R10, 0x1, -R5.reuse ;  /* 0x000000010a0ae824 */ /* 0x100fe400078e0a05 */
[C---:B------:R-:W-:Y:S02]  /*0f10*/  IMAD R12, R5.reuse, R7, R14 ;  /* 0x00000007050c7224 */ /* 0x040fe400078e020e */
[----:B------:R-:W-:Y:S01]  /*0f20*/  @!P3 IMAD.IADD R8, R8, 0x1, -R5 ;  /* 0x000000010808b824 */ /* 0x000fe200078e0a05 */
[C---:B------:R-:W-:Y:S01]  /*0f30*/  ISETP.GT.U32.AND P3, PT, R5.reuse, R6, PT ;  /* 0x000000060500720c */ /* 0x040fe20003f64070 */
[----:B------:R-:W-:Y:S01]  /*0f40*/  IMAD.MOV.U32 R216, RZ, RZ, R4 ;  /* 0x000000ffffd87224 */ /* 0x000fe200078e0004 */
[----:B------:R-:W-:Y:S01]  /*0f50*/  ISETP.GT.U32.AND P6, PT, R5, R10, PT ;  /* 0x0000000a0500720c */ /* 0x000fe20003fc4070 */
[----:B------:R-:W-:-:S04]  /*0f60*/  IMAD.HI.U32 R9, R3, R16, RZ ;  /* 0x0000001003097227 */ /* 0x000fc800078e00ff */
[----:B------:R-:W-:Y:S01]  /*0f70*/  @!P4 IMAD.MOV R216, RZ, RZ, -R216 ;  /* 0x000000ffffd8c224 */ /* 0x000fe200078e0ad8 */
[C---:B------:R-:W-:Y:S01]  /*0f80*/  ISETP.GT.U32.AND P4, PT, R5.reuse, R12, PT ;  /* 0x0000000c0500720c */ /* 0x040fe20003f84070 */
[----:B------:R-:W-:Y:S02]  /*0f90*/  IMAD.MOV R9, RZ, RZ, -R9 ;  /* 0x000000ffff097224 */ /* 0x000fe400078e0a09 */
[----:B------:R-:W-:Y:S02]  /*0fa0*/  IMAD.MOV.U32 R217, RZ, RZ, R8 ;  /* 0x000000ffffd97224 */ /* 0x000fe400078e0008 */
[----:B------:R-:W-:Y:S01]  /*0fb0*/  IMAD R14, R5, R9, R16 ;  /* 0x00000009050e7224 */ /* 0x000fe200078e0210 */
[----:B------:R-:W-:Y:S01]  /*0fc0*/  IADD3 R9, R35, 0xd, RZ ;  /* 0x0000000d23097810 */ /* 0x000fe20007ffe0ff */
[--C-:B------:R-:W-:Y:S01]  /*0fd0*/  @!P3 IMAD.IADD R6, R6, 0x1, -R5.reuse ;  /* 0x000000010606b824 */ /* 0x100fe200078e0a05 */
[----:B------:R-:W-:Y:S01]  /*0fe0*/  IABS R16, R11 ;  /* 0x0000000b00107213 */ /* 0x000fe20000000000 */
[----:B------:R-:W-:Y:S01]  /*0ff0*/  @!P6 IMAD.IADD R10, R10, 0x1, -R5 ;  /* 0x000000010a0ae824 */ /* 0x000fe200078e0a05 */
[----:B------:R-:W-:Y:S01]  /*1000*/  IABS R8, R9 ;  /* 0x0000000900087213 */ /* 0x000fe20000000000 */
[----:B------:R-:W-:Y:S01]  /*1010*/  @!P5 IMAD.MOV R215, RZ, RZ, -R215 ;  /* 0x000000ffffd7d224 */ /* 0x000fe200078e0ad7 */
[C---:B------:R-:W-:Y:S01]  /*1020*/  ISETP.GT.U32.AND P6, PT, R5.reuse, R14, PT ;  /* 0x0000000e0500720c */ /* 0x040fe20003fc4070 */
[----:B------:R-:W-:Y:S01]  /*1030*/  @!P4 IMAD.IADD R12, R12, 0x1, -R5 ;  /* 0x000000010c0cc824 */ /* 0x000fe200078e0a05 */
[----:B------:R-:W-:Y:S01]  /*1040*/  ISETP.GT.U32.AND P4, PT, R5, R6, PT ;  /* 0x000000060500720c */ /* 0x000fe20003f84070 */
[----:B------:R-:W-:Y:S01]  /*1050*/  IMAD.HI.U32 R4, R3, R8, RZ ;  /* 0x0000000803047227 */ /* 0x000fe200078e00ff */
[----:B------:R-:W-:-:S02]  /*1060*/  ISETP.GE.AND P5, PT, R15, RZ, PT ;  /* 0x000000ff0f00720c */ /* 0x000fc40003fa6270 */
[----:B------:R-:W-:Y:S01]  /*1070*/  IADD3 R15, R35, 0x10, RZ ;  /* 0x00000010230f7810 */ /* 0x000fe20007ffe0ff */
[----:B------:R-:W-:Y:S01]  /*1080*/  IMAD.MOV R4, RZ, RZ, -R4 ;  /* 0x000000ffff047224 */ /* 0x000fe200078e0a04 */
[----:B------:R-:W-:Y:S01]  /*1090*/  ISETP.GE.AND P3, PT, R17, RZ, PT ;  /* 0x000000ff1100720c */ /* 0x000fe20003f66270 */
[----:B------:R-:W-:Y:S01]  /*10a0*/  IMAD.MOV.U32 R218, RZ, RZ, R10 ;  /* 0x000000ffffda7224 */ /* 0x000fe200078e000a */
[----:B------:R-:W-:Y:S01]  /*10b0*/  IADD3 R17, R35, 0x11, RZ ;  /* 0x0000001123117810 */ /* 0x000fe20007ffe0ff */
[C---:B------:R-:W-:Y:S02]  /*10c0*/  IMAD R4, R5.reuse, R4, R8 ;  /* 0x0000000405047224 */ /* 0x040fe400078e0208 */
[----:B------:R-:W-:Y:S01]  /*10d0*/  @!P6 IMAD.IADD R14, R14, 0x1, -R5 ;  /* 0x000000010e0ee824 */ /* 0x000fe200078e0a05 */
[----:B------:R-:W-:Y:S01]  /*10e0*/  ISETP.GT.U32.AND P6, PT, R5, R12, PT ;  /* 0x0000000c0500720c */ /* 0x000fe20003fc4070 */
[----:B------:R-:W-:Y:S01]  /*10f0*/  IMAD.HI.U32 R7, R3, R16, RZ ;  /* 0x0000001003077227 */ /* 0x000fe200078e00ff */
[----:B------:R-:W-:-:S02]  /*1100*/  @!P4 IADD3 R6, R6, -R5, RZ ;  /* 0x800000050606c210 */ /* 0x000fc40007ffe0ff */
[C---:B------:R-:W-:Y:S01]  /*1110*/  ISETP.GT.U32.AND P4, PT, R5.reuse, R4, PT ;  /* 0x000000040500720c */ /* 0x040fe20003f84070 */
[----:B------:R-:W-:Y:S01]  /*1120*/  @!P5 IMAD.MOV R218, RZ, RZ, -R218 ;  /* 0x000000ffffdad224 */ /* 0x000fe200078e0ada */
[----:B------:R-:W-:Y:S01]  /*1130*/  ISETP.GT.U32.AND P5, PT, R5, R14, PT ;  /* 0x0000000e0500720c */ /* 0x000fe20003fa4070 */
[----:B------:R-:W-:Y:S01]  /*1140*/  @!P2 IMAD.MOV R217, RZ, RZ, -R217 ;  /* 0x000000ffffd9a224 */ /* 0x000fe200078e0ad9 */
[----:B------:R-:W-:Y:S01]  /*1150*/  ISETP.GE.AND P2, PT, R13, RZ, PT ;  /* 0x000000ff0d00720c */ /* 0x000fe20003f46270 */
[----:B------:R-:W-:Y:S01]  /*1160*/  IMAD.MOV R7, RZ, RZ, -R7 ;  /* 0x000000ffff077224 */ /* 0x000fe200078e0a07 */
[----:B------:R-:W-:Y:S01]  /*1170*/  IADD3 R13, R35, 0xf, RZ ;  /* 0x0000000f230d7810 */ /* 0x000fe20007ffe0ff */
[----:B------:R-:W-:Y:S01]  /*1180*/  IMAD.MOV.U32 R219, RZ, RZ, R6 ;  /* 0x000000ffffdb7224 */ /* 0x000fe200078e0006 */
[----:B------:R-:W-:Y:S01]  /*1190*/  IABS R18, R17 ;  /* 0x0000001100127213 */ /* 0x000fe20000000000 */
[C---:B------:R-:W-:Y:S01]  /*11a0*/  IMAD R8, R5.reuse, R7, R16 ;  /* 0x0000000705087224 */ /* 0x040fe200078e0210 */
[----:B------:R-:W-:Y:S01]  /*11b0*/  IABS R10, R13 ;  /* 0x0000000d000a7213 */ /* 0x000fe20000000000 */
[--C-:B------:R-:W-:Y:S01]  /*11c0*/  @!P6 IMAD.IADD R12, R12, 0x1, -R5.reuse ;  /* 0x000000010c0ce824 */ /* 0x100fe200078e0a05 */
[----:B------:R-:W-:Y:S01]  /*11d0*/  IABS R16, R15 ;  /* 0x0000000f00107213 */ /* 0x000fe20000000000 */
[----:B------:R-:W-:Y:S01]  /*11e0*/  @!P4 IMAD.IADD R4, R4, 0x1, -R5 ;  /* 0x000000010404c824 */ /* 0x000fe200078e0a05 */
[----:B------:R-:W-:Y:S01]  /*11f0*/  ISETP.GT.U32.AND P6, PT, R5, R8, PT ;  /* 0x000000080500720c */ /* 0x000fe20003fc4070 */
[----:B------:R-:W-:Y:S01]  /*1200*/  IMAD.HI.U32 R7, R3, R10, RZ ;  /* 0x0000000a03077227 */ /* 0x000fe200078e00ff */
[----:B------:R-:W-:-:S02]  /*1210*/  ISETP.GE.AND P4, PT, R11, RZ, PT ;  /* 0x000000ff0b00720c */ /* 0x000fc40003f86270 */
[----:B------:R-:W-:Y:S01]  /*1220*/  IADD3 R11, R35, 0x13, RZ ;  /* 0x00000013230b7810 */ /* 0x000fe20007ffe0ff */
[----:B------:R-:W-:Y:S01]  /*1230*/  @!P5 IMAD.IADD R14, R14, 0x1, -R5 ;  /* 0x000000010e0ed824 */ /* 0x000fe200078e0a05 */
[----:B------:R-:W-:Y:S01]  /*1240*/  ISETP.GE.AND P5, PT, R9, RZ, PT ;  /* 0x000000ff0900720c */ /* 0x000fe20003fa6270 */
[----:B------:R-:W-:Y:S01]  /*1250*/  @!P1 IMAD.MOV R219, RZ, RZ, -R219 ;  /* 0x000000ffffdb9224 */ /* 0x000fe200078e0adb */
[----:B------:R-:W-:Y:S01]  /*1260*/  ISETP.GT.U32.AND P1, PT, R5, R4, PT ;  /* 0x000000040500720c */ /* 0x000fe20003f24070 */
[----:B------:R-:W-:Y:S02]  /*1270*/  IMAD.MOV R9, RZ, RZ, -R7 ;  /* 0x000000ffff097224 */ /* 0x000fe400078e0a07 */
[----:B------:R-:W-:-:S04]  /*1280*/  IMAD.HI.U32 R7, R3, R16, RZ ;  /* 0x0000001003077227 */ /* 0x000fc800078e00ff */
[----:B------:R-:W-:Y:S02]  /*1290*/  IMAD.MOV R6, RZ, RZ, -R7 ;  /* 0x000000ffff067224 */ /* 0x000fe400078e0a07 */
[--C-:B------:R-:W-:Y:S02]  /*12a0*/  @!P6 IMAD.IADD R8, R8, 0x1, -R5.reuse ;  /* 0x000000010808e824 */ /* 0x100fe400078e0a05 */
[C---:B------:R-:W-:Y:S01]  /*12b0*/  IMAD R6, R5.reuse, R6, R16 ;  /* 0x0000000605067224 */ /* 0x040fe200078e0210 */
[----:B------:R-:W-:Y:S01]  /*12c0*/  IABS R16, R11 ;  /* 0x0000000b00107213 */ /* 0x000fe20000000000 */
[----:B------:R-:W-:Y:S01]  /*12d0*/  @!P1 IMAD.IADD R4, R4, 0x1, -R5 ;  /* 0x0000000104049824 */ /* 0x000fe200078e0a05 */
[----:B------:R-:W-:Y:S01]  /*12e0*/  ISETP.GT.U32.AND P6, PT, R5, R8, PT ;  /* 0x000000080500720c */ /* 0x000fe20003fc4070 */
[----:B------:R-:W-:Y:S01]  /*12f0*/  IMAD.HI.U32 R7, R3, R18, RZ ;  /* 0x0000001203077227 */ /* 0x000fe200078e00ff */
[----:B------:R-:W-:Y:S02]  /*1300*/  ISETP.GT.U32.AND P1, PT, R5, R6, PT ;  /* 0x000000060500720c */ /* 0x000fe40003f24070 */
[----:B------:R-:W-:Y:S01]  /*1310*/  MOV R199, R4 ;  /* 0x0000000400c77202 */ /* 0x000fe20000000f00 */
[----:B------:R-:W-:-:S02]  /*1320*/  IMAD.MOV R7, RZ, RZ, -R7 ;  /* 0x000000ffff077224 */ /* 0x000fc400078e0a07 */
[----:B------:R-:W-:Y:S01]  /*1330*/  IMAD R10, R5, R9, R10 ;  /* 0x00000009050a7224 */ /* 0x000fe200078e020a */
[----:B------:R-:W-:Y:S01]  /*1340*/  IADD3 R9, R35, 0x12, RZ ;  /* 0x0000001223097810 */ /* 0x000fe20007ffe0ff */
[----:B------:R-:W-:Y:S02]  /*1350*/  IMAD.MOV.U32 R220, RZ, RZ, R12 ;  /* 0x000000ffffdc7224 */ /* 0x000fe400078e000c */
[C---:B------:R-:W-:Y:S02]  /*1360*/  IMAD R12, R5.reuse, R7, R18 ;  /* 0x00000007050c7224 */ /* 0x040fe400078e0212 */
[----:B------:R-:W-:Y:S01]  /*1370*/  IMAD.MOV.U32 R202, RZ, RZ, R14 ;  /* 0x000000ffffca7224 */ /* 0x000fe200078e000e */
[----:B------:R-:W-:Y:S01]  /*1380*/  IABS R14, R9 ;  /* 0x00000009000e7213 */ /* 0x000fe20000000000 */
[--C-:B------:R-:W-:Y:S02]  /*1390*/  @!P1 IMAD.IADD R6, R6, 0x1, -R5.reuse ;  /* 0x0000000106069824 */ /* 0x100fe400078e0a05 */
[----:B------:R-:W-:Y:S01]  /*13a0*/  @!P6 IMAD.IADD R8, R8, 0x1, -R5 ;  /* 0x000000010808e824 */ /* 0x000fe200078e0a05 */
[C---:B------:R-:W-:Y:S01]  /*13b0*/  ISETP.GT.U32.AND P6, PT, R5.reuse, R12, PT ;  /* 0x0000000c0500720c */ /* 0x040fe20003fc4070 */
[----:B------:R-:W-:Y:S01]  /*13c0*/  @!P5 IMAD.MOV R199, RZ, RZ, -R199 ;  /* 0x000000ffffc7d224 */ /* 0x000fe200078e0ac7 */
[----:B------:R-:W-:Y:S01]  /*13d0*/  ISETP.GT.U32.AND P5, PT, R5, R6, PT ;  /* 0x000000060500720c */ /* 0x000fe20003fa4070 */
[----:B------:R-:W-:-:S04]  /*13e0*/  IMAD.HI.U32 R7, R3, R14, RZ ;  /* 0x0000000e03077227 */ /* 0x000fc800078e00ff */
[----:B------:R-:W-:Y:S01]  /*13f0*/  @!P3 IMAD.MOV R202, RZ, RZ, -R202 ;  /* 0x000000ffffcab224 */ /* 0x000fe200078e0aca */
[----:B------:R-:W-:Y:S01]  /*1400*/  ISETP.GE.AND P3, PT, R13, RZ, PT ;  /* 0x000000ff0d00720c */ /* 0x000fe20003f66270 */
[----:B------:R-:W-:Y:S01]  /*1410*/  IMAD.HI.U32 R4, R3, R16, RZ ;  /* 0x0000001003047227 */ /* 0x000fe200078e00ff */
[----:B------:R-:W-:-:S03]  /*1420*/  IADD3 R13, R35, 0x14, RZ ;  /* 0x00000014230d7810 */ /* 0x000fc60007ffe0ff */
[----:B------:R-:W-:Y:S01]  /*1430*/  @!P2 IMAD.MOV R220, RZ, RZ, -R220 ;  /* 0x000000ffffdca224 */ /* 0x000fe200078e0adc */
[C---:B------:R-:W-:Y:S01]  /*1440*/  ISETP.GT.U32.AND P2, PT, R5.reuse, R10, PT ;  /* 0x0000000a0500720c */ /* 0x040fe20003f44070 */
[----:B------:R-:W-:Y:S01]  /*1450*/  IMAD.MOV R7, RZ, RZ, -R7 ;  /* 0x000000ffff077224 */ /* 0x000fe200078e0a07 */
[----:B------:R-:W-:Y:S01]  /*1460*/  IABS R18, R13 ;  /* 0x0000000d00127213 */ /* 0x000fe20000000000 */
[----:B------:R-:W-:Y:S02]  /*1470*/  IMAD.MOV.U32 R210, RZ, RZ, R8 ;  /* 0x000000ffffd27224 */ /* 0x000fe400078e0008 */
[----:B------:R-:W-:Y:S02]  /*1480*/  IMAD.MOV R8, RZ, RZ, -R4 ;  /* 0x000000ffff087224 */ /* 0x000fe400078e0a04 */
[----:B------:R-:W-:Y:S02]  /*1490*/  IMAD R4, R5, R7, R14 ;  /* 0x0000000705047224 */ /* 0x000fe400078e020e */
[----:B------:R-:W-:-:S02]  /*14a0*/  @!P6 IMAD.IADD R12, R12, 0x1, -R5 ;  /* 0x000000010c0ce824 */ /* 0x000fc400078e0a05 */
[----:B------:R-:W-:Y:S01]  /*14b0*/  @!P5 IMAD.IADD R6, R6, 0x1, -R5 ;  /* 0x000000010606d824 */ /* 0x000fe200078e0a05 */
[----:B------:R-:W-:Y:S01]  /*14c0*/  ISETP.GT.U32.AND P5, PT, R5, R4, PT ;  /* 0x000000040500720c */ /* 0x000fe20003fa4070 */
[----:B------:R-:W-:Y:S01]  /*14d0*/  IMAD.HI.U32 R7, R3, R18, RZ ;  /* 0x0000001203077227 */ /* 0x000fe200078e00ff */
[----:B------:R-:W-:-:S03]  /*14e0*/  ISETP.GT.U32.AND P6, PT, R5, R12, PT ;  /* 0x0000000c0500720c */ /* 0x000fc60003fc4070 */
[----:B------:R-:W-:Y:S01]  /*14f0*/  @!P2 IMAD.IADD R10, R10, 0x1, -R5 ;  /* 0x000000010a0aa824 */ /* 0x000fe200078e0a05 */
[----:B------:R-:W-:Y:S01]  /*1500*/  ISETP.GE.AND P2, PT, R15, RZ, PT ;  /* 0x000000ff0f00720c */ /* 0x000fe20003f46270 */
[----:B------:R-:W-:Y:S01]  /*1510*/  IMAD.MOV R7, RZ, RZ, -R7 ;  /* 0x000000ffff077224 */ /* 0x000fe200078e0a07 */
[----:B------:R-:W-:Y:S01]  /*1520*/  IADD3 R15, R35, 0x15, RZ ;  /* 0x00000015230f7810 */ /* 0x000fe20007ffe0ff */
[C---:B------:R-:W-:Y:S01]  /*1530*/  IMAD R8, R5.reuse, R8, R16 ;  /* 0x0000000805087224 */ /* 0x040fe200078e0210 */
[C---:B------:R-:W-:Y:S01]  /*1540*/  ISETP.GT.U32.AND P1, PT, R5.reuse, R10, PT ;  /* 0x0000000a0500720c */ /* 0x040fe20003f24070 */
[C---:B------:R-:W-:Y:S01]  /*1550*/  IMAD R14, R5.reuse, R7, R18 ;  /* 0x00000007050e7224 */ /* 0x040fe200078e0212 */
[----:B------:R-:W-:Y:S01]  /*1560*/  IABS R16, R15 ;  /* 0x0000000f00107213 */ /* 0x000fe20000000000 */
[--C-:B------:R-:W-:Y:S02]  /*1570*/  @!P5 IMAD.IADD R4, R4, 0x1, -R5.reuse ;  /* 0x000000010404d824 */ /* 0x100fe400078e0a05 */
[----:B------:R-:W-:Y:S01]  /*1580*/  @!P6 IMAD.IADD R12, R12, 0x1, -R5 ;  /* 0x000000010c0ce824 */ /* 0x000fe200078e0a05 */
[C---:B------:R-:W-:Y:S01]  /*1590*/  ISETP.GT.U32.AND P5, PT, R5.reuse, R14, PT ;  /* 0x0000000e0500720c */ /* 0x040fe20003fa4070 */
[----:B------:R-:W-:Y:S01]  /*15a0*/  @!P4 IMAD.MOV R210, RZ, RZ, -R210 ;  /* 0x000000ffffd2c224 */ /* 0x000fe200078e0ad2 */
[----:B------:R-:W-:Y:S01]  /*15b0*/  ISETP.GT.U32.AND P6, PT, R5, R8, PT ;  /* 0x000000080500720c */ /* 0x000fe20003fc4070 */
[----:B------:R-:W-:Y:S01]  /*15c0*/  IMAD.HI.U32 R7, R3, R16, RZ ;  /* 0x0000001003077227 */ /* 0x000fe200078e00ff */
[----:B------:R-:W-:-:S02]  /*15d0*/  ISETP.GE.AND P4, PT, R17, RZ, PT ;  /* 0x000000ff1100720c */ /* 0x000fc40003f86270 */
[----:B------:R-:W-:Y:S01]  /*15e0*/  IADD3 R17, R35, 0x16, RZ ;  /* 0x0000001623117810 */ /* 0x000fe20007ffe0ff */
[----:B------:R-:W-:Y:S01]  /*15f0*/  @!P1 IMAD.IADD R10, R10, 0x1, -R5 ;  /* 0x000000010a0a9824 */ /* 0x000fe200078e0a05 */
[----:B------:R-:W-:Y:S01]  /*1600*/  ISETP.GE.AND P1, PT, R9, RZ, PT ;  /* 0x000000ff0900720c */ /* 0x000fe20003f26270 */
[----:B------:R-:W-:Y:S01]  /*1610*/  IMAD.MOV R9, RZ, RZ, -R7 ;  /* 0x000000ffff097224 */ /* 0x000fe200078e0a07 */
[----:B------:R-:W-:Y:S01]  /*1620*/  IABS R18, R17 ;  /* 0x0000001100127213 */ /* 0x000fe20000000000 */
[----:B------:R-:W-:Y:S02]  /*1630*/  IMAD.MOV.U32 R209, RZ, RZ, R10 ;  /* 0x000000ffffd17224 */ /* 0x000fe400078e000a */
[--C-:B------:R-:W-:Y:S01]  /*1640*/  @!P5 IMAD.IADD R14, R14, 0x1, -R5.reuse ;  /* 0x000000010e0ed824 */ /* 0x100fe200078e0a05 */
[----:B------:R-:W-:Y:S01]  /*1650*/  ISETP.GT.U32.AND P5, PT, R5, R4, PT ;  /* 0x000000040500720c */ /* 0x000fe20003fa4070 */
[----:B------:R-:W-:Y:S01]  /*1660*/  @!P6 IMAD.IADD R8, R8, 0x1, -R5 ;  /* 0x000000010808e824 */ /* 0x000fe200078e0a05 */
[----:B------:R-:W-:Y:S01]  /*1670*/  @!P3 IADD3 R209, -R209, RZ, RZ ;  /* 0x000000ffd1d1b210 */ /* 0x000fe20007ffe1ff */
[----:B------:R-:W-:Y:S01]  /*1680*/  IMAD.HI.U32 R7, R3, R18, RZ ;  /* 0x0000001203077227 */ /* 0x000fe200078e00ff */
[----:B------:R-:W-:-:S02]  /*1690*/  ISETP.GE.AND P6, PT, R11, RZ, PT ;  /* 0x000000ff0b00720c */ /* 0x000fc40003fc6270 */
[C---:B------:R-:W-:Y:S01]  /*16a0*/  ISETP.GT.U32.AND P3, PT, R5.reuse, R8, PT ;  /* 0x000000080500720c */ /* 0x040fe20003f64070 */
[----:B------:R-:W-:Y:S01]  /*16b0*/  IMAD R16, R5, R9, R16 ;  /* 0x0000000905107224 */ /* 0x000fe200078e0210 */
[----:B------:R-:W-:Y:S01]  /*16c0*/  IABS R11, R21 ;  /* 0x00000015000b7213 */ /* 0x000fe20000000000 */
[----:B------:R-:W-:Y:S02]  /*16d0*/  IMAD.MOV R7, RZ, RZ, -R7 ;  /* 0x000000ffff077224 */ /* 0x000fe400078e0a07 */
[----:B------:R-:W-:Y:S02]  /*16e0*/  IMAD.MOV.U32 R212, RZ, RZ, R12 ;  /* 0x000000ffffd47224 */ /* 0x000fe400078e000c */
[----:B------:R-:W-:-:S04]  /*16f0*/  IMAD.HI.U32 R9, R3, R20, RZ ;  /* 0x0000001403097227 */ /* 0x000fc800078e00ff */
[----:B------:R-:W-:Y:S02]  /*1700*/  IMAD.MOV.U32 R203, RZ, RZ, R6 ;  /* 0x000000ffffcb7224 */ /* 0x000fe400078e0006 */
[C---:B------:R-:W-:Y:S02]  /*1710*/  IMAD R6, R5.reuse, R7, R18 ;  /* 0x0000000705067224 */ /* 0x040fe400078e0212 */
[----:B------:R-:W-:Y:S01]  /*1720*/  @!P4 IMAD.MOV R212, RZ, RZ, -R212 ;  /* 0x000000ffffd4c224 */ /* 0x000fe200078e0ad4 */
[----:B------:R-:W-:Y:S01]  /*1730*/  ISETP.GT.U32.AND P4, PT, R5, R16, PT ;  /* 0x000000100500720c */ /* 0x000fe20003f84070 */
[----:B------:R-:W-:Y:S02]  /*1740*/  IMAD.MOV R9, RZ, RZ, -R9 ;  /* 0x000000ffff097224 */ /* 0x000fe400078e0a09 */
[----:B------:R-:W-:Y:S01]  /*1750*/  IMAD.MOV.U32 R12, RZ, RZ, R11 ;  /* 0x000000ffff0c7224 */ /* 0x000fe200078e000b */
[----:B------:R-:W-:Y:S01]  /*1760*/  IADD3 R11, R35, 0x1a, RZ ;  /* 0x0000001a230b7810 */ /* 0x000fe20007ffe0ff */
[----:B------:R-:W-:Y:S01]  /*1770*/  @!P5 IMAD.IADD R4, R4, 0x1, -R5 ;  /* 0x000000010404d824 */ /* 0x000fe200078e0a05 */
[C---:B------:R-:W-:Y:S01]  /*1780*/  ISETP.GT.U32.AND P5, PT, R5.reuse, R6, PT ;  /* 0x000000060500720c */ /* 0x040fe20003fa4070 */
[----:B------:R-:W-:Y:S01]  /*1790*/  IMAD R10, R5, R9, R20 ;  /* 0x00000009050a7224 */ /* 0x000fe200078e0214 */
[----:B------:R-:W-:Y:S01]  /*17a0*/  IADD3 R9, R35, 0x19, RZ ;  /* 0x0000001923097810 */ /* 0x000fe20007ffe0ff */
[----:B------:R-:W-:Y:S01]  /*17b0*/  @!P2 IMAD.MOV R203, RZ, RZ, -R203 ;  /* 0x000000ffffcba224 */ /* 0x000fe200078e0acb */
[----:B------:R-:W-:Y:S01]  /*17c0*/  ISETP.GT.U32.AND P2, PT, R5, R14, PT ;  /* 0x0000000e0500720c */ /* 0x000fe20003f44070 */
[----:B------:R-:W-:Y:S01]  /*17d0*/  IMAD.HI.U32 R7, R3, R12, RZ ;  /* 0x0000000c03077227 */ /* 0x000fe200078e00ff */
[----:B------:R-:W-:-:S03]  /*17e0*/  IABS R18, R9 ;  /* 0x0000000900127213 */ /* 0x000fc60000000000 */
[----:B------:R-:W-:Y:S01]  /*17f0*/  @!P3 IMAD.IADD R8, R8, 0x1, -R5 ;  /* 0x000000010808b824 */ /* 0x000fe200078e0a05 */
[----:B------:R-:W-:Y:S01]  /*1800*/  ISETP.GT.U32.AND P3, PT, R5, R10, PT ;  /* 0x0000000a0500720c */ /* 0x000fe20003f64070 */
[----:B------:R-:W-:Y:S02]  /*1810*/  IMAD.MOV R7, RZ, RZ, -R7 ;  /* 0x000000ffff077224 */ /* 0x000fe400078e0a07 */
[--C-:B------:R-:W-:Y:S01]  /*1820*/  @!P4 IMAD.IADD R16, R16, 0x1, -R5.reuse ;  /* 0x000000011010c824 */ /* 0x100fe200078e0a05 */
[----:B------:R-:W-:Y:S01]  /*1830*/  ISETP.GE.AND P4, PT, R15, RZ, PT ;  /* 0x000000ff0f00720c */ /* 0x000fe20003f86270 */
[C---:B------:R-:W-:Y:S01]  /*1840*/  IMAD R12, R5.reuse, R7, R12 ;  /* 0x00000007050c7224 */ /* 0x040fe200078e020c */
[----:B------:R-:W-:Y:S01]  /*1850*/  IABS R7, R11 ;  /* 0x0000000b00077213 */ /* 0x000fe20000000000 */
[----:B------:R-:W-:Y:S02]  /*1860*/  IMAD.MOV.U32 R204, RZ, RZ, R8 ;  /* 0x000000ffffcc7224 */ /* 0x000fe400078e0008 */
[--C-:B------:R-:W-:Y:S01]  /*1870*/  @!P5 IMAD.IADD R6, R6, 0x1, -R5.reuse ;  /* 0x000000010606d824 */ /* 0x100fe200078e0a05 */
[----:B------:R-:W-:Y:S01]  /*1880*/  ISETP.GT.U32.AND P5, PT, R5, R16, PT ;  /* 0x000000100500720c */ /* 0x000fe20003fa4070 */
[----:B------:R-:W-:Y:S01]  /*1890*/  @!P2 IMAD.IADD R14, R14, 0x1, -R5 ;  /* 0x000000010e0ea824 */ /* 0x000fe200078e0a05 */
[----:B------:R-:W-:Y:S01]  /*18a0*/  ISETP.GE.AND P2, PT, R13, RZ, PT ;  /* 0x000000ff0d00720c */ /* 0x000fe20003f46270 */
[----:B------:R-:W-:Y:S01]  /*18b0*/  @!P6 IMAD.MOV R204, RZ, RZ, -R204 ;  /* 0x000000ffffcce224 */ /* 0x000fe200078e0acc */
[----:B------:R-:W-:Y:S01]  /*18c0*/  ISETP.GT.U32.AND P6, PT, R5, R12, PT ;  /* 0x0000000c0500720c */ /* 0x000fe20003fc4070 */
[----:B------:R-:W-:-:S02]  /*18d0*/  IMAD.MOV.U32 R207, RZ, RZ, R4 ;  /* 0x000000ffffcf7224 */ /* 0x000fc400078e0004 */
[----:B------:R-:W-:Y:S02]  /*18e0*/  @!P3 IMAD.IADD R10, R10, 0x1, -R5 ;  /* 0x000000010a0ab824 */ /* 0x000fe400078e0a05 */
[----:B------:R-:W-:Y:S01]  /*18f0*/  @!P1 IMAD.MOV R207, RZ, RZ, -R207 ;  /* 0x000000ffffcf9224 */ /* 0x000fe200078e0acf */
[----:B------:R-:W-:Y:S01]  /*1900*/  ISETP.GT.U32.AND P1, PT, R5, R6, PT ;  /* 0x000000060500720c */ /* 0x000fe20003f24070 */
[----:B------:R-:W-:Y:S01]  /*1910*/  IMAD.HI.U32 R4, R3, R18, RZ ;  /* 0x0000001203047227 */ /* 0x000fe200078e00ff */
[----:B------:R-:W-:-:S03]  /*1920*/  ISETP.GT.U32.AND P3, PT, R5, R10, PT ;  /* 0x0000000a0500720c */ /* 0x000fc60003f64070 */
[----:B------:R-:W-:Y:S02]  /*1930*/  IMAD.MOV.U32 R22, RZ, RZ, R14 ;  /* 0x000000ffff167224 */ /* 0x000fe400078e000e */
[--C-:B------:R-:W-:Y:S01]  /*1940*/  @!P5 IMAD.IADD R16, R16, 0x1, -R5.reuse ;  /* 0x000000011010d824 */ /* 0x100fe200078e0a05 */
[----:B------:R-:W-:Y:S01]  /*1950*/  ISETP.GE.AND P5, PT, R19, RZ, PT ;  /* 0x000000ff1300720c */ /* 0x000fe20003fa6270 */
[----:B------:R-:W-:Y:S01]  /*1960*/  IMAD.MOV R4, RZ, RZ, -R4 ;  /* 0x000000ffff047224 */ /* 0x000fe200078e0a04 */
[----:B------:R-:W-:Y:S01]  /*1970*/  @!P2 IADD3 R22, -R22, RZ, RZ ;  /* 0x000000ff1616a210 */ /* 0x000fe20007ffe1ff */
[----:B------:R-:W-:Y:S01]  /*1980*/  @!P6 IMAD.IADD R12, R12, 0x1, -R5 ;  /* 0x000000010c0ce824 */ /* 0x000fe200078e0a05 */
[----:B------:R-:W-:Y:S01]  /*1990*/  ISETP.GE.AND P2, PT, R17, RZ, PT ;  /* 0x000000ff1100720c */ /* 0x000fe20003f46270 */
[----:B------:R-:W-:Y:S01]  /*19a0*/  IMAD.MOV.U32 R8, RZ, RZ, R7 ;  /* 0x000000ffff087224 */ /* 0x000fe200078e0007 */
[----:B------:R-:W-:Y:S01]  /*19b0*/  IADD3 R17, R35, 0x20, RZ ;  /* 0x0000002023117810 */ /* 0x000fe20007ffe0ff */
[C---:B------:R-:W-:Y:S01]  /*19c0*/  IMAD R4, R5.reuse, R4, R18 ;  /* 0x0000000405047224 */ /* 0x040fe200078e0212 */
[----:B------:R-:W-:Y:S01]  /*19d0*/  ISETP.GT.U32.AND P6, PT, R5, R12, PT ;  /* 0x0000000c0500720c */ /* 0x000fe20003fc4070 */
[----:B------:R-:W-:Y:S01]  /*19e0*/  IMAD.MOV.U32 R15, RZ, RZ, R16 ;  /* 0x000000ffff0f7224 */ /* 0x000fe200078e0010 */
[----:B------:R1:W-:Y:S01]  /*19f0*/  STL [R1+0x364], R22 ;  /* 0x0003641601007387 */ /* 0x0003e20000100800 */
[----:B------:R-:W-:Y:S01]  /*1a00*/  @!P1 IMAD.IADD R6, R6, 0x1, -R5 ;  /* 0x0000000106069824 */ /* 0x000fe200078e0a05 */
[----:B------:R-:W-:Y:S01]  /*1a10*/  ISETP.GE.AND P1, PT, R21, RZ, PT ;  /* 0x000000ff1500720c */ /* 0x000fe20003f26270 */
[----:B------:R-:W-:Y:S01]  /*1a20*/  IMAD.HI.U32 R7, R3, R8, RZ ;  /* 0x0000000803077227 */ /* 0x000fe200078e00ff */
[----:B------:R-:W-:-:S02]  /*1a30*/  IABS R18, R17 ;  /* 0x0000001100127213 */ /* 0x000fc40000000000 */
[----:B------:R-:W-:Y:S01]  /*1a40*/  IADD3 R21, R35, 0x2a, RZ ;  /* 0x0000002a23157810 */ /* 0x000fe20007ffe0ff */
[----:B------:R-:W-:Y:S01]  /*1a50*/  @!P4 IMAD.MOV R15, RZ, RZ, -R15 ;  /* 0x000000ffff0fc224 */ /* 0x000fe200078e0a0f */
[----:B------:R-:W-:Y:S01]  /*1a60*/  ISETP.GT.U32.AND P4, PT, R5, R4, PT ;  /* 0x000000040500720c */ /* 0x000fe20003f84070 */
[----:B------:R-:W-:Y:S01]  /*1a70*/  @!P3 IMAD.IADD R10, R10, 0x1, -R5 ;  /* 0x000000010a0ab824 */ /* 0x000fe200078e0a05 */
[----:B------:R-:W-:Y:S01]  /*1a80*/  ISETP.GE.AND P3, PT, R9, RZ, PT ;  /* 0x000000ff0900720c */ /* 0x000fe20003f66270 */
[----:B------:R-:W-:Y:S01]  /*1a90*/  IMAD.MOV R7, RZ, RZ, -R7 ;  /* 0x000000ffff077224 */ /* 0x000fe200078e0a07 */
[----:B------:R-:W-:Y:S01]  /*1aa0*/  IADD3 R9, R35, 0x1b, RZ ;  /* 0x0000001b23097810 */ /* 0x000fe20007ffe0ff */
[----:B------:R-:W-:Y:S01]  /*1ab0*/  IMAD.MOV.U32 R14, RZ, RZ, R6 ;  /* 0x000000ffff0e7224 */ /* 0x000fe200078e0006 */
[----:B------:R2:W-:Y:S01]  /*1ac0*/  STL [R1+0x360], R15 ;  /* 0x0003600f01007387 */ /* 0x0005e20000100800 */
[----:B------:R-:W-:Y:S01]  /*1ad0*/  IMAD.MOV.U32 R13, RZ, RZ, R10 ;  /* 0x000000ffff0d7224 */ /* 0x000fe200078e000a */
[----:B-1----:R-:W-:Y:S01]  /*1ae0*/  IABS R22, R21 ;  /* 0x0000001500167213 */ /* 0x002fe20000000000 */
[----:B------:R-:W-:Y:S01]  /*1af0*/  @!P2 IMAD.MOV R14, RZ, RZ, -R14 ;  /* 0x000000ffff0ea224 */ /* 0x000fe200078e0a0e */
[----:B------:R-:W-:Y:S01]  /*1b00*/  ISETP.GE.AND P2, PT, R11, RZ, PT ;  /* 0x000000ff0b00720c */ /* 0x000fe20003f46270 */
[----:B------:R-:W-:Y:S01]  /*1b10*/  IMAD R6, R5, R7, R8 ;  /* 0x0000000705067224 */ /* 0x000fe200078e0208 */
[----:B------:R-:W-:Y:S01]  /*1b20*/  IADD3 R11, R35, 0x1c, RZ ;  /* 0x0000001c230b7810 */ /* 0x000fe20007ffe0ff */
[----:B------:R-:W-:Y:S01]  /*1b30*/  @!P5 IMAD.MOV R13, RZ, RZ, -R13 ;  /* 0x000000ffff0dd224 */ /* 0x000fe200078e0a0d */
[----:B------:R-:W-:Y:S01]  /*1b40*/  ISETP.GE.AND P5, PT, R9, RZ, PT ;  /* 0x000000ff0900720c */ /* 0x000fe20003fa6270 */
[--C-:B------:R-:W-:Y:S01]  /*1b50*/  @!P6 IMAD.IADD R12, R12, 0x1, -R5.reuse ;  /* 0x000000010c0ce824 */ /* 0x100fe200078e0a05 */
[----:B------:R-:W-:Y:S01]  /*1b60*/  IABS R9, R9 ;  /* 0x0000000900097213 */ /* 0x000fe20000000000 */
[----:B------:R1:W-:Y:S01]  /*1b70*/  STL [R1+0x35c], R14 ;  /* 0x00035c0e01007387 */ /* 0x0003e20000100800 */
[----:B------:R-:W-:Y:S01]  /*1b80*/  ISETP.GT.U32.AND P6, PT, R5, R6, PT ;  /* 0x000000060500720c */ /* 0x000fe20003fc4070 */
[----:B------:R-:W-:Y:S01]  /*1b90*/  @!P4 IMAD.IADD R4, R4, 0x1, -R5 ;  /* 0x000000010404c824 */ /* 0x000fe200078e0a05 */
[----:B------:R-:W-:Y:S01]  /*1ba0*/  IABS R10, R11 ;  /* 0x0000000b000a7213 */ /* 0x000fe20000000000 */
[----:B------:R3:W-:Y:S01]  /*1bb0*/  STL [R1+0x358], R13 ;  /* 0x0003580d01007387 */ /* 0x0007e20000100800 */
[----:B------:R-:W-:Y:S01]  /*1bc0*/  IMAD.MOV.U32 R8, RZ, RZ, R9 ;  /* 0x000000ffff087224 */ /* 0x000fe200078e0009 */
[----:B--2---:R-:W-:-:S02]  /*1bd0*/  IADD3 R15, R35, 0x1f, RZ ;  /* 0x0000001f230f7810 */ /* 0x004fc40007ffe0ff */
[----:B------:R-:W-:Y:S01]  /*1be0*/  ISETP.GT.U32.AND P4, PT, R5, R4, PT ;  /* 0x000000040500720c */ /* 0x000fe20003f84070 */
[----:B------:R-:W-:Y:S01]  /*1bf0*/  IMAD.HI.U32 R7, R3, R8, RZ ;  /* 0x0000000803077227 */ /* 0x000fe200078e00ff */
[----:B------:R-:W-:-:S03]  /*1c00*/  IABS R16, R15 ;  /* 0x0000000f00107213 */ /* 0x000fc60000000000 */
[----:B-1----:R-:W-:Y:S01]  /*1c10*/  IMAD.MOV.U32 R14, RZ, RZ, R12 ;  /* 0x000000ffff0e7224 */ /* 0x002fe200078e000c */
[----:B---3--:R-:W-:Y:S01]  /*1c20*/  IADD3 R13, R35, 0x1d, RZ ;  /* 0x0000001d230d7810 */ /* 0x008fe20007ffe0ff */
[--C-:B------:R-:W-:Y:S02]  /*1c30*/  @!P6 IMAD.IADD R6, R6, 0x1, -R5.reuse ;  /* 0x000000010606e824 */ /* 0x100fe400078e0a05 */
[----:B------:R-:W-:Y:S01]  /*1c40*/  @!P1 IMAD.MOV R14, RZ, RZ, -R14 ;  /* 0x000000ffff0e9224 */ /* 0x000fe200078e0a0e */
[----:B------:R-:W-:Y:S02]  /*1c50*/  IABS R9, R13 ;  /* 0x0000000d00097213 */ /* 0x000fe40000000000 */
[----:B------:R-:W-:Y:S01]  /*1c60*/  ISETP.GT.U32.AND P6, PT, R5, R6, PT ;  /* 0x000000060500720c */ /* 0x000fe20003fc4070 */
[----:B------:R-:W-:Y:S01]  /*1c70*/  @!P4 IMAD.IADD R4, R4, 0x1, -R5 ;  /* 0x000000010404c824 */ /* 0x000fe200078e0a05 */
[----:B------:R-:W-:Y:S01]  /*1c80*/  MOV R12, R9 ;  /* 0x00000009000c7202 */ /* 0x000fe20000000f00 */
[----:B------:R-:W-:Y:S01]  /*1c90*/  IMAD.MOV R9, RZ, RZ, -R7 ;  /* 0x000000ffff097224 */ /* 0x000fe200078e0a07 */
[----:B------:R-:W-:Y:S01]  /*1ca0*/  ISETP.GE.AND P1, PT, R11, RZ, PT ;  /* 0x000000ff0b00720c */ /* 0x000fe20003f26270 */
[----:B------:R-:W-:Y:S01]  /*1cb0*/  IMAD.HI.U32 R7, R3, R10, RZ ;  /* 0x0000000a03077227 */ /* 0x000fe200078e00ff */
[----:B------:R-:W-:Y:S01]  /*1cc0*/  IADD3 R11, R35, 0x1e, RZ ;  /* 0x0000001e230b7810 */ /* 0x000fe20007ffe0ff */
[----:B------:R1:W-:Y:S02]  /*1cd0*/  STL [R1+0x354], R14 ;  /* 0x0003540e01007387 */ /* 0x0003e40000100800 */
[----:B------:R-:W-:-:S02]  /*1ce0*/  IMAD R8, R5, R9, R8 ;  /* 0x0000000905087224 */ /* 0x000fc400078e0208 */
[----:B------:R-:W-:Y:S02]  /*1cf0*/  IMAD.MOV R7, RZ, RZ, -R7 ;  /* 0x000000ffff077224 */ /* 0x000fe400078e0a07 */
[----:B------:R-:W-:Y:S01]  /*1d00*/  IMAD.HI.U32 R9, R3, R12, RZ ;  /* 0x0000000c03097227 */ /* 0x000fe200078e00ff */
[----:B------:R-:W-:-:S03]  /*1d10*/  ISETP.GT.U32.AND P4, PT, R5, R8, PT ;  /* 0x000000080500720c */ /* 0x000fc60003f84070 */
[C---:B------:R-:W-:Y:S01]  /*1d20*/  IMAD R10, R5.reuse, R7, R10 ;  /* 0x00000007050a7224 */ /* 0x040fe200078e020a */
[----:B-1----:R-:W-:Y:S01]  /*1d30*/  IABS R14, R11 ;  /* 0x0000000b000e7213 */ /* 0x002fe20000000000 */
[----:B------:R-:W-:Y:S02]  /*1d40*/  @!P6 IMAD.IADD R6, R6, 0x1, -R5 ;  /* 0x000000010606e824 */ /* 0x000fe400078e0a05 */
[----:B------:R-:W-:Y:S01]  /*1d50*/  IMAD.MOV R9, RZ, RZ, -R9 ;  /* 0x000000ffff097224 */ /* 0x000fe200078e0a09 */
[C---:B------:R-:W-:Y:S01]  /*1d60*/  ISETP.GT.U32.AND P6, PT, R5.reuse, R10, PT ;  /* 0x0000000a0500720c */ /* 0x040fe20003fc4070 */
[----:B------:R-:W-:Y:S02]  /*1d70*/  IMAD.MOV.U32 R19, RZ, RZ, R4 ;  /* 0x000000ffff137224 */ /* 0x000fe400078e0004 */
[----:B------:R-:W-:Y:S02]  /*1d80*/  IMAD R12, R5, R9, R12 ;  /* 0x00000009050c7224 */ /* 0x000fe400078e020c */
[----:B------:R-:W-:-:S02]  /*1d90*/  @!P4 IMAD.IADD R8, R8, 0x1, -R5 ;  /* 0x000000010808c824 */ /* 0x000fc400078e0a05 */
[----:B------:R-:W-:Y:S01]  /*1da0*/  @!P3 IMAD.MOV R19, RZ, RZ, -R19 ;  /* 0x000000ffff13b224 */ /* 0x000fe200078e0a13 */
[----:B------:R-:W-:Y:S01]  /*1db0*/  ISETP.GT.U32.AND P4, PT, R5, R12, PT ;  /* 0x0000000c0500720c */ /* 0x000fe20003f84070 */
[----:B------:R-:W-:Y:S01]  /*1dc0*/  IMAD.HI.U32 R4, R3, R14, RZ ;  /* 0x0000000e03047227 */ /* 0x000fe200078e00ff */
[C---:B------:R-:W-:Y:S02]  /*1dd0*/  ISETP.GT.U32.AND P3, PT, R5.reuse, R8, PT ;  /* 0x000000080500720c */ /* 0x040fe40003f64070 */
[----:B------:R1:W-:Y:S01]  /*1de0*/  STL [R1+0x350], R19 ;  /* 0x0003501301007387 */ /* 0x0003e20000100800 */
[----:B------:R-:W-:Y:S02]  /*1df0*/  @!P6 IMAD.IADD R10, R10, 0x1, -R5 ;  /* 0x000000010a0ae824 */ /* 0x000fe400078e0a05 */
[----:B------:R-:W-:Y:S02]  /*1e00*/  IMAD.MOV R4, RZ, RZ, -R4 ;  /* 0x000000ffff047224 */ /* 0x000fe400078e0a04 */
[----:B------:R-:W-:Y:S01]  /*1e10*/  IMAD.MOV.U32 R7, RZ, RZ, R6 ;  /* 0x000000ffff077224 */ /* 0x000fe200078e0006 */
[C---:B------:R-:W-:Y:S01]  /*1e20*/  ISETP.GT.U32.AND P6, PT, R5.reuse, R10, PT ;  /* 0x0000000a0500720c */ /* 0x040fe20003fc4070 */
[----:B------:R-:W-:-:S02]  /*1e30*/  IMAD R4, R5, R4, R14 ;  /* 0x0000000405047224 */ /* 0x000fc400078e020e */
[--C-:B------:R-:W-:Y:S01]  /*1e40*/  @!P4 IMAD.IADD R12, R12, 0x1, -R5.reuse ;  /* 0x000000010c0cc824 */ /* 0x100fe200078e0a05 */
[----:B-1----:R-:W-:Y:S01]  /*1e50*/  IADD3 R19, R35, 0x29, RZ ;  /* 0x0000002923137810 */ /* 0x002fe20007ffe0ff */
[----:B------:R-:W-:Y:S01]  /*1e60*/  @!P3 IMAD.IADD R8, R8, 0x1, -R5 ;  /* 0x000000010808b824 */ /* 0x000fe200078e0a05 */
[C---:B------:R-:W-:Y:S01]  /*1e70*/  ISETP.GT.U32.AND P3, PT, R5.reuse, R4, PT ;  /* 0x000000040500720c */ /* 0x040fe20003f64070 */
[----:B------:R-:W-:Y:S01]  /*1e80*/  @!P2 IMAD.MOV R7, RZ, RZ, -R7 ;  /* 0x000000ffff07a224 */ /* 0x000fe200078e0a07 */
[----:B------:R-:W-:Y:S01]  /*1e90*/  ISETP.GT.U32.AND P4, PT, R5, R12, PT ;  /* 0x0000000c0500720c */ /* 0x000fe20003f84070 */
[----:B------:R-:W-:Y:S01]  /*1ea0*/  IMAD.HI.U32 R6, R3, R16, RZ ;  /* 0x0000001003067227 */ /* 0x000fe200078e00ff */
[----:B------:R-:W-:Y:S02]  /*1eb0*/  MOV R9, R8 ;  /* 0x0000000800097202 */ /* 0x000fe40000000f00 */
[----:B------:R1:W-:Y:S01]  /*1ec0*/  STL [R1+0x34c], R7 ;  /* 0x00034c0701007387 */ /* 0x0003e20000100800 */
[----:B------:R-:W-:Y:S01]  /*1ed0*/  @!P6 IMAD.IADD R10, R10, 0x1, -R5 ;  /* 0x000000010a0ae824 */ /* 0x000fe200078e0a05 */
[----:B------:R-:W-:Y:S01]  /*1ee0*/  ISETP.GE.AND P2, PT, R13, RZ, PT ;  /* 0x000000ff0d00720c */ /* 0x000fe20003f46270 */
[----:B------:R-:W-:Y:S01]  /*1ef0*/  @!P5 IMAD.MOV R9, RZ, RZ, -R9 ;  /* 0x000000ffff09d224 */ /* 0x000fe200078e0a09 */
[----:B------:R-:W-:Y:S01]  /*1f00*/  IADD3 R13, R35, 0x21, RZ ;  /* 0x00000021230d7810 */ /* 0x000fe20007ffe0ff */
[----:B------:R-:W-:Y:S01]  /*1f10*/  IMAD.MOV R6, RZ, RZ, -R6 ;  /* 0x000000ffff067224 */ /* 0x000fe200078e0a06 */
[----:B------:R-:W-:Y:S01]  /*1f20*/  ISETP.GE.AND P5, PT, R11, RZ, PT ;  /* 0x000000ff0b00720c */ /* 0x000fe20003fa6270 */
[----:B------:R-:W-:Y:S01]  /*1f30*/  @!P3 IMAD.IADD R4, R4, 0x1, -R5 ;  /* 0x000000010404b824 */ /* 0x000fe200078e0a05 */
[----:B------:R2:W-:Y:S01]  /*1f40*/  STL [R1+0x348], R9 ;  /* 0x0003480901007387 */ /* 0x0005e20000100800 */
[----:B------:R-:W-:Y:S01]  /*1f50*/  IMAD R6, R5, R6, R16 ;  /* 0x0000000605067224 */ /* 0x000fe200078e0210 */
[----:B------:R-:W-:Y:S01]  /*1f60*/  IADD3 R11, R35, 0x22, RZ ;  /* 0x00000022230b7810 */ /* 0x000fe20007ffe0ff */
[----:B-1----:R-:W-:Y:S01]  /*1f70*/  IMAD.HI.U32 R7, R3, R18, RZ ;  /* 0x0000001203077227 */ /* 0x002fe200078e00ff */
[----:B------:R-:W-:-:S02]  /*1f80*/  ISETP.GT.U32.AND P3, PT, R5, R4, PT ;  /* 0x000000040500720c */ /* 0x000fc40003f64070 */
[C---:B------:R-:W-:Y:S01]  /*1f90*/  ISETP.GT.U32.AND P6, PT, R5.reuse, R6, PT ;  /* 0x000000060500720c */ /* 0x040fe20003fc4070 */
[----:B------:R-:W-:Y:S01]  /*1fa0*/  IMAD.MOV R7, RZ, RZ, -R7 ;  /* 0x000000ffff077224 */ /* 0x000fe200078e0a07 */
[----:B------:R-:W-:Y:S01]  /*1fb0*/  IABS R20, R19 ;  /* 0x0000001300147213 */ /* 0x000fe20000000000 */
[----:B------:R-:W-:Y:S02]  /*1fc0*/  @!P4 IMAD.IADD R12, R12, 0x1, -R5 ;  /* 0x000000010c0cc824 */ /* 0x000fe400078e0a05 */
[----:B--2---:R-:W-:Y:S02]  /*1fd0*/  IMAD.MOV.U32 R9, RZ, RZ, R10 ;  /* 0x000000ffff097224 */ /* 0x004fe400078e000a */
[----:B------:R-:W-:Y:S01]  /*1fe0*/  IMAD R8, R5, R7, R18 ;  /* 0x0000000705087224 */ /* 0x000fe200078e0212 */
[----:B------:R-:W-:Y:S01]  /*1ff0*/  IABS R7, R13 ;  /* 0x0000000d00077213 */ /* 0x000fe20000000000 */
[----:B------:R-:W-:Y:S01]  /*2000*/  @!P1 IMAD.MOV R9, RZ, RZ, -R9 ;  /* 0x000000ffff099224 */ /* 0x000fe200078e0a09 */
[----:B------:R-:W-:Y:S01]  /*2010*/  ISETP.GE.AND P1, PT, R15, RZ, PT ;  /* 0x000000ff0f00720c */ /* 0x000fe20003f26270 */
[----:B------:R-:W-:Y:S01]  /*2020*/  @!P3 IMAD.IADD R4, R4, 0x1, -R5 ;  /* 0x000000010404b824 */ /* 0x000fe200078e0a05 */
[----:B------:R-:W-:Y:S01]  /*2030*/  ISETP.GT.U32.AND P4, PT, R5, R8, PT ;  /* 0x000000080500720c */ /* 0x000fe20003f84070 */
[----:B------:R-:W-:Y:S01]  /*2040*/  IMAD.MOV.U32 R10, RZ, RZ, R7 ;  /* 0x000000ffff0a7224 */ /* 0x000fe200078e0007 */
[----:B------:R1:W-:Y:S01]  /*2050*/  STL [R1+0x344], R9 ;  /* 0x0003440901007387 */ /* 0x0003e20000100800 */
[----:B------:R-:W-:Y:S01]  /*2060*/  @!P6 IMAD.IADD R6, R6, 0x1, -R5 ;  /* 0x000000010606e824 */ /* 0x000fe200078e0a05 */
[----:B------:R-:W-:Y:S01]  /*2070*/  ISETP.GE.AND P3, PT, R13, RZ, PT ;  /* 0x000000ff0d00720c */ /* 0x000fe20003f66270 */
[----:B------:R-:W-:Y:S01]  /*2080*/  IMAD.HI.U32 R7, R3, R10, RZ ;  /* 0x0000000a03077227 */ /* 0x000fe200078e00ff */
[----:B------:R-:W-:-:S02]  /*2090*/  IADD3 R13, R35, 0x23, RZ ;  /* 0x00000023230d7810 */ /* 0x000fc40007ffe0ff */
[----:B------:R-:W-:Y:S01]  /*20a0*/  ISETP.GT.U32.AND P6, PT, R5, R6, PT ;  /* 0x000000060500720c */ /* 0x000fe20003fc4070 */
[----:B------:R-:W-:Y:S01]  /*20b0*/  IMAD.MOV.U32 R14, RZ, RZ, R4 ;  /* 0x000000ffff0e7224 */ /* 0x000fe200078e0004 */
[----:B------:R-:W-:Y:S01]  /*20c0*/  IADD3 R15, R35, 0x25, RZ ;  /* 0x00000025230f7810 */ /* 0x000fe20007ffe0ff */
[----:B-1----:R-:W-:Y:S01]  /*20d0*/  IMAD.MOV.U32 R9, RZ, RZ, R12 ;  /* 0x000000ffff097224 */ /* 0x002fe200078e000c */
[----:B------:R-:W-:Y:S01]  /*20e0*/  IABS R12, R11 ;  /* 0x0000000b000c7213 */ /* 0x000fe20000000000 */
[----:B------:R-:W-:Y:S01]  /*20f0*/  @!P5 IMAD.MOV R14, RZ, RZ, -R14 ;  /* 0x000000ffff0ed224 */ /* 0x000fe200078e0a0e */
[----:B------:R-:W-:Y:S01]  /*2100*/  IABS R16, R15 ;  /* 0x0000000f00107213 */ /* 0x000fe20000000000 */
[----:B------:R-:W-:Y:S01]  /*2110*/  @!P2 IMAD.MOV R9, RZ, RZ, -R9 ;  /* 0x000000ffff09a224 */ /* 0x000fe200078e0a09 */
[----:B------:R-:W-:Y:S01]  /*2120*/  ISETP.GE.AND P2, PT, R17, RZ, PT ;  /* 0x000000ff1100720c */ /* 0x000fe20003f46270 */
[----:B------:R-:W-:-:S03]  /*2130*/  @!P4 IMAD.IADD R8, R8, 0x1, -R5 ;  /* 0x000000010808c824 */ /* 0x000fc600078e0a05 */
[----:B------:R1:W-:Y:S01]  /*2140*/  STL [R1+0x340], R9 ;  /* 0x0003400901007387 */ /* 0x0003e20000100800 */
[----:B------:R-:W-:Y:S02]  /*2150*/  @!P6 IADD3 R6, R6, -R5, RZ ;  /* 0x800000050606e210 */ /* 0x000fe40007ffe0ff */
[----:B------:R-:W-:Y:S01]  /*2160*/  ISETP.GT.U32.AND P4, PT, R5, R8, PT ;  /* 0x000000080500720c */ /* 0x000fe20003f84070 */
[----:B------:R2:W-:Y:S01]  /*2170*/  STL [R1+0x33c], R14 ;  /* 0x00033c0e01007387 */ /* 0x0005e20000100800 */
[----:B------:R-:W-:Y:S01]  /*2180*/  ISETP.GE.AND P6, PT, R11, RZ, PT ;  /* 0x000000ff0b00720c */ /* 0x000fe20003fc6270 */
[----:B------:R-:W-:Y:S01]  /*2190*/  IMAD.MOV.U32 R17, RZ, RZ, R6 ;  /* 0x000000ffff117224 */ /* 0x000fe200078e0006 */
[----:B------:R-:W-:Y:S01]  /*21a0*/  IADD3 R11, R35, 0x24, RZ ;  /* 0x00000024230b7810 */ /* 0x000fe20007ffe0ff */
[----:B-1----:R-:W-:Y:S02]  /*21b0*/  IMAD.MOV R9, RZ, RZ, -R7 ;  /* 0x000000ffff097224 */ /* 0x002fe400078e0a07 */
[----:B------:R-:W-:Y:S01]  /*21c0*/  IMAD.HI.U32 R7, R3, R12, RZ ;  /* 0x0000000c03077227 */ /* 0x000fe200078e00ff */
[----:B--2---:R-:W-:-:S03]  /*21d0*/  IABS R14, R11 ;  /* 0x0000000b000e7213 */ /* 0x004fc60000000000 */
[C---:B------:R-:W-:Y:S01]  /*21e0*/  IMAD R10, R5.reuse, R9, R10 ;  /* 0x00000009050a7224 */ /* 0x040fe200078e020a */
[----:B------:R-:W-:Y:S01]  /*21f0*/  IABS R9, R13 ;  /* 0x0000000d00097213 */ /* 0x000fe20000000000 */
[----:B------:R-:W-:Y:S02]  /*2200*/  IMAD.MOV R7, RZ, RZ, -R7 ;  /* 0x000000ffff077224 */ /* 0x000fe400078e0a07 */
[----:B------:R-:W-:Y:S01]  /*2210*/  @!P1 IMAD.MOV R17, RZ, RZ, -R17 ;  /* 0x000000ffff119224 */ /* 0x000fe200078e0a11 */
[C---:B------:R-:W-:Y:S01]  /*2220*/  ISETP.GT.U32.AND P5, PT, R5.reuse, R10, PT ;  /* 0x0000000a0500720c */ /* 0x040fe20003fa4070 */
[C---:B------:R-:W-:Y:S02]  /*2230*/  IMAD R4, R5.reuse, R7, R12 ;  /* 0x0000000705047224 */ /* 0x040fe400078e020c */
[----:B------:R-:W-:Y:S01]  /*2240*/  @!P4 IMAD.IADD R8, R8, 0x1, -R5 ;  /* 0x000000010808c824 */ /* 0x000fe200078e0a05 */
[----:B------:R1:W-:Y:S01]  /*2250*/  STL [R1+0x338], R17 ;  /* 0x0003381101007387 */ /* 0x0003e20000100800 */
[----:B------:R-:W-:Y:S01]  /*2260*/  IMAD.MOV.U32 R12, RZ, RZ, R9 ;  /* 0x000000ffff0c7224 */ /* 0x000fe200078e0009 */
[----:B------:R-:W-:Y:S01]  /*2270*/  ISETP.GT.U32.AND P4, PT, R5, R4, PT ;  /* 0x000000040500720c */ /* 0x000fe20003f84070 */
[----:B------:R-:W-:-:S02]  /*2280*/  IMAD.MOV.U32 R9, RZ, RZ, R8 ;  /* 0x000000ffff097224 */ /* 0x000fc400078e0008 */
[----:B------:R-:W-:-:S04]  /*2290*/  IMAD.HI.U32 R6, R3, R12, RZ ;  /* 0x0000000c03067227 */ /* 0x000fc800078e00ff */
[----:B------:R-:W-:Y:S01]  /*22a0*/  @!P5 IMAD.IADD R10, R10, 0x1, -R5 ;  /* 0x000000010a0ad824 */ /* 0x000fe200078e0a05 */
[----:B------:R-:W-:Y:S01]  /*22b0*/  ISETP.GE.AND P5, PT, R13, RZ, PT ;  /* 0x000000ff0d00720c */ /* 0x000fe20003fa6270 */
[----:B------:R-:W-:Y:S01]  /*22c0*/  IMAD.MOV R6, RZ, RZ, -R6 ;  /* 0x000000ffff067224 */ /* 0x000fe200078e0a06 */
[----:B-1----:R-:W-:Y:S01]  /*22d0*/  IADD3 R17, R35, 0x28, RZ ;  /* 0x0000002823117810 */ /* 0x002fe20007ffe0ff */
[----:B------:R-:W-:Y:S01]  /*22e0*/  @!P2 IMAD.MOV R9, RZ, RZ, -R9 ;  /* 0x000000ffff09a224 */ /* 0x000fe200078e0a09 */
[C---:B------:R-:W-:Y:S01]  /*22f0*/  ISETP.GT.U32.AND P1, PT, R5.reuse, R10, PT ;  /* 0x0000000a0500720c */ /* 0x040fe20003f24070 */
[----:B------:R-:W-:Y:S01]  /*2300*/  @!P4 IMAD.IADD R4, R4, 0x1, -R5 ;  /* 0x000000010404c824 */ /* 0x000fe200078e0a05 */
[----:B------:R-:W-:Y:S01]  /*2310*/  IABS R18, R17 ;  /* 0x0000001100127213 */ /* 0x000fe20000000000 */
[----:B------:R-:W-:Y:S01]  /*2320*/  IMAD R6, R5, R6, R12 ;  /* 0x0000000605067224 */ /* 0x000fe200078e020c */
[----:B------:R1:W-:Y:S01]  /*2330*/  STL [R1+0x334], R9 ;  /* 0x0003340901007387 */ /* 0x0003e20000100800 */
[----:B------:R-:W-:Y:S01]  /*2340*/  IMAD.HI.U32 R8, R3, R16, RZ ;  /* 0x0000001003087227 */ /* 0x000fe200078e00ff */
[----:B------:R-:W-:-:S02]  /*2350*/  ISETP.GT.U32.AND P4, PT, R5, R4, PT ;  /* 0x000000040500720c */ /* 0x000fc40003f84070 */
[----:B------:R-:W-:Y:S01]  /*2360*/  ISETP.GE.AND P2, PT, R11, RZ, PT ;  /* 0x000000ff0b00720c */ /* 0x000fe20003f46270 */
[----:B------:R-:W-:-:S04]  /*2370*/  IMAD.HI.U32 R7, R3, R14, RZ ;  /* 0x0000000e03077227 */ /* 0x000fc800078e00ff */
[--C-:B------:R-:W-:Y:S01]  /*2380*/  @!P1 IMAD.IADD R10, R10, 0x1, -R5.reuse ;  /* 0x000000010a0a9824 */ /* 0x100fe200078e0a05 */
[----:B------:R-:W-:Y:S01]  /*2390*/  ISETP.GE.AND P1, PT, R15, RZ, PT ;  /* 0x000000ff0f00720c */ /* 0x000fe20003f26270 */
[----:B-1----:R-:W-:Y:S01]  /*23a0*/  IMAD.MOV R9, RZ, RZ, -R8 ;  /* 0x000000ffff097224 */ /* 0x002fe200078e0a08 */
[----:B------:R-:W-:Y:S01]  /*23b0*/  IADD3 R15, R35, 0x27, RZ ;  /* 0x00000027230f7810 */ /* 0x000fe20007ffe0ff */
[----:B------:R-:W-:Y:S02]  /*23c0*/  IMAD.MOV.U32 R13, RZ, RZ, R10 ;  /* 0x000000ffff0d7224 */ /* 0x000fe400078e000a */
[----:B------:R-:W-:Y:S02]  /*23d0*/  @!P4 IMAD.IADD R4, R4, 0x1, -R5 ;  /* 0x000000010404c824 */ /* 0x000fe400078e0a05 */
[----:B------:R-:W-:Y:S01]  /*23e0*/  @!P3 IMAD.MOV R13, RZ, RZ, -R13 ;  /* 0x000000ffff0db224 */ /* 0x000fe200078e0a0d */
[----:B------:R-:W-:Y:S01]  /*23f0*/  ISETP.GT.U32.AND P3, PT, R5, R6, PT ;  /* 0x000000060500720c */ /* 0x000fe20003f64070 */
[----:B------:R-:W-:-:S02]  /*2400*/  IMAD.MOV R7, RZ, RZ, -R7 ;  /* 0x000000ffff077224 */ /* 0x000fc400078e0a07 */
[C---:B------:R-:W-:Y:S01]  /*2410*/  IMAD R12, R5.reuse, R9, R16 ;  /* 0x00000009050c7224 */ /* 0x040fe200078e0210 */
[----:B------:R-:W-:Y:S01]  /*2420*/  IABS R16, R15 ;  /* 0x0000000f00107213 */ /* 0x000fe20000000000 */
[----:B------:R-:W-:Y:S01]  /*2430*/  IMAD.MOV.U32 R9, RZ, RZ, R4 ;  /* 0x000000ffff097224 */ /* 0x000fe200078e0004 */
[----:B------:R-:W-:Y:S01]  /*2440*/  STL [R1+0x330], R13 ;  /* 0x0003300d01007387 */ /* 0x000fe20000100800 */
[----:B------:R-:W-:Y:S01]  /*2450*/  IMAD R8, R5, R7, R14 ;  /* 0x0000000705087224 */ /* 0x000fe200078e020e */
[----:B------:R-:W-:Y:S01]  /*2460*/  IADD3 R7, R35, 0x26, RZ ;  /* 0x0000002623077810 */ /* 0x000fe20007ffe0ff */
[----:B------:R-:W-:Y:S01]  /*2470*/  IMAD.HI.U32 R10, R3, R20, RZ ;  /* 0x00000014030a7227 */ /* 0x000fe200078e00ff */
[----:B------:R-:W-:Y:S02]  /*2480*/  @!P6 IADD3 R9, -R9, RZ, RZ ;  /* 0x000000ff0909e210 */ /* 0x000fe40007ffe1ff */
[----:B------:R-:W-:Y:S01]  /*2490*/  ISETP.GT.U32.AND P6, PT, R5, R8, PT ;  /* 0x000000080500720c */ /* 0x000fe20003fc4070 */
[----:B------:R-:W-:Y:S01]  /*24a0*/  @!P3 IMAD.IADD R6, R6, 0x1, -R5 ;  /* 0x000000010606b824 */ /* 0x000fe200078e0a05 */
[----:B------:R-:W-:Y:S01]  /*24b0*/  IABS R14, R7 ;  /* 0x00000007000e7213 */ /* 0x000fe20000000000 */
[----:B------:R1:W-:Y:S01]  /*24c0*/  STL [R1+0x32c], R9 ;  /* 0x00032c0901007387 */ /* 0x0003e20000100800 */
[----:B------:R-:W-:Y:S01]  /*24d0*/  ISETP.GE.AND P4, PT, R7, RZ, PT ;  /* 0x000000ff0700720c */ /* 0x000fe20003f86270 */
[----:B------:R-:W-:Y:S01]  /*24e0*/  IMAD.HI.U32 R7, R3, R16, RZ ;  /* 0x0000001003077227 */ /* 0x000fe200078e00ff */
[----:B------:R-:W-:-:S03]  /*24f0*/  ISETP.GT.U32.AND P3, PT, R5, R6, PT ;  /* 0x000000060500720c */ /* 0x000fc60003f64070 */
[----:B------:R-:W-:-:S04]  /*2500*/  IMAD.HI.U32 R4, R3, R14, RZ ;  /* 0x0000000e03047227 */ /* 0x000fc800078e00ff */
[----:B------:R-:W-:Y:S02]  /*2510*/  @!P6 IMAD.IADD R8, R8, 0x1, -R5 ;  /* 0x000000010808e824 */ /* 0x000fe400078e0a05 */
[----:B------:R-:W-:Y:S02]  /*2520*/  IMAD.MOV R4, RZ, RZ, -R4 ;  /* 0x000000ffff047224 */ /* 0x000fe400078e0a04 */
[----:B-1----:R-:W-:Y:S01]  /*2530*/  IMAD.HI.U32 R9, R3, R18, RZ ;  /* 0x0000001203097227 */ /* 0x002fe200078e00ff */
[----:B------:R-:W-:-:S03]  /*2540*/  ISETP.GT.U32.AND P6, PT, R5, R8, PT ;  /* 0x000000080500720c */ /* 0x000fc60003fc4070 */
[----:B------:R-:W-:Y:S01]  /*2550*/  @!P3 IMAD.IADD R6, R6, 0x1, -R5 ;  /* 0x000000010606b824 */ /* 0x000fe200078e0a05 */
[C---:B------:R-:W-:Y:S01]  /*2560*/  ISETP.GT.U32.AND P3, PT, R5.reuse, R12, PT ;  /* 0x0000000c0500720c */ /* 0x040fe20003f64070 */
[----:B------:R-:W-:Y:S02]  /*2570*/  IMAD R4, R5, R4, R14 ;  /* 0x0000000405047224 */ /* 0x000fe400078e020e */
[----:B------:R-:W-:Y:S02]  /*2580*/  IMAD.MOV R7, RZ, RZ, -R7 ;  /* 0x000000ffff077224 */ /* 0x000fe400078e0a07 */
[----:B------:R-:W-:-:S04]  /*2590*/  IMAD.HI.U32 R11, R3, R22, RZ ;  /* 0x00000016030b7227 */ /* 0x000fc800078e00ff */
[--C-:B------:R-:W-:Y:S01]  /*25a0*/  @!P6 IMAD.IADD R8, R8, 0x1, -R5.reuse ;  /* 0x000000010808e824 */ /* 0x100fe200078e0a05 */
[C---:B------:R-:W-:Y:S01]  /*25b0*/  ISETP.GT.U32.AND P6, PT, R5.reuse, R4, PT ;  /* 0x000000040500720c */ /* 0x040fe20003fc4070 */
[----:B------:R-:W-:Y:S02]  /*25c0*/  IMAD.MOV R13, RZ, RZ, -R10 ;  /* 0x000000ffff0d7224 */ /* 0x000fe400078e0a0a */
[----:B------:R-:W-:Y:S02]  /*25d0*/  @!P3 IMAD.IADD R12, R12, 0x1, -R5 ;  /* 0x000000010c0cb824 */ /* 0x000fe400078e0a05 */
[----:B------:R-:W-:Y:S02]  /*25e0*/  IMAD.MOV R9, RZ, RZ, -R9 ;  /* 0x000000ffff097224 */ /* 0x000fe400078e0a09 */
[C---:B------:R-:W-:Y:S01]  /*25f0*/  IMAD R10, R5.reuse, R7, R16 ;  /* 0x00000007050a7224 */ /* 0x040fe200078e0210 */
[----:B------:R-:W-:Y:S01]  /*2600*/  ISETP.GT.U32.AND P3, PT, R5, R12, PT ;  /* 0x0000000c0500720c */ /* 0x000fe20003f64070 */
[----:B------:R-:W-:-:S02]  /*2610*/  IMAD.MOV R11, RZ, RZ, -R11 ;  /* 0x000000ffff0b7224 */ /* 0x000fc400078e0a0b */
[----:B------:R-:W-:Y:S01]  /*2620*/  IMAD R16, R5, R13, R20 ;  /* 0x0000000d05107224 */ /* 0x000fe200078e0214 */
[----:B------:R-:W-:Y:S01]  /*2630*/  IADD3 R13, R35, 0x2b, RZ ;  /* 0x0000002b230d7810 */ /* 0x000fe20007ffe0ff */
[----:B------:R-:W-:Y:S02]  /*2640*/  IMAD.MOV.U32 R26, RZ, RZ, R6 ;  /* 0x000000ffff1a7224 */ /* 0x000fe400078e0006 */
[C---:B------:R-:W-:Y:S01]  /*2650*/  IMAD R14, R5.reuse, R9, R18 ;  /* 0x00000009050e7224 */ /* 0x040fe200078e0212 */
[----:B------:R-:W-:Y:S01]  /*2660*/  IABS R20, R13 ;  /* 0x0000000d00147213 */ /* 0x000fe20000000000 */
[----:B------:R-:W-:Y:S01]  /*2670*/  IMAD R18, R5, R11, R22 ;  /* 0x0000000b05127224 */ /* 0x000fe200078e0216 */
[----:B------:R-:W-:Y:S01]  /*2680*/  IADD3 R11, R35, 0x2d, RZ ;  /* 0x0000002d230b7810 */ /* 0x000fe20007ffe0ff */
[----:B------:R-:W-:Y:S01]  /*2690*/  @!P5 IMAD.MOV R26, RZ, RZ, -R26 ;  /* 0x000000ffff1ad224 */ /* 0x000fe200078e0a1a */
[C---:B------:R-:W-:Y:S01]  /*26a0*/  ISETP.GT.U32.AND P5, PT, R5.reuse, R10, PT ;  /* 0x0000000a0500720c */ /* 0x040fe20003fa4070 */
[--C-:B------:R-:W-:Y:S01]  /*26b0*/  @!P3 IMAD.IADD R12, R12, 0x1, -R5.reuse ;  /* 0x000000010c0cb824 */ /* 0x100fe200078e0a05 */
[C---:B------:R-:W-:Y:S01]  /*26c0*/  ISETP.GT.U32.AND P3, PT, R5.reuse, R16, PT ;  /* 0x000000100500720c */ /* 0x040fe20003f64070 */
[----:B------:R-:W-:Y:S01]  /*26d0*/  @!P6 IMAD.IADD R4, R4, 0x1, -R5 ;  /* 0x000000010404e824 */ /* 0x000fe200078e0a05 */
[----:B------:R-:W-:Y:S01]  /*26e0*/  ISETP.GT.U32.AND P6, PT, R5, R18, PT ;  /* 0x000000120500720c */ /* 0x000fe20003fc4070 */
[----:B------:R-:W-:Y:S01]  /*26f0*/  IMAD.MOV.U32 R25, RZ, RZ, R8 ;  /* 0x000000ffff197224 */ /* 0x000fe200078e0008 */
[----:B------:R-:W-:Y:S01]  /*2700*/  IABS R24, R11 ;  /* 0x0000000b00187213 */ /* 0x000fe20000000000 */
[----:B------:R-:W-:Y:S01]  /*2710*/  IMAD.HI.U32 R6, R3, R20, RZ ;  /* 0x0000001403067227 */ /* 0x000fe200078e00ff */
[----:B------:R1:W-:Y:S01]  /*2720*/  STL [R1+0x328], R26 ;  /* 0x0003281a01007387 */ /* 0x0003e20000100800 */
[----:B------:R-:W-:-:S02]  /*2730*/  IABS R22, R23 ;  /* 0x0000001700167213 */ /* 0x000fc40000000000 */
[----:B------:R-:W-:Y:S01]  /*2740*/  @!P2 IMAD.MOV R25, RZ, RZ, -R25 ;  /* 0x000000ffff19a224 */ /* 0x000fe200078e0a19 */
[C---:B------:R-:W-:Y:S01]  /*2750*/  ISETP.GT.U32.AND P2, PT, R5.reuse, R14, PT ;  /* 0x0000000e0500720c */ /* 0x040fe20003f44070 */
[----:B------:R-:W-:Y:S01]  /*2760*/  IMAD.MOV R6, RZ, RZ, -R6 ;  /* 0x000000ffff067224 */ /* 0x000fe200078e0a06 */
[----:B------:R-:W-:Y:S01]  /*2770*/  @!P5 IADD3 R10, R10, -R5, RZ ;  /* 0x800000050a0ad210 */ /* 0x000fe20007ffe0ff */
[--C-:B------:R-:W-:Y:S01]  /*2780*/  @!P3 IMAD.IADD R16, R16, 0x1, -R5.reuse ;  /* 0x000000011010b824 */ /* 0x100fe200078e0a05 */
[----:B------:R-:W-:Y:S01]  /*2790*/  ISETP.GT.U32.AND P5, PT, R5, R4, PT ;  /* 0x000000040500720c */ /* 0x000fe20003fa4070 */
[----:B------:R-:W-:Y:S01]  /*27a0*/  @!P6 IMAD.IADD R18, R18, 0x1, -R5 ;  /* 0x000000011212e824 */ /* 0x000fe200078e0a05 */
[----:B------:R2:W-:Y:S01]  /*27b0*/  STL [R1+0x324], R25 ;  /* 0x0003241901007387 */ /* 0x0005e20000100800 */
[----:B------:R-:W-:Y:S01]  /*27c0*/  IMAD.HI.U32 R8, R3, R24, RZ ;  /* 0x0000001803087227 */ /* 0x000fe200078e00ff */
[----:B------:R-:W-:-:S03]  /*27d0*/  ISETP.GT.U32.AND P6, PT, R5, R16, PT ;  /* 0x000000100500720c */ /* 0x000fc60003fc4070 */
[----:B-1----:R-:W-:Y:S02]  /*27e0*/  IMAD.MOV.U32 R26, RZ, RZ, R12 ;  /* 0x000000ffff1a7224 */ /* 0x002fe400078e000c */
[----:B------:R-:W-:Y:S02]  /*27f0*/  IMAD R6, R5, R6, R20 ;  /* 0x0000000605067224 */ /* 0x000fe400078e0214 */
[----:B------:R-:W-:Y:S01]  /*2800*/  IMAD.MOV R9, RZ, RZ, -R8 ;  /* 0x000000ffff097224 */ /* 0x000fe200078e0a08 */
[----:B--2---:R-:W-:Y:S01]  /*2810*/  IADD3 R25, R35, 0x2e, RZ ;  /* 0x0000002e23197810 */ /* 0x004fe20007ffe0ff */
[----:B------:R-:W-:Y:S01]  /*2820*/  @!P2 IMAD.IADD R14, R14, 0x1, -R5 ;  /* 0x000000010e0ea824 */ /* 0x000fe200078e0a05 */
[C---:B------:R-:W-:Y:S01]  /*2830*/  ISETP.GT.U32.AND P2, PT, R5.reuse, R10, PT ;  /* 0x0000000a0500720c */ /* 0x040fe20003f44070 */
[----:B------:R-:W-:Y:S01]  /*2840*/  @!P1 IMAD.MOV R26, RZ, RZ, -R26 ;  /* 0x000000ffff1a9224 */ /* 0x000fe200078e0a1a */
[----:B------:R-:W-:Y:S01]  /*2850*/  ISETP.GT.U32.AND P1, PT, R5, R18, PT ;  /* 0x000000120500720c */ /* 0x000fe20003f24070 */
[----:B------:R-:W-:Y:S01]  /*2860*/  IMAD.HI.U32 R7, R3, R22, RZ ;  /* 0x0000001603077227 */ /* 0x000fe200078e00ff */
[----:B------:R-:W-:-:S02]  /*2870*/  ISETP.GT.U32.AND P3, PT, R5, R14, PT ;  /* 0x0000000e0500720c */ /* 0x000fc40003f64070 */
[----:B------:R-:W-:Y:S01]  /*2880*/  IABS R20, R25 ;  /* 0x0000001900147213 */ /* 0x000fe20000000000 */
[C---:B------:R-:W-:Y:S01]  /*2890*/  IMAD R12, R5.reuse, R9, R24 ;  /* 0x00000009050c7224 */ /* 0x040fe200078e0218 */
[----:B------:R1:W-:Y:S01]  /*28a0*/  STL [R1+0x320], R26 ;  /* 0x0003201a01007387 */ /* 0x0003e20000100800 */
[----:B------:R-:W-:Y:S01]  /*28b0*/  @!P5 IMAD.IADD R4, R4, 0x1, -R5 ;  /* 0x000000010404d824 */ /* 0x000fe200078e0a05 */
[----:B------:R-:W-:Y:S01]  /*28c0*/  ISETP.GT.U32.AND P5, PT, R5, R6, PT ;  /* 0x000000060500720c */ /* 0x000fe20003fa4070 */
[----:B------:R-:W-:Y:S01]  /*28d0*/  IMAD.MOV R7, RZ, RZ, -R7 ;  /* 0x000000ffff077224 */ /* 0x000fe200078e0a07 */
[----:B------:R-:W-:Y:S01]  /*28e0*/  IADD3 R9, R35, 0x2f, RZ ;  /* 0x0000002f23097810 */ /* 0x000fe20007ffe0ff */
[--C-:B------:R-:W-:Y:S01]  /*28f0*/  @!P6 IMAD.IADD R16, R16, 0x1, -R5.reuse ;  /* 0x000000011010e824 */ /* 0x100fe200078e0a05 */
[C---:B------:R-:W-:Y:S01]  /*2900*/  ISETP.GT.U32.AND P6, PT, R5.reuse, R12, PT ;  /* 0x0000000c0500720c */ /* 0x040fe20003fc4070 */
[----:B------:R-:W-:Y:S01]  /*2910*/  IMAD R8, R5, R7, R22 ;  /* 0x0000000705087224 */ /* 0x000fe200078e0216 */
[----:B------:R-:W-:Y:S01]  /*2920*/  IABS R22, R9 ;  /* 0x0000000900167213 */ /* 0x000fe20000000000 */
[----:B------:R-:W-:-:S02]  /*2930*/  @!P2 IMAD.IADD R10, R10, 0x1, -R5 ;  /* 0x000000010a0aa824 */ /* 0x000fc400078e0a05 */
[--C-:B------:R-:W-:Y:S01]  /*2940*/  @!P1 IMAD.IADD R18, R18, 0x1, -R5.reuse ;  /* 0x0000000112129824 */ /* 0x100fe200078e0a05 */
[----:B------:R-:W-:Y:S01]  /*2950*/  ISETP.GT.U32.AND P2, PT, R5, R8, PT ;  /* 0x000000080500720c */ /* 0x000fe20003f44070 */
[--C-:B------:R-:W-:Y:S01]  /*2960*/  @!P3 IMAD.IADD R14, R14, 0x1, -R5.reuse ;  /* 0x000000010e0eb824 */ /* 0x100fe200078e0a05 */
[----:B------:R-:W-:Y:S01]  /*2970*/  ISETP.GE.AND P1, PT, R17, RZ, PT ;  /* 0x000000ff1100720c */ /* 0x000fe20003f26270 */
[--C-:B------:R-:W-:Y:S01]  /*2980*/  @!P5 IMAD.IADD R6, R6, 0x1, -R5.reuse ;  /* 0x000000010606d824 */ /* 0x100fe200078e0a05 */
[----:B------:R-:W-:Y:S01]  /*2990*/  ISETP.GE.AND P3, PT, R15, RZ, PT ;  /* 0x000000ff0f00720c */ /* 0x000fe20003f66270 */
[----:B------:R-:W-:Y:S01]  /*29a0*/  IMAD.HI.U32 R7, R3, R20, RZ ;  /* 0x0000001403077227 */ /* 0x000fe200078e00ff */
[----:B------:R-:W-:Y:S02]  /*29b0*/  ISETP.GE.AND P5, PT, R19, RZ, PT ;  /* 0x000000ff1300720c */ /* 0x000fe40003fa6270 */
[----:B-1----:R-:W-:Y:S01]  /*29c0*/  MOV R26, R14 ;  /* 0x0000000e001a7202 */ /* 0x002fe20000000f00 */
[--C-:B------:R-:W-:Y:S01]  /*29d0*/  @!P6 IMAD.IADD R12, R12, 0x1, -R5.reuse ;  /* 0x000000010c0ce824 */ /* 0x100fe200078e0a05 */
[----:B------:R-:W-:Y:S01]  /*29e0*/  ISETP.GT.U32.AND P6, PT, R5, R6, PT ;  /* 0x000000060500720c */ /* 0x000fe20003fc4070 */
[----:B------:R-:W-:Y:S01]  /*29f0*/  IMAD.MOV.U32 R28, RZ, RZ, R4 ;  /* 0x000000ffff1c7224 */ /* 0x000fe200078e0004 */
[C---:B------:R-:W-:Y:S01]  /*2a00*/  IADD3 R17, R35.reuse, 0x34, RZ ;  /* 0x0000003423117810 */ /* 0x040fe20007ffe0ff */
[----:B------:R-:W-:Y:S01]  /*2a10*/  IMAD.MOV.U32 R27, RZ, RZ, R10 ;  /* 0x000000ffff1b7224 */ /* 0x000fe200078e000a */
[----:B------:R-:W-:Y:S01]  /*2a20*/  IADD3 R15, R35, 0x33, RZ ;  /* 0x00000033230f7810 */ /* 0x000fe20007ffe0ff */
[----:B------:R-:W-:Y:S01]  /*2a30*/  @!P2 IMAD.IADD R8, R8, 0x1, -R5 ;  /* 0x000000010808a824 */ /* 0x000fe200078e0a05 */
[----:B------:R-:W-:Y:S01]  /*2a40*/  ISETP.GE.AND P2, PT, R21, RZ, PT ;  /* 0x000000ff1500720c */ /* 0x000fe20003f46270 */
[----:B------:R-:W-:Y:S01]  /*2a50*/  IMAD.MOV R7, RZ, RZ, -R7 ;  /* 0x000000ffff077224 */ /* 0x000fe200078e0a07 */
[----:B------:R-:W-:Y:S01]  /*2a60*/  IADD3 R21, R35, 0x37, RZ ;  /* 0x0000003723157810 */ /* 0x000fe20007ffe0ff */
[----:B------:R-:W-:Y:S01]  /*2a70*/  @!P1 IMAD.MOV R26, RZ, RZ, -R26 ;  /* 0x000000ffff1a9224 */ /* 0x000fe200078e0a1a */
[----:B------:R-:W-:Y:S01]  /*2a80*/  ISETP.GE.AND P1, PT, R13, RZ, PT ;  /* 0x000000ff0d00720c */ /* 0x000fe20003f26270 */
[----:B------:R-:W-:Y:S01]  /*2a90*/  IMAD.MOV.U32 R10, RZ, RZ, R16 ;  /* 0x000000ffff0a7224 */ /* 0x000fe200078e0010 */
[----:B------:R-:W-:Y:S01]  /*2aa0*/  IABS R16, R15 ;  /* 0x0000000f00107213 */ /* 0x000fe20000000000 */
[----:B------:R-:W-:Y:S01]  /*2ab0*/  @!P4 IMAD.MOV R28, RZ, RZ, -R28 ;  /* 0x000000ffff1cc224 */ /* 0x000fe200078e0a1c */
[C---:B------:R-:W-:Y:S01]  /*2ac0*/  ISETP.GT.U32.AND P4, PT, R5.reuse, R12, PT ;  /* 0x0000000c0500720c */ /* 0x040fe20003f84070 */
[----:B------:R-:W-:Y:S01]  /*2ad0*/  @!P3 IMAD.MOV R27, RZ, RZ, -R27 ;  /* 0x000000ffff1bb224 */ /* 0x000fe200078e0a1b */
[C---:B------:R-:W-:Y:S01]  /*2ae0*/  ISETP.GT.U32.AND P3, PT, R5.reuse, R8, PT ;  /* 0x000000080500720c */ /* 0x040fe20003f64070 */
[----:B------:R-:W-:Y:S01]  /*2af0*/  IMAD R20, R5, R7, R20 ;  /* 0x0000000705147224 */ /* 0x000fe200078e0214 */
[----:B------:R-:W-:Y:S01]  /*2b00*/  STL [R1+0x31c], R28 ;  /* 0x00031c1c01007387 */ /* 0x000fe20000100800 */
[----:B------:R-:W-:-:S02]  /*2b10*/  @!P5 IMAD.MOV R10, RZ, RZ, -R10 ;  /* 0x000000ffff0ad224 */ /* 0x000fc400078e0a0a */
[----:B------:R-:W-:Y:S01]  /*2b20*/  @!P6 IMAD.IADD R6, R6, 0x1, -R5 ;  /* 0x000000010606e824 */ /* 0x000fe200078e0a05 */
[----:B------:R-:W-:Y:S01]  /*2b30*/  STL [R1+0x318], R27 ;  /* 0x0003181b01007387 */ /* 0x000fe20000100800 */
[----:B------:R-:W-:Y:S01]  /*2b40*/  IMAD.MOV.U32 R7, RZ, RZ, R18 ;  /* 0x000000ffff077224 */ /* 0x000fe200078e0012 */
[----:B------:R-:W-:Y:S01]  /*2b50*/  ISETP.GT.U32.AND P5, PT, R5, R20, PT ;  /* 0x000000140500720c */ /* 0x000fe20003fa4070 */
[----:B------:R-:W-:Y:S01]  /*2b60*/  IMAD.HI.U32 R4, R3, R22, RZ ;  /* 0x0000001603047227 */ /* 0x000fe200078e00ff */
[----:B------:R-:W-:Y:S01]  /*2b70*/  STL [R1+0x314], R26 ;  /* 0x0003141a01007387 */ /* 0x000fe20000100800 */
[----:B------:R-:W-:Y:S02]  /*2b80*/  ISETP.GE.AND P6, PT, R11, RZ, PT ;  /* 0x000000ff0b00720c */ /* 0x000fe40003fc6270 */
[----:B------:R-:W-:Y:S01]  /*2b90*/  @!P2 IMAD.MOV R7, RZ, RZ, -R7 ;  /* 0x000000ffff07a224 */ /* 0x000fe200078e0a07 */
[----:B------:R1:W-:Y:S01]  /*2ba0*/  STL [R1+0x310], R10 ;  /* 0x0003100a01007387 */ /* 0x0003e20000100800 */
[----:B------:R-:W-:Y:S01]  /*2bb0*/  IMAD.MOV R4, RZ, RZ, -R4 ;  /* 0x000000ffff047224 */ /* 0x000fe200078e0a04 */
[----:B------:R-:W-:Y:S01]  /*2bc0*/  ISETP.GE.AND P2, PT, R23, RZ, PT ;  /* 0x000000ff1700720c */ /* 0x000fe20003f46270 */
[--C-:B------:R-:W-:Y:S01]  /*2bd0*/  @!P4 IMAD.IADD R12, R12, 0x1, -R5.reuse ;  /* 0x000000010c0cc824 */ /* 0x100fe200078e0a05 */
[----:B------:R2:W-:Y:S01]  /*2be0*/  STL [R1+0x30c], R7 ;  /* 0x00030c0701007387 */ /* 0x0005e20000100800 */
[----:B------:R-:W-:Y:S01]  /*2bf0*/  IMAD R4, R5, R4, R22 ;  /* 0x0000000405047224 */ /* 0x000fe200078e0216 */
[----:B------:R-:W-:Y:S01]  /*2c00*/  ISETP.GE.AND P4, PT, R9, RZ, PT ;  /* 0x000000ff0900720c */ /* 0x000fe20003f86270 */
[--C-:B------:R-:W-:Y:S01]  /*2c10*/  @!P5 IMAD.IADD R20, R20, 0x1, -R5.reuse ;  /* 0x000000011414d824 */ /* 0x100fe200078e0a05 */
[----:B------:R-:W-:Y:S01]  /*2c20*/  IADD3 R9, R35, 0x32, RZ ;  /* 0x0000003223097810 */ /* 0x000fe20007ffe0ff */
[----:B------:R-:W-:Y:S01]  /*2c30*/  @!P3 IMAD.IADD R8, R8, 0x1, -R5 ;  /* 0x000000010808b824 */ /* 0x000fe200078e0a05 */
[----:B------:R-:W-:Y:S01]  /*2c40*/  ISETP.GE.AND P3, PT, R25, RZ, PT ;  /* 0x000000ff1900720c */ /* 0x000fe20003f66270 */
[----:B-1----:R-:W-:Y:S01]  /*2c50*/  IMAD.MOV.U32 R10, RZ, RZ, R6 ;  /* 0x000000ffff0a7224 */ /* 0x002fe200078e0006 */
[----:B------:R-:W-:Y:S01]  /*2c60*/  ISETP.GT.U32.AND P5, PT, R5, R20, PT ;  /* 0x000000140500720c */ /* 0x000fe20003fa4070 */
[----:B------:R-:W-:Y:S01]  /*2c70*/  IMAD.MOV.U32 R11, RZ, RZ, R8 ;  /* 0x000000ffff0b7224 */ /* 0x000fe200078e0008 */
[C---:B--2---:R-:W-:Y:S01]  /*2c80*/  IADD3 R7, R35.reuse, 0x30, RZ ;  /* 0x0000003023077810 */ /* 0x044fe20007ffe0ff */
[----:B------:R-:W-:Y:S01]  /*2c90*/  @!P1 IMAD.MOV R10, RZ, RZ, -R10 ;  /* 0x000000ffff0a9224 */ /* 0x000fe200078e0a0a */
[----:B------:R-:W-:-:S02]  /*2ca0*/  IADD3 R6, R35, 0x31, RZ ;  /* 0x0000003123067810 */ /* 0x000fc40007ffe0ff */
[----:B------:R-:W-:Y:S02]  /*2cb0*/  ISETP.GE.AND P1, PT, R7, RZ, PT ;  /* 0x000000ff0700720c */ /* 0x000fe40003f26270 */
[----:B------:R1:W-:Y:S01]  /*2cc0*/  STL [R1+0x308], R10 ;  /* 0x0003080a01007387 */ /* 0x0003e20000100800 */
[----:B------:R-:W-:Y:S02]  /*2cd0*/  IABS R7, R7 ;  /* 0x0000000700077213 */ /* 0x000fe40000000000 */
[----:B------:R-:W-:Y:S02]  /*2ce0*/  @!P2 IADD3 R11, -R11, RZ, RZ ;  /* 0x000000ff0b0ba210 */ /* 0x000fe40007ffe1ff */
[----:B------:R-:W-:Y:S01]  /*2cf0*/  ISETP.GE.AND P2, PT, R6, RZ, PT ;  /* 0x000000ff0600720c */ /* 0x000fe20003f46270 */
[----:B------:R-:W-:Y:S01]  /*2d00*/  IMAD.MOV.U32 R8, RZ, RZ, R7 ;  /* 0x000000ffff087224 */ /* 0x000fe200078e0007 */
[----:B------:R-:W-:Y:S01]  /*2d10*/  IABS R14, R9 ;  /* 0x00000009000e7213 */ /* 0x000fe20000000000 */
[----:B------:R-:W-:Y:S01]  /*2d20*/  @!P5 IMAD.IADD R20, R20, 0x1, -R5 ;  /* 0x000000011414d824 */ /* 0x000fe200078e0a05 */
[----:B------:R-:W-:Y:S01]  /*2d30*/  IABS R18, R17 ;  /* 0x0000001100127213 */ /* 0x000fe20000000000 */
[----:B-1----:R-:W-:Y:S01]  /*2d40*/  IMAD.MOV.U32 R10, RZ, RZ, R12 ;  /* 0x000000ffff0a7224 */ /* 0x002fe200078e000c */
[----:B------:R-:W-:Y:S01]  /*2d50*/  IABS R12, R6 ;  /* 0x00000006000c7213 */ /* 0x000fe20000000000 */
[----:B------:R-:W-:Y:S01]  /*2d60*/  IMAD.HI.U32 R6, R3, R8, RZ ;  /* 0x0000000803067227 */ /* 0x000fe200078e00ff */
[----:B------:R1:W-:Y:S01]  /*2d70*/  STL [R1+0x304], R11 ;  /* 0x0003040b01007387 */ /* 0x0003e20000100800 */
[----:B------:R-:W-:-:S02]  /*2d80*/  ISETP.GE.AND P5, PT, R9, RZ, PT ;  /* 0x000000ff0900720c */ /* 0x000fc40003fa6270 */
[----:B------:R-:W-:Y:S01]  /*2d90*/  @!P6 IMAD.MOV R10, RZ, RZ, -R10 ;  /* 0x000000ffff0ae224 */ /* 0x000fe200078e0a0a */
[----:B------:R-:W-:Y:S01]  /*2da0*/  ISETP.GT.U32.AND P6, PT, R5, R4, PT ;  /* 0x000000040500720c */ /* 0x000fe20003fc4070 */
[----:B------:R-:W-:Y:S01]  /*2db0*/  IMAD.MOV R6, RZ, RZ, -R6 ;  /* 0x000000ffff067224 */ /* 0x000fe200078e0a06 */
[----:B------:R-:W-:Y:S01]  /*2dc0*/  IADD3 R25, R35, 0x39, RZ ;  /* 0x0000003923197810 */ /* 0x000fe20007ffe0ff */
[----:B------:R-:W-:Y:S01]  /*2dd0*/  IMAD.HI.U32 R7, R3, R12, RZ ;  /* 0x0000000c03077227 */ /* 0x000fe200078e00ff */
[----:B------:R2:W-:Y:S01]  /*2de0*/  STL [R1+0x300], R10 ;  /* 0x0003000a01007387 */ /* 0x0005e20000100800 */
[----:B------:R-:W-:Y:S02]  /*2df0*/  IADD3 R23, R35, 0x38, RZ ;  /* 0x0000003823177810 */ /* 0x000fe40007ffe0ff */
[----:B------:R-:W-:Y:S02]  /*2e00*/  IMAD R6, R5, R6, R8 ;  /* 0x0000000605067224 */ /* 0x000fe400078e0208 */
[----:B------:R-:W-:Y:S01]  /*2e10*/  IMAD.MOV.U32 R19, RZ, RZ, R20 ;  /* 0x000000ffff137224 */ /* 0x000fe200078e0014 */
[----:B------:R-:W-:Y:S01]  /*2e20*/  IABS R20, R21 ;  /* 0x0000001500147213 */ /* 0x000fe20000000000 */
[----:B------:R-:W-:Y:S01]  /*2e30*/  IMAD.HI.U32 R8, R3, R14, RZ ;  /* 0x0000000e03087227 */ /* 0x000fe200078e00ff */
[----:B------:R-:W-:-:S03]  /*2e40*/  IABS R22, R23 ;  /* 0x0000001700167213 */ /* 0x000fc60000000000 */
[----:B------:R-:W-:Y:S02]  /*2e50*/  @!P6 IMAD.IADD R4, R4, 0x1, -R5 ;  /* 0x000000010404e824 */ /* 0x000fe400078e0a05 */
[----:B------:R-:W-:Y:S02]  /*2e60*/  IMAD.MOV R7, RZ, RZ, -R7 ;  /* 0x000000ffff077224 */ /* 0x000fe400078e0a07 */
[----:B------:R-:W-:Y:S01]  /*2e70*/  @!P3 IMAD.MOV R19, RZ, RZ, -R19 ;  /* 0x000000ffff13b224 */ /* 0x000fe200078e0a13 */
[C---:B------:R-:W-:Y:S01]  /*2e80*/  ISETP.GT.U32.AND P6, PT, R5.reuse, R4, PT ;  /* 0x000000040500720c */ /* 0x040fe20003fc4070 */
[----:B-1----:R-:W-:Y:S01]  /*2e90*/  IMAD.MOV R11, RZ, RZ, -R8 ;  /* 0x000000ffff0b7224 */ /* 0x002fe200078e0a08 */
[C---:B------:R-:W-:Y:S01]  /*2ea0*/  ISETP.GT.U32.AND P3, PT, R5.reuse, R6, PT ;  /* 0x000000060500720c */ /* 0x040fe20003f64070 */
[----:B------:R-:W-:Y:S01]  /*2eb0*/  IMAD R8, R5, R7, R12 ;  /* 0x0000000705087224 */ /* 0x000fe200078e020c */
[----:B------:R1:W-:Y:S01]  /*2ec0*/  STL [R1+0x2fc], R19 ;  /* 0x0002fc1301007387 */ /* 0x0003e20000100800 */
[----:B--2---:R-:W-:-:S04]  /*2ed0*/  IMAD.HI.U32 R10, R3, R18, RZ ;  /* 0x00000012030a7227 */ /* 0x004fc800078e00ff */
[----:B------:R-:W-:Y:S02]  /*2ee0*/  IMAD.MOV R13, RZ, RZ, -R10 ;  /* 0x000000ffff0d7224 */ /* 0x000fe400078e0a0a */
[C---:B------:R-:W-:Y:S02]  /*2ef0*/  IMAD R10, R5.reuse, R11, R14 ;  /* 0x0000000b050a7224 */ /* 0x040fe400078e020e */
[--C-:B------:R-:W-:Y:S01]  /*2f00*/  @!P6 IMAD.IADD R4, R4, 0x1, -R5.reuse ;  /* 0x000000010404e824 */ /* 0x100fe200078e0a05 */
[C---:B------:R-:W-:Y:S01]  /*2f10*/  ISETP.GT.U32.AND P6, PT, R5.reuse, R8, PT ;  /* 0x000000080500720c */ /* 0x040fe20003fc4070 */
[----:B------:R-:W-:Y:S01]  /*2f20*/  @!P3 IMAD.IADD R6, R6, 0x1, -R5 ;  /* 0x000000010606b824 */ /* 0x000fe200078e0a05 */
[----:B------:R-:W-:Y:S01]  /*2f30*/  ISETP.GT.U32.AND P3, PT, R5, R10, PT ;  /* 0x0000000a0500720c */ /* 0x000fe20003f64070 */
[----:B------:R-:W-:Y:S01]  /*2f40*/  IMAD.HI.U32 R9, R3, R16, RZ ;  /* 0x0000001003097227 */ /* 0x000fe200078e00ff */
[----:B-1----:R-:W-:-:S03]  /*2f50*/  IADD3 R19, R35, 0x36, RZ ;  /* 0x0000003623137810 */ /* 0x002fc60007ffe0ff */
[----:B------:R-:W-:Y:S02]  /*2f60*/  IMAD.MOV R9, RZ, RZ, -R9 ;  /* 0x000000ffff097224 */ /* 0x000fe400078e0a09 */
[----:B------:R-:W-:Y:S01]  /*2f70*/  IMAD R14, R5, R13, R18 ;  /* 0x0000000d050e7224 */ /* 0x000fe200078e0212 */
[----:B------:R-:W-:Y:S01]  /*2f80*/  IADD3 R13, R35, 0x35, RZ ;  /* 0x00000035230d7810 */ /* 0x000fe20007ffe0ff */
[C---:B------:R-:W-:Y:S01]  /*2f90*/  IMAD R12, R5.reuse, R9, R16 ;  /* 0x00000009050c7224 */ /* 0x040fe200078e0210 */
[----:B------:R-:W-:Y:S01]  /*2fa0*/  IABS R18, R19 ;  /* 0x0000001300127213 */ /* 0x000fe20000000000 */
[--C-:B------:R-:W-:Y:S01]  /*2fb0*/  @!P6 IMAD.IADD R8, R8, 0x1, -R5.reuse ;  /* 0x000000010808e824 */ /* 0x100fe200078e0a05 */
[----:B------:R-:W-:Y:S01]  /*2fc0*/  ISETP.GT.U32.AND P6, PT, R5, R6, PT ;  /* 0x000000060500720c */ /* 0x000fe20003fc4070 */
[----:B------:R-:W-:Y:S01]  /*2fd0*/  @!P3 IMAD.IADD R10, R10, 0x1, -R5 ;  /* 0x000000010a0ab824 */ /* 0x000fe200078e0a05 */
[----:B------:R-:W-:Y:S01]  /*2fe0*/  IABS R16, R13 ;  /* 0x0000000d00107213 */ /* 0x000fe20000000000 */
[----:B------:R-:W-:-:S02]  /*2ff0*/  IMAD.MOV.U32 R24, RZ, RZ, R4 ;  /* 0x000000ffff187224 */ /* 0x000fc400078e0004 */
[----:B------:R-:W-:Y:S01]  /*3000*/  IMAD.HI.U32 R7, R3, R18, RZ ;  /* 0x0000001203077227 */ /* 0x000fe200078e00ff */
[----:B------:R-:W-:-:S03]  /*3010*/  ISETP.GT.U32.AND P3, PT, R5, R10, PT ;  /* 0x0000000a0500720c */ /* 0x000fc60003f64070 */
[----:B------:R-:W-:Y:S01]  /*3020*/  IMAD.HI.U32 R4, R3, R16, RZ ;  /* 0x0000001003047227 */ /* 0x000fe200078e00ff */
[----:B------:R-:W-:-:S03]  /*3030*/  IADD3 R7, -R7, RZ, RZ ;  /* 0x000000ff07077210 */ /* 0x000fc60007ffe1ff */
[--C-:B------:R-:W-:Y:S01]  /*3040*/  @!P6 IMAD.IADD R6, R6, 0x1, -R5.reuse ;  /* 0x000000010606e824 */ /* 0x100fe200078e0a05 */
[C---:B------:R-:W-:Y:S01]  /*3050*/  ISETP.GT.U32.AND P6, PT, R5.reuse, R12, PT ;  /* 0x0000000c0500720c */ /* 0x040fe20003fc4070 */
[----:B------:R-:W-:Y:S01]  /*3060*/  @!P4 IMAD.MOV R24, RZ, RZ, -R24 ;  /* 0x000000ffff18c224 */ /* 0x000fe200078e0a18 */
[C---:B------:R-:W-:Y:S01]  /*3070*/  ISETP.GT.U32.AND P4, PT, R5.reuse, R8, PT ;  /* 0x000000080500720c */ /* 0x040fe20003f84070 */
[----:B------:R-:W-:Y:S02]  /*3080*/  IMAD.MOV R4, RZ, RZ, -R4 ;  /* 0x000000ffff047224 */ /* 0x000fe400078e0a04 */
[----:B------:R-:W-:Y:S01]  /*3090*/  @!P3 IMAD.IADD R10, R10, 0x1, -R5 ;  /* 0x000000010a0ab824 */ /* 0x000fe200078e0a05 */
[----:B------:R1:W-:Y:S01]  /*30a0*/  STL [R1+0x2f8], R24 ;  /* 0x0002f81801007387 */ /* 0x0003e20000100800 */
[C---:B------:R-:W-:Y:S02]  /*30b0*/  IMAD R4, R5.reuse, R4, R16 ;  /* 0x0000000405047224 */ /* 0x040fe400078e0210 */
[----:B------:R-:W-:-:S02]  /*30c0*/  IMAD R16, R5, R7, R18 ;  /* 0x0000000705107224 */ /* 0x000fc400078e0212 */
[----:B------:R-:W-:Y:S01]  /*30d0*/  IMAD.HI.U32 R7, R3, R20, RZ ;  /* 0x0000001403077227 */ /* 0x000fe200078e00ff */
[----:B------:R-:W-:-:S03]  /*30e0*/  ISETP.GT.U32.AND P3, PT, R5, R4, PT ;  /* 0x000000040500720c */ /* 0x000fc60003f64070 */
[----:B------:R-:W-:Y:S01]  /*30f0*/  @!P6 IMAD.IADD R12, R12, 0x1, -R5 ;  /* 0x000000010c0ce824 */ /* 0x000fe200078e0a05 */
[C---:B------:R-:W-:Y:S01]  /*3100*/  ISETP.GT.U32.AND P6, PT, R5.reuse, R16, PT ;  /* 0x000000100500720c */ /* 0x040fe20003fc4070 */
[----:B------:R-:W-:Y:S01]  /*3110*/  IMAD.MOV R7, RZ, RZ, -R7 ;  /* 0x000000ffff077224 */ /* 0x000fe200078e0a07 */
[----:B-1----:R-:W-:Y:S01]  /*3120*/  IABS R24, R25 ;  /* 0x0000001900187213 */ /* 0x002fe20000000000 */
[----:B------:R-:W-:Y:S01]  /*3130*/  @!P4 IMAD.IADD R8, R8, 0x1, -R5 ;  /* 0x000000010808c824 */ /* 0x000fe200078e0a05 */
[C---:B------:R-:W-:Y:S01]  /*3140*/  ISETP.GT.U32.AND P4, PT, R5.reuse, R14, PT ;  /* 0x0000000e0500720c */ /* 0x040fe20003f84070 */
[----:B------:R-:W-:Y:S02]  /*3150*/  IMAD R18, R5, R7, R20 ;  /* 0x0000000705127224 */ /* 0x000fe400078e0214 */
[----:B------:R-:W-:Y:S02]  /*3160*/  IMAD.MOV.U32 R26, RZ, RZ, R6 ;  /* 0x000000ffff1a7224 */ /* 0x000fe400078e0006 */
[----:B------:R-:W-:-:S02]  /*3170*/  IMAD.MOV.U32 R7, RZ, RZ, R8 ;  /* 0x000000ffff077224 */ /* 0x000fc400078e0008 */
[----:B------:R-:W-:Y:S02]  /*3180*/  @!P1 IMAD.MOV R26, RZ, RZ, -R26 ;  /* 0x000000ffff1a9224 */ /* 0x000fe400078e0a1a */
[----:B------:R-:W-:Y:S01]  /*3190*/  @!P3 IMAD.IADD R4, R4, 0x1, -R5 ;  /* 0x000000010404b824 */ /* 0x000fe200078e0a05 */
[C---:B------:R-:W-:Y:S01]  /*31a0*/  ISETP.GT.U32.AND P3, PT, R5.reuse, R12, PT ;  /* 0x0000000c0500720c */ /* 0x040fe20003f64070 */
[----:B------:R-:W-:Y:S01]  /*31b0*/  @!P2 IMAD.MOV R7, RZ, RZ, -R7 ;  /* 0x000000ffff07a224 */ /* 0x000fe200078e0a07 */
[----:B------:R-:W-:Y:S01]  /*31c0*/  STL [R1+0x2f4], R26 ;  /* 0x0002f41a01007387 */ /* 0x000fe20000100800 */
[----:B------:R-:W-:Y:S01]  /*31d0*/  @!P6 IMAD.IADD R16, R16, 0x1, -R5 ;  /* 0x000000011010e824 */ /* 0x000fe200078e0a05 */
[----:B------:R-:W-:Y:S01]  /*31e0*/  ISETP.GT.U32.AND P6, PT, R5, R4, PT ;  /* 0x000000040500720c */ /* 0x000fe20003fc4070 */
[----:B------:R-:W-:Y:S01]  /*31f0*/  IMAD.HI.U32 R11, R3, R24, RZ ;  /* 0x00000018030b7227 */ /* 0x000fe200078e00ff */
[----:B------:R1:W-:Y:S02]  /*3200*/  STL [R1+0x2f0], R7 ;  /* 0x0002f00701007387 */ /* 0x0003e40000100800 */
[----:B------:R-:W-:Y:S01]  /*3210*/  ISETP.GT.U32.AND P2, PT, R5, R16, PT ;  /* 0x000000100500720c */ /* 0x000fe20003f44070 */
[----:B------:R-:W-:-:S04]  /*3220*/  IMAD.HI.U32 R9, R3, R22, RZ ;  /* 0x0000001603097227 */ /* 0x000fc800078e00ff */
[----:B------:R-:W-:Y:S01]  /*3230*/  @!P4 IMAD.IADD R14, R14, 0x1, -R5 ;  /* 0x000000010e0ec824 */ /* 0x000fe200078e0a05 */
[----:B------:R-:W-:Y:S01]  /*3240*/  ISETP.GE.AND P4, PT, R15, RZ, PT ;  /* 0x000000ff0f00720c */ /* 0x000fe20003f86270 */
[----:B------:R-:W-:Y:S01]  /*3250*/  IMAD.MOV R11, RZ, RZ, -R11 ;  /* 0x000000ffff0b7224 */ /* 0x000fe200078e0a0b */
[----:B------:R-:W-:Y:S01]  /*3260*/  IADD3 R15, R35, 0x3b, RZ ;  /* 0x0000003b230f7810 */ /* 0x000fe20007ffe0ff */
[----:B-1----:R-:W-:Y:S01]  /*3270*/  IMAD.MOV.U32 R7, RZ, RZ, R10 ;  /* 0x000000ffff077224 */ /* 0x002fe200078e000a */
[C---:B------:R-:W-:Y:S01]  /*3280*/  ISETP.GT.U32.AND P1, PT, R5.reuse, R14, PT ;  /* 0x0000000e0500720c */ /* 0x040fe20003f24070 */
[----:B------:R-:W-:Y:S01]  /*3290*/  IMAD.MOV R9, RZ, RZ, -R9 ;  /* 0x000000ffff097224 */ /* 0x000fe200078e0a09 */
[----:B------:R-:W-:Y:S01]  /*32a0*/  IABS R10, R15 ;  /* 0x0000000f000a7213 */ /* 0x000fe20000000000 */
[----:B------:R-:W-:Y:S01]  /*32b0*/  @!P5 IMAD.MOV R7, RZ, RZ, -R7 ;  /* 0x000000ffff07d224 */ /* 0x000fe200078e0a07 */
[C---:B------:R-:W-:Y:S01]  /*32c0*/  ISETP.GT.U32.AND P5, PT, R5.reuse, R18, PT ;  /* 0x000000120500720c */ /* 0x040fe20003fa4070 */
[----:B------:R-:W-:Y:S01]  /*32d0*/  IMAD R6, R5, R11, R24 ;  /* 0x0000000b05067224 */ /* 0x000fe200078e0218 */
[----:B------:R-:W-:Y:S01]  /*32e0*/  IADD3 R11, R35, 0x3a, RZ ;  /* 0x0000003a230b7810 */ /* 0x000fe20007ffe0ff */
[C---:B------:R-:W-:Y:S01]  /*32f0*/  IMAD R20, R5.reuse, R9, R22 ;  /* 0x0000000905147224 */ /* 0x040fe200078e0216 */
[----:B------:R1:W-:Y:S01]  /*3300*/  STL [R1+0x2ec], R7 ;  /* 0x0002ec0701007387 */ /* 0x0003e20000100800 */
[--C-:B------:R-:W-:Y:S01]  /*3310*/  @!P6 IMAD.IADD R4, R4, 0x1, -R5.reuse ;  /* 0x000000010404e824 */ /* 0x100fe200078e0a05 */
[C---:B------:R-:W-:Y:S01]  /*3320*/  ISETP.GT.U32.AND P6, PT, R5.reuse, R6, PT ;  /* 0x000000060500720c */ /* 0x040fe20003fc4070 */
[--C-:B------:R-:W-:Y:S01]  /*3330*/  @!P3 IMAD.IADD R12, R12, 0x1, -R5.reuse ;  /* 0x000000010c0cb824 */ /* 0x100fe200078e0a05 */
[----:B------:R-:W-:Y:S01]  /*3340*/  IABS R8, R11 ;  /* 0x0000000b00087213 */ /* 0x000fe20000000000 */
[--C-:B------:R-:W-:Y:S01]  /*3350*/  @!P2 IMAD.IADD R16, R16, 0x1, -R5.reuse ;  /* 0x000000011010a824 */ /* 0x100fe200078e0a05 */
[----:B------:R-:W-:Y:S01]  /*3360*/  ISETP.GT.U32.AND P3, PT, R5, R20, PT ;  /* 0x000000140500720c */ /* 0x000fe20003f64070 */
[----:B------:R-:W-:Y:S01]  /*3370*/  IMAD.MOV.U32 R24, RZ, RZ, R12 ;  /* 0x000000ffff187224 */ /* 0x000fe200078e000c */
[----:B------:R-:W-:Y:S01]  /*3380*/  @!P1 IADD3 R14, R14, -R5, RZ ;  /* 0x800000050e0e9210 */ /* 0x000fe20007ffe0ff */
[----:B------:R-:W-:Y:S01]  /*3390*/  @!P5 IMAD.IADD R18, R18, 0x1, -R5 ;  /* 0x000000011212d824 */ /* 0x000fe200078e0a05 */
[----:B------:R-:W-:Y:S01]  /*33a0*/  ISETP.GE.AND P5, PT, R19, RZ, PT ;  /* 0x000000ff1300720c */ /* 0x000fe20003fa6270 */
[----:B-1----:R-:W-:Y:S01]  /*33b0*/  IMAD.HI.U32 R7, R3, R8, RZ ;  /* 0x0000000803077227 */ /* 0x002fe200078e00ff */
[----:B------:R-:W-:-:S02]  /*33c0*/  ISETP.GE.AND P1, PT, R17, RZ, PT ;  /* 0x000000ff1100720c */ /* 0x000fc40003f26270 */
[----:B------:R-:W-:Y:S01]  /*33d0*/  ISETP.GE.AND P2, PT, R13, RZ, PT ;  /* 0x000000ff0d00720c */ /* 0x000fe20003f46270 */
[----:B------:R-:W-:Y:S01]  /*33e0*/  IMAD.MOV R9, RZ, RZ, -R7 ;  /* 0x000000ffff097224 */ /* 0x000fe200078e0a07 */
[----:B------:R-:W-:Y:S01]  /*33f0*/  IADD3 R13, R35, 0x3c, RZ ;  /* 0x0000003c230d7810 */ /* 0x000fe20007ffe0ff */
[--C-:B------:R-:W-:Y:S01]  /*3400*/  @!P6 IMAD.IADD R6, R6, 0x1, -R5.reuse ;  /* 0x000000010606e824 */ /* 0x100fe200078e0a05 */
[----:B------:R-:W-:Y:S01]  /*3410*/  ISETP.GT.U32.AND P6, PT, R5, R18, PT ;  /* 0x000000120500720c */ /* 0x000fe20003fc4070 */
[----:B------:R-:W-:Y:S01]  /*3420*/  @!P3 IMAD.IADD R20, R20, 0x1, -R5 ;  /* 0x000000011414b824 */ /* 0x000fe200078e0a05 */
[----:B------:R-:W-:Y:S01]  /*3430*/  ISETP.GE.AND P3, PT, R21, RZ, PT ;  /* 0x000000ff1500720c */ /* 0x000fe20003f66270 */
[----:B------:R-:W-:Y:S01]  /*3440*/  IMAD R8, R5, R9, R8 ;  /* 0x0000000905087224 */ /* 0x000fe200078e0208 */
[C---:B------:R-:W-:Y:S01]  /*3450*/  IADD3 R19, R35.reuse, 0x43, RZ ;  /* 0x0000004323137810 */ /* 0x040fe20007ffe0ff */
[----:B------:R-:W-:Y:S01]  /*3460*/  IMAD.MOV.U32 R9, RZ, RZ, R16 ;  /* 0x000000ffff097224 */ /* 0x000fe200078e0010 */
[C---:B------:R-:W-:Y:S01]  /*3470*/  IADD3 R17, R35.reuse, 0x42, RZ ;  /* 0x0000004223117810 */ /* 0x040fe20007ffe0ff */
[----:B------:R-:W-:Y:S01]  /*3480*/  IMAD.MOV.U32 R22, RZ, RZ, R14 ;  /* 0x000000ffff167224 */ /* 0x000fe200078e000e */
[----:B------:R-:W-:Y:S01]  /*3490*/  IADD3 R14, R35, 0x3d, RZ ;  /* 0x0000003d230e7810 */ /* 0x000fe20007ffe0ff */
[----:B------:R-:W-:Y:S01]  /*34a0*/  @!P4 IMAD.MOV R24, RZ, RZ, -R24 ;  /* 0x000000ffff18c224 */ /* 0x000fe200078e0a18 */
[C---:B------:R-:W-:Y:S01]  /*34b0*/  ISETP.GT.U32.AND P4, PT, R5.reuse, R20, PT ;  /* 0x000000140500720c */ /* 0x040fe20003f84070 */
[----:B------:R-:W-:Y:S01]  /*34c0*/  @!P5 IMAD.MOV R9, RZ, RZ, -R9 ;  /* 0x000000ffff09d224 */ /* 0x000fe200078e0a09 */
[C---:B------:R-:W-:Y:S01]  /*34d0*/  ISETP.GT.U32.AND P5, PT, R5.reuse, R8, PT ;  /* 0x000000080500720c */ /* 0x040fe20003fa4070 */
[----:B------:R-:W-:Y:S01]  /*34e0*/  @!P1 IMAD.MOV R22, RZ, RZ, -R22 ;  /* 0x000000ffff169224 */ /* 0x000fe200078e0a16 */
[----:B------:R-:W-:Y:S01]  /*34f0*/  ISETP.GT.U32.AND P1, PT, R5, R6, PT ;  /* 0x000000060500720c */ /* 0x000fe20003f24070 */
[----:B------:R-:W-:Y:S01]  /*3500*/  IMAD.HI.U32 R7, R3, R10, RZ ;  /* 0x0000000a03077227 */ /* 0x000fe200078e00ff */
[----:B------:R-:W-:Y:S01]  /*3510*/  STL [R1+0x2e8], R24 ;  /* 0x0002e81801007387 */ /* 0x000fe20000100800 */
[----:B------:R-:W-:-:S02]  /*3520*/  IABS R12, R14 ;  /* 0x0000000e000c7213 */ /* 0x000fc40000000000 */
[----:B------:R-:W-:Y:S01]  /*3530*/  @!P2 IMAD.MOV R4, RZ, RZ, -R4 ;  /* 0x000000ffff04a224 */ /* 0x000fe200078e0a04 */
[----:B------:R-:W-:Y:S01]  /*3540*/  STL [R1+0x2e4], R22 ;  /* 0x0002e41601007387 */ /* 0x000fe20000100800 */
[----:B------:R-:W-:Y:S01]  /*3550*/  IMAD.MOV R7, RZ, RZ, -R7 ;  /* 0x000000ffff077224 */ /* 0x000fe200078e0a07 */
[----:B------:R-:W-:Y:S01]  /*3560*/  ISETP.GE.AND P2, PT, R23, RZ, PT ;  /* 0x000000ff1700720c */ /* 0x000fe20003f46270 */
[--C-:B------:R-:W-:Y:S01]  /*3570*/  @!P6 IMAD.IADD R18, R18, 0x1, -R5.reuse ;  /* 0x000000011212e824 */ /* 0x100fe200078e0a05 */
[----:B------:R1:W-:Y:S01]  /*3580*/  STL [R1+0x2e0], R4 ;  /* 0x0002e00401007387 */ /* 0x0003e20000100800 */
[--C-:B------:R-:W-:Y:S01]  /*3590*/  @!P4 IMAD.IADD R20, R20, 0x1, -R5.reuse ;  /* 0x000000011414c824 */ /* 0x100fe200078e0a05 */
[----:B------:R-:W-:Y:S01]  /*35a0*/  ISETP.GE.AND P6, PT, R25, RZ, PT ;  /* 0x000000ff1900720c */ /* 0x000fe20003fc6270 */
[--C-:B------:R-:W-:Y:S01]  /*35b0*/  @!P5 IMAD.IADD R8, R8, 0x1, -R5.reuse ;  /* 0x000000010808d824 */ /* 0x100fe200078e0a05 */
[----:B------:R2:W-:Y:S01]  /*35c0*/  STL [R1+0x2dc], R9 ;  /* 0x0002dc0901007387 */ /* 0x0005e20000100800 */
[----:B------:R-:W-:Y:S01]  /*35d0*/  @!P1 IMAD.IADD R6, R6, 0x1, -R5 ;  /* 0x0000000106069824 */ /* 0x000fe200078e0a05 */
[----:B------:R-:W-:Y:S01]  /*35e0*/  ISETP.GE.AND P1, PT, R11, RZ, PT ;  /* 0x000000ff0b00720c */ /* 0x000fe20003f26270 */
[----:B------:R-:W-:Y:S01]  /*35f0*/  IMAD.MOV.U32 R11, RZ, RZ, R20 ;  /* 0x000000ffff0b7224 */ /* 0x000fe200078e0014 */
[----:B------:R-:W-:Y:S01]  /*3600*/  ISETP.GE.AND P5, PT, R15, RZ, PT ;  /* 0x000000ff0f00720c */ /* 0x000fe20003fa6270 */
[----:B-1----:R-:W-:Y:S01]  /*3610*/  IMAD R4, R5, R7, R10 ;  /* 0x0000000705047224 */ /* 0x002fe200078e020a */
[----:B------:R-:W-:Y:S01]  /*3620*/  IABS R10, R13 ;  /* 0x0000000d000a7213 */ /* 0x000fe20000000000 */
[----:B------:R-:W-:Y:S01]  /*3630*/  @!P2 IMAD.MOV R11, RZ, RZ, -R11 ;  /* 0x000000ffff0ba224 */ /* 0x000fe200078e0a0b */
[----:B------:R-:W-:-:S02]  /*3640*/  ISETP.GE.AND P2, PT, R13, RZ, PT ;  /* 0x000000ff0d00720c */ /* 0x000fc40003f46270 */
[----:B--2---:R-:W-:Y:S01]  /*3650*/  MOV R9, R18 ;  /* 0x0000001200097202 */ /* 0x004fe20000000f00 */
[----:B------:R-:W-:Y:S01]  /*3660*/  IMAD.HI.U32 R7, R3, R10, RZ ;  /* 0x0000000a03077227 */ /* 0x000fe200078e00ff */
[----:B------:R-:W-:Y:S02]  /*3670*/  ISETP.GT.U32.AND P4, PT, R5, R4, PT ;  /* 0x000000040500720c */ /* 0x000fe40003f84070 */
[----:B------:R-:W-:Y:S01]  /*3680*/  IADD3 R13, R35, 0x40, RZ ;  /* 0x00000040230d7810 */ /* 0x000fe20007ffe0ff */
[----:B------:R-:W-:Y:S01]  /*3690*/  @!P3 IMAD.MOV R9, RZ, RZ, -R9 ;  /* 0x000000ffff09b224 */ /* 0x000fe200078e0a09 */
[----:B------:R-:W-:Y:S02]  /*36a0*/  ISETP.GT.U32.AND P3, PT, R5, R8, PT ;  /* 0x000000080500720c */ /* 0x000fe40003f64070 */
[----:B------:R-:W-:Y:S02]  /*36b0*/  IABS R16, R13 ;  /* 0x0000000d00107213 */ /* 0x000fe40000000000 */
[----:B------:R1:W-:Y:S01]  /*36c0*/  STL [R1+0x2d8], R9 ;  /* 0x0002d80901007387 */ /* 0x0003e20000100800 */
[----:B------:R-:W-:-:S02]  /*36d0*/  IADD3 R21, R35, 0x44, RZ ;  /* 0x0000004423157810 */ /* 0x000fc40007ffe0ff */
[----:B------:R-:W-:Y:S01]  /*36e0*/  IABS R18, R19 ;  /* 0x0000001300127213 */ /* 0x000fe20000000000 */
[----:B------:R2:W-:Y:S01]  /*36f0*/  STL [R1+0x2d4], R11 ;  /* 0x0002d40b01007387 */ /* 0x0005e20000100800 */
[----:B------:R-:W-:Y:S01]  /*3700*/  @!P4 IMAD.IADD R4, R4, 0x1, -R5 ;  /* 0x000000010404c824 */ /* 0x000fe200078e0a05 */
[----:B------:R-:W-:-:S03]  /*3710*/  IABS R20, R21 ;  /* 0x0000001500147213 */ /* 0x000fc60000000000 */
[----:B------:R-:W-:Y:S01]  /*3720*/  @!P3 IMAD.IADD R8, R8, 0x1, -R5 ;  /* 0x000000010808b824 */ /* 0x000fe200078e0a05 */
[----:B------:R-:W-:Y:S01]  /*3730*/  ISETP.GT.U32.AND P4, PT, R5, R4, PT ;  /* 0x000000040500720c */ /* 0x000fe20003f84070 */
[----:B-1----:R-:W-:Y:S02]  /*3740*/  IMAD.MOV R9, RZ, RZ, -R7 ;  /* 0x000000ffff097224 */ /* 0x002fe400078e0a07 */
[----:B------:R-:W-:-:S04]  /*3750*/  IMAD.HI.U32 R7, R3, R12, RZ ;  /* 0x0000000c03077227 */ /* 0x000fc800078e00ff */
[----:B--2---:R-:W-:Y:S02]  /*3760*/  IMAD.MOV.U32 R11, RZ, RZ, R6 ;  /* 0x000000ffff0b7224 */ /* 0x004fe400078e0006 */
[----:B------:R-:W-:Y:S01]  /*3770*/  IMAD R6, R5, R9, R10 ;  /* 0x0000000905067224 */ /* 0x000fe200078e020a */
[----:B------:R-:W-:Y:S01]  /*3780*/  IADD3 R9, R35, 0x3e, RZ ;  /* 0x0000003e23097810 */ /* 0x000fe20007ffe0ff */
[----:B------:R-:W-:Y:S02]  /*3790*/  IMAD.MOV R7, RZ, RZ, -R7 ;  /* 0x000000ffff077224 */ /* 0x000fe400078e0a07 */
[----:B------:R-:W-:Y:S01]  /*37a0*/  @!P4 IMAD.IADD R4, R4, 0x1, -R5 ;  /* 0x000000010404c824 */ /* 0x000fe200078e0a05 */
[C---:B------:R-:W-:Y:S01]  /*37b0*/  ISETP.GT.U32.AND P3, PT, R5.reuse, R6, PT ;  /* 0x000000060500720c */ /* 0x040fe20003f64070 */
[C---:B------:R-:W-:Y:S01]  /*37c0*/  IMAD R10, R5.reuse, R7, R12 ;  /* 0x00000007050a7224 */ /* 0x040fe200078e020c */
[----:B------:R-:W-:Y:S01]  /*37d0*/  IABS R12, R9 ;  /* 0x00000009000c7213 */ /* 0x000fe20000000000 */
[----:B------:R-:W-:Y:S01]  /*37e0*/  IMAD.MOV.U32 R15, RZ, RZ, R8 ;  /* 0x000000ffff0f7224 */ /* 0x000fe200078e0008 */
[----:B------:R-:W-:Y:S01]  /*37f0*/  @!P5 IADD3 R4, -R4, RZ, RZ ;  /* 0x000000ff0404d210 */ /* 0x000fe20007ffe1ff */
[----:B------:R-:W-:Y:S01]  /*3800*/  @!P6 IMAD.MOV R11, RZ, RZ, -R11 ;  /* 0x000000ffff0be224 */ /* 0x000fe200078e0a0b */
[----:B------:R-:W-:Y:S01]  /*3810*/  ISETP.GT.U32.AND P4, PT, R5, R10, PT ;  /* 0x0000000a0500720c */ /* 0x000fe20003f84070 */
[----:B------:R-:W-:Y:S01]  /*3820*/  IMAD.HI.U32 R7, R3, R12, RZ ;  /* 0x0000000c03077227 */ /* 0x000fe200078e00ff */
[----:B------:R-:W-:-:S02]  /*3830*/  ISETP.GE.AND P6, PT, R14, RZ, PT ;  /* 0x000000ff0e00720c */ /* 0x000fc40003fc6270 */
[----:B------:R1:W-:Y:S01]  /*3840*/  STL [R1+0x2d0], R11 ;  /* 0x0002d00b01007387 */ /* 0x0003e20000100800 */
[----:B------:R-:W-:Y:S01]  /*3850*/  @!P1 IMAD.MOV R15, RZ, RZ, -R15 ;  /* 0x000000ffff0f9224 */ /* 0x000fe200078e0a0f */
[----:B------:R-:W-:Y:S01]  /*3860*/  ISETP.GE.AND P1, PT, R9, RZ, PT ;  /* 0x000000ff0900720c */ /* 0x000fe20003f26270 */
[----:B------:R-:W-:Y:S02]  /*3870*/  @!P3 IMAD.IADD R6, R6, 0x1, -R5 ;  /* 0x000000010606b824 */ /* 0x000fe400078e0a05 */
[----:B------:R-:W-:Y:S01]  /*3880*/  IMAD.MOV R7, RZ, RZ, -R7 ;  /* 0x000000ffff077224 */ /* 0x000fe200078e0a07 */
[----:B------:R2:W-:Y:S01]  /*3890*/  STL [R1+0x2cc], R15 ;  /* 0x0002cc0f01007387 */ /* 0x0005e20000100800 */
[----:B------:R-:W-:Y:S01]  /*38a0*/  IMAD.HI.U32 R9, R3, R16, RZ ;  /* 0x0000001003097227 */ /* 0x000fe200078e00ff */
[----:B------:R-:W-:Y:S02]  /*38b0*/  ISETP.GT.U32.AND P3, PT, R5, R6, PT ;  /* 0x000000060500720c */ /* 0x000fe40003f64070 */
[----:B-1----:R-:W-:Y:S01]  /*38c0*/  IADD3 R11, R35, 0x3f, RZ ;  /* 0x0000003f230b7810 */ /* 0x002fe20007ffe0ff */
[----:B------:R1:W-:Y:S01]  /*38d0*/  STL [R1+0x2c8], R4 ;  /* 0x0002c80401007387 */ /* 0x0003e20000100800 */
[----:B------:R-:W-:-:S02]  /*38e0*/  @!P4 IMAD.IADD R10, R10, 0x1, -R5 ;  /* 0x000000010a0ac824 */ /* 0x000fc400078e0a05 */
[----:B------:R-:W-:Y:S01]  /*38f0*/  IABS R14, R11 ;  /* 0x0000000b000e7213 */ /* 0x000fe20000000000 */
[----:B------:R-:W-:Y:S01]  /*3900*/  IMAD.MOV R9, RZ, RZ, -R9 ;  /* 0x000000ffff097224 */ /* 0x000fe200078e0a09 */
[----:B--2---:R-:W-:Y:S02]  /*3910*/  IADD3 R15, R35, 0x41, RZ ;  /* 0x00000041230f7810 */ /* 0x004fe40007ffe0ff */
[----:B------:R-:W-:Y:S01]  /*3920*/  ISETP.GT.U32.AND P4, PT, R5, R10, PT ;  /* 0x0000000a0500720c */ /* 0x000fe20003f84070 */
[----:B------:R-:W-:Y:S01]  /*3930*/  IMAD.HI.U32 R8, R3, R14, RZ ;  /* 0x0000000e03087227 */ /* 0x000fe200078e00ff */
[----:B------:R-:W-:-:S03]  /*3940*/  ISETP.GE.AND P5, PT, R11, RZ, PT ;  /* 0x000000ff0b00720c */ /* 0x000fc60003fa6270 */
[C---:B-1----:R-:W-:Y:S02]  /*3950*/  IMAD R4, R5.reuse, R7, R12 ;  /* 0x0000000705047224 */ /* 0x042fe400078e020c */
[--C-:B------:R-:W-:Y:S02]  /*3960*/  @!P3 IMAD.IADD R6, R6, 0x1, -R5.reuse ;  /* 0x000000010606b824 */ /* 0x100fe400078e0a05 */
[----:B------:R-:W-:Y:S01]  /*3970*/  IMAD.MOV R8, RZ, RZ, -R8 ;  /* 0x000000ffff087224 */ /* 0x000fe200078e0a08 */
[C---:B------:R-:W-:Y:S01]  /*3980*/  ISETP.GT.U32.AND P3, PT, R5.reuse, R4, PT ;  /* 0x000000040500720c */ /* 0x040fe20003f64070 */
[C---:B------:R-:W-:Y:S01]  /*3990*/  IMAD R12, R5.reuse, R9, R16 ;  /* 0x00000009050c7224 */ /* 0x040fe200078e0210 */
[----:B------:R-:W-:Y:S01]  /*39a0*/  IABS R16, R17 ;  /* 0x0000001100107213 */ /* 0x000fe20000000000 */
[----:B------:R-:W-:Y:S02]  /*39b0*/  IMAD.MOV.U32 R22, RZ, RZ, R6 ;  /* 0x000000ffff167224 */ /* 0x000fe400078e0006 */
[C---:B------:R-:W-:Y:S01]  /*39c0*/  IMAD R8, R5.reuse, R8, R14 ;  /* 0x0000000805087224 */ /* 0x040fe200078e020e */
[----:B------:R-:W-:Y:S01]  /*39d0*/  IABS R14, R15 ;  /* 0x0000000f000e7213 */ /* 0x000fe20000000000 */
[----:B------:R-:W-:Y:S01]  /*39e0*/  @!P2 IMAD.MOV R22, RZ, RZ, -R22 ;  /* 0x000000ffff16a224 */ /* 0x000fe200078e0a16 */
[C---:B------:R-:W-:Y:S01]  /*39f0*/  ISETP.GT.U32.AND P2, PT, R5.reuse, R12, PT ;  /* 0x0000000c0500720c */ /* 0x040fe20003f44070 */
[--C-:B------:R-:W-:Y:S01]  /*3a00*/  @!P4 IMAD.IADD R10, R10, 0x1, -R5.reuse ;  /* 0x000000010a0ac824 */ /* 0x100fe200078e0a05 */
[----:B------:R-:W-:Y:S01]  /*3a10*/  ISETP.GT.U32.AND P4, PT, R5, R8, PT ;  /* 0x000000080500720c */ /* 0x000fe20003f84070 */
[----:B------:R-:W-:Y:S01]  /*3a20*/  IMAD.HI.U32 R6, R3, R14, RZ ;  /* 0x0000000e03067227 */ /* 0x000fe200078e00ff */
[----:B------:R-:W-:Y:S03]  /*3a30*/  STL [R1+0x2c4], R22 ;  /* 0x0002c41601007387 */ /* 0x000fe60000100800 */
[----:B------:R-:W-:-:S02]  /*3a40*/  @!P3 IMAD.IADD R4, R4, 0x1, -R5 ;  /* 0x000000010404b824 */ /* 0x000fc400078e0a05 */
[----:B------:R-:W-:Y:S02]  /*3a50*/  IMAD.MOV R6, RZ, RZ, -R6 ;  /* 0x000000ffff067224 */ /* 0x000fe400078e0a06 */
[----:B------:R-:W-:Y:S01]  /*3a60*/  IMAD.MOV.U32 R7, RZ, RZ, R10 ;  /* 0x000000ffff077224 */ /* 0x000fe200078e000a */
[C---:B------:R-:W-:Y:S01]  /*3a70*/  ISETP.GT.U32.AND P3, PT, R5.reuse, R4, PT ;  /* 0x000000040500720c */ /* 0x040fe20003f64070 */
[--C-:B------:R-:W-:Y:S02]  /*3a80*/  @!P2 IMAD.IADD R12, R12, 0x1, -R5.reuse ;  /* 0x000000010c0ca824 */ /* 0x100fe400078e0a05 */
[----:B------:R-:W-:Y:S02]  /*3a90*/  @!P4 IMAD.IADD R8, R8, 0x1, -R5 ;  /* 0x000000010808c824 */ /* 0x000fe400078e0a05 */
[C---:B------:R-:W-:Y:S01]  /*3aa0*/  IMAD R6, R5.reuse, R6, R14 ;  /* 0x0000000605067224 */ /* 0x040fe200078e020e */
[C---:B------:R-:W-:Y:S01]  /*3ab0*/  ISETP.GT.U32.AND P2, PT, R5.reuse, R12, PT ;  /* 0x0000000c0500720c */ /* 0x040fe20003f44070 */
[----:B------:R-:W-:Y:S01]  /*3ac0*/  @!P6 IMAD.MOV R7, RZ, RZ, -R7 ;  /* 0x000000ffff07e224 */ /* 0x000fe200078e0a07 */
[----:B------:R-:W-:Y:S01]  /*3ad0*/  ISETP.GT.U32.AND P4, PT, R5, R8, PT ;  /* 0x000000080500720c */ /* 0x000fe20003f84070 */
[----:B------:R-:W-:Y:S01]  /*3ae0*/  IMAD.HI.U32 R9, R3, R18, RZ ;  /* 0x0000001203097227 */ /* 0x000fe200078e00ff */
[----:B------:R-:W-:-:S02]  /*3af0*/  ISETP.GE.AND P6, PT, R13, RZ, PT ;  /* 0x000000ff0d00720c */ /* 0x000fc40003fc6270 */
[----:B------:R1:W-:Y:S01]  /*3b00*/  STL [R1+0x2c0], R7 ;  /* 0x0002c00701007387 */ /* 0x0003e20000100800 */
[----:B------:R-:W-:Y:S01]  /*3b10*/  @!P3 IMAD.IADD R4, R4, 0x1, -R5 ;  /* 0x000000010404b824 */ /* 0x000fe200078e0a05 */
[----:B------:R-:W-:Y:S01]  /*3b20*/  ISETP.GT.U32.AND P3, PT, R5, R6, PT ;  /* 0x000000060500720c */ /* 0x000fe20003f64070 */
[----:B------:R-:W-:Y:S01]  /*3b30*/  IMAD.HI.U32 R11, R3, R20, RZ ;  /* 0x00000014030b7227 */ /* 0x000fe200078e00ff */
[----:B------:R-:W-:-:S03]  /*3b40*/  IADD3 R13, R35, 0x45, RZ ;  /* 0x00000045230d7810 */ /* 0x000fc60007ffe0ff */
[----:B------:R-:W-:Y:S02]  /*3b50*/  IMAD.MOV R9, RZ, RZ, -R9 ;  /* 0x000000ffff097224 */ /* 0x000fe400078e0a09 */
[----:B------:R-:W-:Y:S02]  /*3b60*/  IMAD.MOV R11, RZ, RZ, -R11 ;  /* 0x000000ffff0b7224 */ /* 0x000fe400078e0a0b */
[----:B-1----:R-:W-:-:S04]  /*3b70*/  IMAD.HI.U32 R7, R3, R16, RZ ;  /* 0x0000001003077227 */ /* 0x002fc800078e00ff */
[----:B------:R-:W-:Y:S01]  /*3b80*/  IMAD.MOV R7, RZ, RZ, -R7 ;  /* 0x000000ffff077224 */ /* 0x000fe200078e0a07 */
[----:B------:R-:W-:Y:S01]  /*3b90*/  @!P3 IADD3 R6, R6, -R5, RZ ;  /* 0x800000050606b210 */ /* 0x000fe20007ffe0ff */
[C---:B------:R-:W-:Y:S02]  /*3ba0*/  IMAD R14, R5.reuse, R9, R18 ;  /* 0x00000009050e7224 */ /* 0x040fe400078e0212 */
[----:B------:R-:W-:Y:S02]  /*3bb0*/  IMAD.MOV.U32 R22, RZ, RZ, R4 ;  /* 0x000000ffff167224 */ /* 0x000fe400078e0004 */
[--C-:B------:R-:W-:Y:S01]  /*3bc0*/  @!P2 IMAD.IADD R12, R12, 0x1, -R5.reuse ;  /* 0x000000010c0ca824 */ /* 0x100fe200078e0a05 */
[----:B------:R-:W-:Y:S01]  /*3bd0*/  ISETP.GT.U32.AND P2, PT, R5, R14, PT ;  /* 0x0000000e0500720c */ /* 0x000fe20003f44070 */
[----:B------:R-:W-:Y:S01]  /*3be0*/  @!P4 IMAD.IADD R8, R8, 0x1, -R5 ;  /* 0x000000010808c824 */ /* 0x000fe200078e0a05 */
[----:B------:R-:W-:Y:S01]  /*3bf0*/  ISETP.GE.AND P4, PT, R15, RZ, PT ;  /* 0x000000ff0f00720c */ /* 0x000fe20003f86270 */
[C---:B------:R-:W-:Y:S01]  /*3c00*/  IMAD R10, R5.reuse, R7, R16 ;  /* 0x00000007050a7224 */ /* 0x040fe200078e0210 */
[----:B------:R-:W-:Y:S01]  /*3c10*/  IABS R7, R13 ;  /* 0x0000000d00077213 */ /* 0x000fe20000000000 */
[----:B------:R-:W-:Y:S01]  /*3c20*/  IMAD R4, R5, R11, R20 ;  /* 0x0000000b05047224 */ /* 0x000fe200078e0214 */
[----:B------:R-:W-:Y:S01]  /*3c30*/  IADD3 R15, R35, 0x47, RZ ;  /* 0x00000047230f7810 */ /* 0x000fe20007ffe0ff */
[----:B------:R-:W-:Y:S01]  /*3c40*/  @!P1 IMAD.MOV R22, RZ, RZ, -R22 ;  /* 0x000000ffff169224 */ /* 0x000fe200078e0a16 */
[C---:B------:R-:W-:Y:S01]  /*3c50*/  ISETP.GT.U32.AND P1, PT, R5.reuse, R6, PT ;  /* 0x000000060500720c */ /* 0x040fe20003f24070 */
[----:B------:R-:W-:Y:S01]  /*3c60*/  IMAD.MOV.U32 R9, RZ, RZ, R12 ;  /* 0x000000ffff097224 */ /* 0x000fe200078e000c */
[C---:B------:R-:W-:Y:S01]  /*3c70*/  ISETP.GT.U32.AND P3, PT, R5.reuse, R10, PT ;  /* 0x0000000a0500720c */ /* 0x040fe20003f64070 */
[----:B------:R-:W-:Y:S01]  /*3c80*/  IMAD.MOV.U32 R11, RZ, RZ, R8 ;  /* 0x000000ffff0b7224 */ /* 0x000fe200078e0008 */
[----:B------:R-:W-:Y:S01]  /*3c90*/  STL [R1+0x2bc], R22 ;  /* 0x0002bc1601007387 */ /* 0x000fe20000100800 */
[----:B------:R-:W-:Y:S01]  /*3ca0*/  @!P6 IMAD.MOV R9, RZ, RZ, -R9 ;  /* 0x000000ffff09e224 */ /* 0x000fe200078e0a09 */
[----:B------:R-:W-:Y:S01]  /*3cb0*/  ISETP.GT.U32.AND P6, PT, R5, R4, PT ;  /* 0x000000040500720c */ /* 0x000fe20003fc4070 */
[----:B------:R-:W-:Y:S01]  /*3cc0*/  @!P5 IMAD.MOV R11, RZ, RZ, -R11 ;  /* 0x000000ffff0bd224 */ /* 0x000fe200078e0a0b */
[----:B------:R-:W-:Y:S01]  /*3cd0*/  ISETP.GE.AND P5, PT, R17, RZ, PT ;  /* 0x000000ff1100720c */ /* 0x000fe20003fa6270 */
[----:B------:R-:W-:Y:S01]  /*3ce0*/  IMAD.MOV.U32 R8, RZ, RZ, R7 ;  /* 0x000000ffff087224 */ /* 0x000fe200078e0007 */
[----:B------:R-:W-:Y:S01]  /*3cf0*/  IADD3 R17, R35, 0x48, RZ ;  /* 0x0000004823117810 */ /* 0x000fe20007ffe0ff */
[----:B------:R-:W-:Y:S01]  /*3d00*/  @!P2 IMAD.IADD R14, R14, 0x1, -R5 ;  /* 0x000000010e0ea824 */ /* 0x000fe200078e0a05 */
[----:B------:R1:W-:Y:S01]  /*3d10*/  STL [R1+0x2b8], R11 ;  /* 0x0002b80b01007387 */ /* 0x0003e20000100800 */
[----:B------:R-:W-:Y:S01]  /*3d20*/  IMAD.HI.U32 R7, R3, R8, RZ ;  /* 0x0000000803077227 */ /* 0x000fe200078e00ff */
[----:B------:R-:W-:-:S02]  /*3d30*/  IABS R16, R17 ;  /* 0x0000001100107213 */ /* 0x000fc40000000000 */
[----:B------:R2:W-:Y:S01]  /*3d40*/  STL [R1+0x2b4], R9 ;  /* 0x0002b40901007387 */ /* 0x0005e20000100800 */
[----:B------:R-:W-:Y:S01]  /*3d50*/  @!P1 IMAD.IADD R6, R6, 0x1, -R5 ;  /* 0x0000000106069824 */ /* 0x000fe200078e0a05 */
[----:B------:R-:W-:Y:S01]  /*3d60*/  ISETP.GE.AND P1, PT, R19, RZ, PT ;  /* 0x000000ff1300720c */ /* 0x000fe20003f26270 */
[----:B------:R-:W-:Y:S01]  /*3d70*/  IMAD.MOV R7, RZ, RZ, -R7 ;  /* 0x000000ffff077224 */ /* 0x000fe200078e0a07 */
[C---:B------:R-:W-:Y:S01]  /*3d80*/  IADD3 R19, R35.reuse, 0x49, RZ ;  /* 0x0000004923137810 */ /* 0x040fe20007ffe0ff */
[--C-:B------:R-:W-:Y:S01]  /*3d90*/  @!P3 IMAD.IADD R10, R10, 0x1, -R5.reuse ;  /* 0x000000010a0ab824 */ /* 0x100fe200078e0a05 */
[----:B-1----:R-:W-:Y:S01]  /*3da0*/  IADD3 R11, R35, 0x46, RZ ;  /* 0x00000046230b7810 */ /* 0x002fe20007ffe0ff */
[----:B------:R-:W-:Y:S01]  /*3db0*/  @!P6 IMAD.IADD R4, R4, 0x1, -R5 ;  /* 0x000000010404e824 */ /* 0x000fe200078e0a05 */
[C---:B------:R-:W-:Y:S02]  /*3dc0*/  ISETP.GT.U32.AND P6, PT, R5.reuse, R14, PT ;  /* 0x0000000e0500720c */ /* 0x040fe40003fc4070 */
[----:B------:R-:W-:Y:S01]  /*3dd0*/  IABS R12, R11 ;  /* 0x0000000b000c7213 */ /* 0x000fe20000000000 */
[----:B--2---:R-:W-:Y:S01]  /*3de0*/  IMAD.MOV.U32 R9, RZ, RZ, R6 ;  /* 0x000000ffff097224 */ /* 0x004fe200078e0006 */
[C---:B------:R-:W-:Y:S01]  /*3df0*/  ISETP.GT.U32.AND P2, PT, R5.reuse, R10, PT ;  /* 0x0000000a0500720c */ /* 0x040fe20003f44070 */
[----:B------:R-:W-:Y:S01]  /*3e00*/  IMAD R6, R5, R7, R8 ;  /* 0x0000000705067224 */ /* 0x000fe200078e0208 */
[----:B------:R-:W-:Y:S01]  /*3e10*/  ISETP.GE.AND P3, PT, R21, RZ, PT ;  /* 0x000000ff1500720c */ /* 0x000fe20003f66270 */
[----:B------:R-:W-:Y:S01]  /*3e20*/  IMAD.HI.U32 R7, R3, R12, RZ ;  /* 0x0000000c03077227 */ /* 0x000fe200078e00ff */
[----:B------:R-:W-:-:S02]  /*3e30*/  IABS R18, R19 ;  /* 0x0000001300127213 */ /* 0x000fc40000000000 */
[----:B------:R-:W-:Y:S01]  /*3e40*/  IADD3 R21, R35, 0x4e, RZ ;  /* 0x0000004e23157810 */ /* 0x000fe20007ffe0ff */
[----:B------:R-:W-:Y:S02]  /*3e50*/  IMAD.MOV R7, RZ, RZ, -R7 ;  /* 0x000000ffff077224 */ /* 0x000fe400078e0a07 */
[----:B------:R-:W-:Y:S01]  /*3e60*/  @!P4 IMAD.MOV R9, RZ, RZ, -R9 ;  /* 0x000000ffff09c224 */ /* 0x000fe200078e0a09 */
[----:B------:R-:W-:Y:S01]  /*3e70*/  @!P6 IADD3 R14, R14, -R5, RZ ;  /* 0x800000050e0ee210 */ /* 0x000fe20007ffe0ff */
[C---:B------:R-:W-:Y:S01]  /*3e80*/  IMAD R8, R5.reuse, R7, R12 ;  /* 0x0000000705087224 */ /* 0x040fe200078e020c */
[C---:B------:R-:W-:Y:S01]  /*3e90*/  ISETP.GT.U32.AND P4, PT, R5.reuse, R4, PT ;  /* 0x000000040500720c */ /* 0x040fe20003f84070 */
[----:B------:R-:W-:Y:S01]  /*3ea0*/  @!P2 IMAD.IADD R10, R10, 0x1, -R5 ;  /* 0x000000010a0aa824 */ /* 0x000fe200078e0a05 */
[----:B------:R1:W-:Y:S01]  /*3eb0*/  STL [R1+0x2b0], R9 ;  /* 0x0002b00901007387 */ /* 0x0003e20000100800 */
[C---:B------:R-:W-:Y:S01]  /*3ec0*/  ISETP.GT.U32.AND P2, PT, R5.reuse, R6, PT ;  /* 0x000000060500720c */ /* 0x040fe20003f44070 */
[----:B------:R-:W-:Y:S01]  /*3ed0*/  @!P1 IMAD.MOV R14, RZ, RZ, -R14 ;  /* 0x000000ffff0e9224 */ /* 0x000fe200078e0a0e */
[----:B------:R-:W-:Y:S01]  /*3ee0*/  ISETP.GT.U32.AND P6, PT, R5, R8, PT ;  /* 0x000000080500720c */ /* 0x000fe20003fc4070 */
[----:B------:R-:W-:-:S04]  /*3ef0*/  IMAD.MOV.U32 R20, RZ, RZ, R10 ;  /* 0x000000ffff147224 */ /* 0x000fc800078e000a */
[----:B------:R-:W-:Y:S01]  /*3f00*/  @!P5 IMAD.MOV R20, RZ, RZ, -R20 ;  /* 0x000000ffff14d224 */ /* 0x000fe200078e0a14 */
[----:B-1----:R-:W-:Y:S02]  /*3f10*/  IABS R9, R15 ;  /* 0x0000000f00097213 */ /* 0x002fe40000000000 */
[--C-:B------:R-:W-:Y:S01]  /*3f20*/  @!P4 IMAD.IADD R4, R4, 0x1, -R5.reuse ;  /* 0x000000010404c824 */ /* 0x100fe200078e0a05 */
[----:B------:R-:W-:Y:S01]  /*3f30*/  ISETP.GE.AND P4, PT, R13, RZ, PT ;  /* 0x000000ff0d00720c */ /* 0x000fe20003f86270 */
[----:B------:R-:W-:Y:S01]  /*3f40*/  STL [R1+0x2ac], R20 ;  /* 0x0002ac1401007387 */ /* 0x000fe20000100800 */
[----:B------:R-:W-:Y:S01]  /*3f50*/  @!P2 IMAD.IADD R6, R6, 0x1, -R5 ;  /* 0x000000010606a824 */ /* 0x000fe200078e0a05 */
[----:B------:R-:W-:Y:S01]  /*3f60*/  ISETP.GE.AND P2, PT, R11, RZ, PT ;  /* 0x000000ff0b00720c */ /* 0x000fe20003f46270 */
[----:B------:R-:W-:Y:S01]  /*3f70*/  IMAD.MOV.U32 R12, RZ, RZ, R9 ;  /* 0x000000ffff0c7224 */ /* 0x000fe200078e0009 */
[----:B------:R1:W-:Y:S01]  /*3f80*/  STL [R1+0x2a8], R14 ;  /* 0x0002a80e01007387 */ /* 0x0003e20000100800 */
[----:B------:R-:W-:Y:S01]  /*3f90*/  @!P6 IMAD.IADD R8, R8, 0x1, -R5 ;  /* 0x000000010808e824 */ /* 0x000fe200078e0a05 */
[----:B------:R-:W-:Y:S01]  /*3fa0*/  ISETP.GT.U32.AND P5, PT, R5, R6, PT ;  /* 0x000000060500720c */ /* 0x000fe20003fa4070 */
[----:B------:R-:W-:-:S03]  /*3fb0*/  IMAD.HI.U32 R7, R3, R12, RZ ;  /* 0x0000000c03077227 */ /* 0x000fc600078e00ff */
[----:B------:R-:W-:Y:S01]  /*3fc0*/  ISETP.GT.U32.AND P6, PT, R5, R8, PT ;  /* 0x000000080500720c */ /* 0x000fe20003fc4070 */
[----:B------:R-:W-:-:S04]  /*3fd0*/  IMAD.HI.U32 R9, R3, R16, RZ ;  /* 0x0000001003097227 */ /* 0x000fc800078e00ff */
[----:B------:R-:W-:Y:S02]  /*3fe0*/  IMAD.MOV R7, RZ, RZ, -R7 ;  /* 0x000000ffff077224 */ /* 0x000fe400078e0a07 */
[----:B------:R-:W-:-:S04]  /*3ff0*/  IMAD.HI.U32 R11, R3, R18, RZ ;  /* 0x00000012030b7227 */ /* 0x000fc800078e00ff */
[----:B------:R-:W-:Y:S02]  /*4000*/  IMAD.MOV R9, RZ, RZ, -R9 ;  /* 0x000000ffff097224 */ /* 0x000fe400078e0a09 */
[C---:B------:R-:W-:Y:S02]  /*4010*/  IMAD R10, R5.reuse, R7, R12 ;  /* 0x00000007050a7224 */ /* 0x040fe400078e020c */
[----:B------:R-:W-:Y:S02]  /*4020*/  IMAD.MOV R11, RZ, RZ, -R11 ;  /* 0x000000ffff0b7224 */ /* 0x000fe400078e0a0b */
[C---:B------:R-:W-:Y:S01]  /*4030*/  IMAD R12, R5.reuse, R9, R16 ;  /* 0x00000009050c7224 */ /* 0x040fe200078e0210 */
[C---:B------:R-:W-:Y:S01]  /*4040*/  ISETP.GT.U32.AND P1, PT, R5.reuse, R10, PT ;  /* 0x0000000a0500720c */ /* 0x040fe20003f24070 */
[----:B------:R-:W-:Y:S02]  /*4050*/  IMAD.MOV.U32 R13, RZ, RZ, R4 ;  /* 0x000000ffff0d7224 */ /* 0x000fe400078e0004 */
[----:B------:R-:W-:Y:S01]  /*4060*/  IMAD R4, R5, R11, R18 ;  /* 0x0000000b05047224 */ /* 0x000fe200078e0212 */
[----:B------:R-:W-:Y:S01]  /*4070*/  IADD3 R11, R35, 0x4a, RZ ;  /* 0x0000004a230b7810 */ /* 0x000fe20007ffe0ff */
[----:B------:R-:W-:Y:S01]  /*4080*/  @!P3 IMAD.MOV R13, RZ, RZ, -R13 ;  /* 0x000000ffff0db224 */ /* 0x000fe200078e0a0d */
[C---:B------:R-:W-:Y:S01]  /*4090*/  ISETP.GT.U32.AND P3, PT, R5.reuse, R12, PT ;  /* 0x0000000c0500720c */ /* 0x040fe20003f64070 */
[--C-:B------:R-:W-:Y:S01]  /*40a0*/  @!P6 IMAD.IADD R8, R8, 0x1, -R5.reuse ;  /* 0x000000010808e824 */ /* 0x100fe200078e0a05 */
[----:B------:R-:W-:Y:S01]  /*40b0*/  ISETP.GT.U32.AND P6, PT, R5, R4, PT ;  /* 0x000000040500720c */ /* 0x000fe20003fc4070 */
[----:B------:R-:W-:Y:S01]  /*40c0*/  @!P5 IMAD.IADD R6, R6, 0x1, -R5 ;  /* 0x000000010606d824 */ /* 0x000fe200078e0a05 */
[----:B------:R2:W-:Y:S01]  /*40d0*/  STL [R1+0x2a4], R13 ;  /* 0x0002a40d01007387 */ /* 0x0005e20000100800 */
[----:B-1----:R-:W-:Y:S01]  /*40e0*/  IABS R14, R11 ;  /* 0x0000000b000e7213 */ /* 0x002fe20000000000 */
[----:B------:R-:W-:Y:S01]  /*40f0*/  IMAD.MOV.U32 R22, RZ, RZ, R8 ;  /* 0x000000ffff167224 */ /* 0x000fe200078e0008 */
[----:B------:R-:W-:Y:S01]  /*4100*/  ISETP.GE.AND P5, PT, R15, RZ, PT ;  /* 0x000000ff0f00720c */ /* 0x000fe20003fa6270 */
[----:B------:R-:W-:Y:S01]  /*4110*/  IMAD.MOV.U32 R9, RZ, RZ, R6 ;  /* 0x000000ffff097224 */ /* 0x000fe200078e0006 */
[----:B------:R-:W-:Y:S01]  /*4120*/  IADD3 R15, R35, 0x4c, RZ ;  /* 0x0000004c230f7810 */ /* 0x000fe20007ffe0ff */
[----:B------:R-:W-:-:S03]  /*4130*/  IMAD.HI.U32 R7, R3, R14, RZ ;  /* 0x0000000e03077227 */ /* 0x000fc600078e00ff */
[----:B------:R-:W-:Y:S01]  /*4140*/  IABS R18, R15 ;  /* 0x0000000f00127213 */ /* 0x000fe20000000000 */
[----:B------:R-:W-:Y:S01]  /*4150*/  @!P3 IMAD.IADD R12, R12, 0x1, -R5 ;  /* 0x000000010c0cb824 */ /* 0x000fe200078e0a05 */
[----:B--2---:R-:W-:Y:S01]  /*4160*/  IADD3 R13, R35, 0x4b, RZ ;  /* 0x0000004b230d7810 */ /* 0x004fe20007ffe0ff */
[----:B------:R-:W-:Y:S01]  /*4170*/  IMAD.MOV R6, RZ, RZ, -R7 ;  /* 0x000000ffff067224 */ /* 0x000fe200078e0a07 */
[----:B------:R-:W-:Y:S01]  /*4180*/  @!P6 IADD3 R4, R4, -R5, RZ ;  /* 0x800000050404e210 */ /* 0x000fe20007ffe0ff */
[----:B------:R-:W-:Y:S01]  /*4190*/  @!P1 IMAD.IADD R10, R10, 0x1, -R5 ;  /* 0x000000010a0a9824 */ /* 0x000fe200078e0a05 */
[----:B------:R-:W-:Y:S01]  /*41a0*/  IABS R16, R13 ;  /* 0x0000000d00107213 */ /* 0x000fe20000000000 */
[----:B------:R-:W-:Y:S01]  /*41b0*/  @!P4 IMAD.MOV R9, RZ, RZ, -R9 ;  /* 0x000000ffff09c224 */ /* 0x000fe200078e0a09 */
[C---:B------:R-:W-:Y:S01]  /*41c0*/  ISETP.GT.U32.AND P6, PT, R5.reuse, R12, PT ;  /* 0x0000000c0500720c */ /* 0x040fe20003fc4070 */
[C---:B------:R-:W-:Y:S01]  /*41d0*/  IMAD R6, R5.reuse, R6, R14 ;  /* 0x0000000605067224 */ /* 0x040fe200078e020e */
[----:B------:R-:W-:Y:S01]  /*41e0*/  ISETP.GT.U32.AND P3, PT, R5, R10, PT ;  /* 0x0000000a0500720c */ /* 0x000fe20003f64070 */
[----:B------:R-:W-:Y:S01]  /*41f0*/  IMAD.HI.U32 R7, R3, R16, RZ ;  /* 0x0000001003077227 */ /* 0x000fe200078e00ff */
[----:B------:R-:W-:Y:S01]  /*4200*/  ISETP.GT.U32.AND P4, PT, R5, R4, PT ;  /* 0x000000040500720c */ /* 0x000fe20003f84070 */
[----:B------:R1:W-:Y:S01]  /*4210*/  STL [R1+0x2a0], R9 ;  /* 0x0002a00901007387 */ /* 0x0003e20000100800 */
[----:B------:R-:W-:Y:S01]  /*4220*/  ISETP.GE.AND P1, PT, R17, RZ, PT ;  /* 0x000000ff1100720c */ /* 0x000fe20003f26270 */
[----:B------:R-:W-:Y:S01]  /*4230*/  IMAD.MOV R7, RZ, RZ, -R7 ;  /* 0x000000ffff077224 */ /* 0x000fe200078e0a07 */
[----:B------:R-:W-:Y:S01]  /*4240*/  IADD3 R17, R35, 0x4d, RZ ;  /* 0x0000004d23117810 */ /* 0x000fe20007ffe0ff */
[----:B------:R-:W-:-:S02]  /*4250*/  @!P2 IMAD.MOV R22, RZ, RZ, -R22 ;  /* 0x000000ffff16a224 */ /* 0x000fc400078e0a16 */
[----:B------:R-:W-:Y:S01]  /*4260*/  IMAD R14, R5, R7, R16 ;  /* 0x00000007050e7224 */ /* 0x000fe200078e0210 */
[----:B------:R-:W-:Y:S01]  /*4270*/  IABS R20, R17 ;  /* 0x0000001100147213 */ /* 0x000fe20000000000 */
[--C-:B------:R-:W-:Y:S01]  /*4280*/  @!P6 IMAD.IADD R12, R12, 0x1, -R5.reuse ;  /* 0x000000010c0ce824 */ /* 0x100fe200078e0a05 */
[----:B------:R-:W-:Y:S01]  /*4290*/  STL [R1+0x29c], R22 ;  /* 0x00029c1601007387 */ /* 0x000fe20000100800 */
[----:B------:R-:W-:Y:S01]  /*42a0*/  IMAD.HI.U32 R7, R3, R18, RZ ;  /* 0x0000001203077227 */ /* 0x000fe200078e00ff */
[C---:B------:R-:W-:Y:S02]  /*42b0*/  ISETP.GT.U32.AND P6, PT, R5.reuse, R14, PT ;  /* 0x0000000e0500720c */ /* 0x040fe40003fc4070 */
[----:B-1----:R-:W-:Y:S01]  /*42c0*/  IABS R9, R21 ;  /* 0x0000001500097213 */ /* 0x002fe20000000000 */
[--C-:B------:R-:W-:Y:S01]  /*42d0*/  @!P3 IMAD.IADD R10, R10, 0x1, -R5.reuse ;  /* 0x000000010a0ab824 */ /* 0x100fe200078e0a05 */
[----:B------:R-:W-:Y:S01]  /*42e0*/  ISETP.GT.U32.AND P3, PT, R5, R6, PT ;  /* 0x000000060500720c */ /* 0x000fe20003f64070 */
[----:B------:R-:W-:Y:S01]  /*42f0*/  @!P4 IMAD.IADD R4, R4, 0x1, -R5 ;  /* 0x000000010404c824 */ /* 0x000fe200078e0a05 */
[----:B------:R-:W-:Y:S01]  /*4300*/  ISETP.GE.AND P4, PT, R19, RZ, PT ;  /* 0x000000ff1300720c */ /* 0x000fe20003f86270 */
[----:B------:R-:W-:-:S02]  /*4310*/  IMAD.MOV R16, RZ, RZ, -R7 ;  /* 0x000000ffff107224 */ /* 0x000fc400078e0a07 */
[----:B------:R-:W-:-:S04]  /*4320*/  IMAD.HI.U32 R7, R3, R20, RZ ;  /* 0x0000001403077227 */ /* 0x000fc800078e00ff */
[C---:B------:R-:W-:Y:S02]  /*4330*/  IMAD R16, R5.reuse, R16, R18 ;  /* 0x0000001005107224 */ /* 0x040fe400078e0212 */
[----:B------:R-:W-:Y:S02]  /*4340*/  @!P6 IMAD.IADD R14, R14, 0x1, -R5 ;  /* 0x000000010e0ee824 */ /* 0x000fe400078e0a05 */
[----:B------:R-:W-:Y:S02]  /*4350*/  IMAD.MOV.U32 R18, RZ, RZ, R9 ;  /* 0x000000ffff127224 */ /* 0x000fe400078e0009 */
[----:B------:R-:W-:Y:S01]  /*4360*/  IMAD.MOV R8, RZ, RZ, -R7 ;  /* 0x000000ffff087224 */ /* 0x000fe200078e0a07 */
[----:B------:R-:W-:Y:S01]  /*4370*/  ISETP.GT.U32.AND P6, PT, R5, R14, PT ;  /* 0x0000000e0500720c */ /* 0x000fe20003fc4070 */
[----:B------:R-:W-:Y:S02]  /*4380*/  IMAD.MOV.U32 R9, RZ, RZ, R10 ;  /* 0x000000ffff097224 */ /* 0x000fe400078e000a */
[----:B------:R-:W-:-:S02]  /*4390*/  IMAD.MOV.U32 R7, RZ, RZ, R12 ;  /* 0x000000ffff077224 */ /* 0x000fc400078e000c */
[----:B------:R-:W-:Y:S01]  /*43a0*/  @!P5 IMAD.MOV R9, RZ, RZ, -R9 ;  /* 0x000000ffff09d224 */ /* 0x000fe200078e0a09 */
[----:B------:R-:W-:Y:S01]  /*43b0*/  ISETP.GT.U32.AND P5, PT, R5, R16, PT ;  /* 0x000000100500720c */ /* 0x000fe20003fa4070 */
[----:B------:R-:W-:Y:S01]  /*43c0*/  @!P3 IMAD.IADD R6, R6, 0x1, -R5 ;  /* 0x000000010606b824 */ /* 0x000fe200078e0a05 */
[----:B------:R-:W-:Y:S01]  /*43d0*/  ISETP.GE.AND P3, PT, R11, RZ, PT ;  /* 0x000000ff0b00720c */ /* 0x000fe20003f66270 */
[----:B------:R-:W-:Y:S01]  /*43e0*/  @!P1 IMAD.MOV R7, RZ, RZ, -R7 ;  /* 0x000000ffff079224 */ /* 0x000fe200078e0a07 */
[----:B------:R1:W-:Y:S01]  /*43f0*/  STL [R1+0x298], R9 ;  /* 0x0002980901007387 */ /* 0x0003e20000100800 */
[----:B------:R-:W-:Y:S01]  /*4400*/  @!P4 IMAD.MOV R4, RZ, RZ, -R4 ;  /* 0x000000ffff04c224 */ /* 0x000fe200078e0a04 */
[----:B------:R-:W-:Y:S01]  /*4410*/  ISETP.GT.U32.AND P2, PT, R5, R6, PT ;  /* 0x000000060500720c */ /* 0x000fe20003f44070 */
[----:B------:R-:W-:Y:S01]  /*4420*/  @!P6 IMAD.IADD R14, R14, 0x1, -R5 ;  /* 0x000000010e0ee824 */ /* 0x000fe200078e0a05 */
[----:B------:R2:W-:Y:S01]  /*4430*/  STL [R1+0x294], R7 ;  /* 0x0002940701007387 */ /* 0x0005e20000100800 */
[----:B------:R-:W-:-:S02]  /*4440*/  ISETP.GE.AND P1, PT, R13, RZ, PT ;  /* 0x000000ff0d00720c */ /* 0x000fc40003f26270 */
[----:B------:R-:W-:Y:S01]  /*4450*/  IMAD.MOV.U32 R12, RZ, RZ, R14 ;  /* 0x000000ffff0c7224 */ /* 0x000fe200078e000e */
[----:B------:R3:W-:Y:S01]  /*4460*/  STL [R1+0x290], R4 ;  /* 0x0002900401007387 */ /* 0x0007e20000100800 */
[----:B------:R-:W-:Y:S01]  /*4470*/  @!P5 IMAD.IADD R16, R16, 0x1, -R5 ;  /* 0x000000011010d824 */ /* 0x000fe200078e0a05 */
[C---:B-1----:R-:W-:Y:S02]  /*4480*/  IADD3 R9, R35.reuse, 0x4f, RZ ;  /* 0x0000004f23097810 */ /* 0x042fe40007ffe0ff */
[----:B------:R-:W-:Y:S01]  /*4490*/  IADD3 R13, R35, 0x51, RZ ;  /* 0x00000051230d7810 */ /* 0x000fe20007ffe0ff */
[----:B--2---:R-:W-:Y:S02]  /*44a0*/  IMAD.HI.U32 R7, R3, R18, RZ ;  /* 0x0000001203077227 */ /* 0x004fe400078e00ff */
[----:B------:R-:W-:Y:S02]  /*44b0*/  @!P2 IADD3 R6, R6, -R5, RZ ;  /* 0x800000050606a210 */ /* 0x000fe40007ffe0ff */
[----:B------:R-:W-:Y:S01]  /*44c0*/  IABS R10, R9 ;  /* 0x00000009000a7213 */ /* 0x000fe20000000000 */
[C---:B---3--:R-:W-:Y:S01]  /*44d0*/  IMAD R4, R5.reuse, R8, R20 ;  /* 0x0000000805047224 */ /* 0x048fe200078e0214 */
[----:B------:R-:W-:Y:S01]  /*44e0*/  ISETP.GT.U32.AND P5, PT, R5, R16, PT ;  /* 0x000000100500720c */ /* 0x000fe20003fa4070 */
[----:B------:R-:W-:Y:S01]  /*44f0*/  IMAD.MOV R7, RZ, RZ, -R7 ;  /* 0x000000ffff077224 */ /* 0x000fe200078e0a07 */
[----:B------:R-:W-:Y:S01]  /*4500*/  ISETP.GE.AND P2, PT, R17, RZ, PT ;  /* 0x000000ff1100720c */ /* 0x000fe20003f46270 */
[----:B------:R-:W-:Y:S01]  /*4510*/  @!P1 IMAD.MOV R12, RZ, RZ, -R12 ;  /* 0x000000ffff0c9224 */ /* 0x000fe200078e0a0c */
[C---:B------:R-:W-:Y:S01]  /*4520*/  ISETP.GT.U32.AND P6, PT, R5.reuse, R4, PT ;  /* 0x000000040500720c */ /* 0x040fe20003fc4070 */
[----:B------:R-:W-:Y:S01]  /*4530*/  IMAD R8, R5, R7, R18 ;  /* 0x0000000705087224 */ /* 0x000fe200078e0212 */
[----:B------:R-:W-:Y:S01]  /*4540*/  IABS R7, R13 ;  /* 0x0000000d00077213 */ /* 0x000fe20000000000 */
[----:B------:R-:W-:Y:S01]  /*4550*/  IMAD.MOV.U32 R11, RZ, RZ, R6 ;  /* 0x000000ffff0b7224 */ /* 0x000fe200078e0006 */
[----:B------:R-:W-:Y:S01]  /*4560*/  ISETP.GE.AND P4, PT, R15, RZ, PT ;  /* 0x000000ff0f00720c */ /* 0x000fe20003f86270 */
[----:B------:R-:W-:Y:S01]  /*4570*/  IMAD.HI.U32 R6, R3, R10, RZ ;  /* 0x0000000a03067227 */ /* 0x000fe200078e00ff */
[----:B------:R-:W-:-:S02]  /*4580*/  ISETP.GT.U32.AND P1, PT, R5, R8, PT ;  /* 0x000000080500720c */ /* 0x000fc40003f24070 */
[----:B------:R-:W-:Y:S01]  /*4590*/  IADD3 R15, R35, 0x52, RZ ;  /* 0x00000052230f7810 */ /* 0x000fe20007ffe0ff */
[----:B------:R-:W-:Y:S01]  /*45a0*/  @!P3 IMAD.MOV R11, RZ, RZ, -R11 ;  /* 0x000000ffff0bb224 */ /* 0x000fe200078e0a0b */
[----:B------:R-:W-:Y:S01]  /*45b0*/  ISETP.GE.AND P3, PT, R21, RZ, PT ;  /* 0x000000ff1500720c */ /* 0x000fe20003f66270 */
[----:B------:R-:W-:Y:S01]  /*45c0*/  IMAD.MOV R6, RZ, RZ, -R6 ;  /* 0x000000ffff067224 */ /* 0x000fe200078e0a06 */
[----:B------:R-:W-:Y:S01]  /*45d0*/  IABS R14, R15 ;  /* 0x0000000f000e7213 */ /* 0x000fe20000000000 */
[----:B------:R-:W-:Y:S01]  /*45e0*/  @!P6 IMAD.IADD R4, R4, 0x1, -R5 ;  /* 0x000000010404e824 */ /* 0x000fe200078e0a05 */
[----:B------:R1:W-:Y:S01]  /*45f0*/  STL [R1+0x28c], R11 ;  /* 0x00028c0b01007387 */ /* 0x0003e20000100800 */
[----:B------:R-:W-:Y:S01]  /*4600*/  IMAD R6, R5, R6, R10 ;  /* 0x0000000605067224 */ /* 0x000fe200078e020a */
[----:B------:R-:W-:Y:S01]  /*4610*/  IADD3 R21, R35, 0x61, RZ ;  /* 0x0000006123157810 */ /* 0x000fe20007ffe0ff */
[----:B------:R-:W-:Y:S01]  /*4620*/  IMAD.MOV.U32 R10, RZ, RZ, R7 ;  /* 0x000000ffff0a7224 */ /* 0x000fe200078e0007 */
[----:B------:R-:W-:Y:S01]  /*4630*/  ISETP.GT.U32.AND P6, PT, R5, R4, PT ;  /* 0x000000040500720c */ /* 0x000fe20003fc4070 */
[--C-:B------:R-:W-:Y:S01]  /*4640*/  @!P1 IMAD.IADD R8, R8, 0x1, -R5.reuse ;  /* 0x0000000108089824 */ /* 0x100fe200078e0a05 */
[----:B------:R2:W-:Y:S01]  /*4650*/  STL [R1+0x288], R12 ;  /* 0x0002880c01007387 */ /* 0x0005e20000100800 */
[----:B------:R-:W-:Y:S01]  /*4660*/  @!P5 IMAD.IADD R16, R16, 0x1, -R5 ;  /* 0x000000011010d824 */ /* 0x000fe200078e0a05 */
[----:B------:R-:W-:Y:S01]  /*4670*/  ISETP.GE.AND P5, PT, R9, RZ, PT ;  /* 0x000000ff0900720c */ /* 0x000fe20003fa6270 */
[----:B------:R-:W-:Y:S01]  /*4680*/  IMAD.HI.U32 R9, R3, R10, RZ ;  /* 0x0000000a03097227 */ /* 0x000fe200078e00ff */
[----:B-1----:R-:W-:-:S02]  /*4690*/  IADD3 R11, R35, 0x50, RZ ;  /* 0x00000050230b7810 */ /* 0x002fc40007ffe0ff */
[----:B------:R-:W-:Y:S01]  /*46a0*/  ISETP.GT.U32.AND P1, PT, R5, R8, PT ;  /* 0x000000080500720c */ /* 0x000fe20003f24070 */
[----:B------:R-:W-:Y:S01]  /*46b0*/  IMAD.MOV.U32 R17, RZ, RZ, R16 ;  /* 0x000000ffff117224 */ /* 0x000fe200078e0010 */
[----:B------:R-:W-:Y:S02]  /*46c0*/  IADD3 R9, -R9, RZ, RZ ;  /* 0x000000ff09097210 */ /* 0x000fe40007ffe1ff */
[----:B--2---:R-:W-:Y:S01]  /*46d0*/  IABS R12, R11 ;  /* 0x0000000b000c7213 */ /* 0x004fe20000000000 */
[----:B------:R-:W-:Y:S01]  /*46e0*/  @!P6 IMAD.IADD R4, R4, 0x1, -R5 ;  /* 0x000000010404e824 */ /* 0x000fe200078e0a05 */
[C---:B------:R-:W-:Y:S01]  /*46f0*/  ISETP.GT.U32.AND P6, PT, R5.reuse, R6, PT ;  /* 0x000000060500720c */ /* 0x040fe20003fc4070 */
[----:B------:R-:W-:Y:S02]  /*4700*/  IMAD R10, R5, R9, R10 ;  /* 0x00000009050a7224 */ /* 0x000fe400078e020a */
[----:B------:R-:W-:-:S04]  /*4710*/  IMAD.HI.U32 R7, R3, R12, RZ ;  /* 0x0000000c03077227 */ /* 0x000fc800078e00ff */
[----:B------:R-:W-:Y:S02]  /*4720*/  IMAD.MOV R7, RZ, RZ, -R7 ;  /* 0x000000ffff077224 */ /* 0x000fe400078e0a07 */
[----:B------:R-:W-:Y:S02]  /*4730*/  IMAD.MOV.U32 R16, RZ, RZ, R4 ;  /* 0x000000ffff107224 */ /* 0x000fe400078e0004 */
[C---:B------:R-:W-:Y:S02]  /*4740*/  IMAD R4, R5.reuse, R7, R12 ;  /* 0x0000000705047224 */ /* 0x040fe400078e020c */
[--C-:B------:R-:W-:Y:S02]  /*4750*/  @!P1 IMAD.IADD R8, R8, 0x1, -R5.reuse ;  /* 0x0000000108089824 */ /* 0x100fe400078e0a05 */
[----:B------:R-:W-:Y:S01]  /*4760*/  @!P6 IMAD.IADD R6, R6, 0x1, -R5 ;  /* 0x000000010606e824 */ /* 0x000fe200078e0a05 */
[----:B------:R-:W-:Y:S01]  /*4770*/  ISETP.GT.U32.AND P1, PT, R5, R4, PT ;  /* 0x000000040500720c */ /* 0x000fe20003f24070 */
[----:B------:R-:W-:-:S02]  /*4780*/  IMAD.MOV.U32 R12, RZ, RZ, R8 ;  /* 0x000000ffff0c7224 */ /* 0x000fc400078e0008 */
[----:B------:R-:W-:Y:S01]  /*4790*/  IMAD.HI.U32 R7, R3, R14, RZ ;  /* 0x0000000e03077227 */ /* 0x000fe200078e00ff */
[----:B------:R-:W-:-:S03]  /*47a0*/  ISETP.GT.U32.AND P6, PT, R5, R6, PT ;  /* 0x000000060500720c */ /* 0x000fc60003fc4070 */
[----:B------:R-:W-:Y:S01]  /*47b0*/  @!P3 IMAD.MOV R12, RZ, RZ, -R12 ;  /* 0x000000ffff0cb224 */ /* 0x000fe200078e0a0c */
[----:B------:R-:W-:Y:S01]  /*47c0*/  ISETP.GT.U32.AND P3, PT, R5, R10, PT ;  /* 0x0000000a0500720c */ /* 0x000fe20003f64070 */
[----:B------:R-:W-:Y:S01]  /*47d0*/  @!P4 IMAD.MOV R17, RZ, RZ, -R17 ;  /* 0x000000ffff11c224 */ /* 0x000fe200078e0a11 */
[----:B------:R-:W-:Y:S01]  /*47e0*/  ISETP.GE.AND P4, PT, R11, RZ, PT ;  /* 0x000000ff0b00720c */ /* 0x000fe20003f86270 */
[----:B------:R-:W-:Y:S01]  /*47f0*/  IMAD.MOV R7, RZ, RZ, -R7 ;  /* 0x000000ffff077224 */ /* 0x000fe200078e0a07 */
[----:B------:R-:W-:Y:S01]  /*4800*/  IADD3 R11, R35, 0x53, RZ ;  /* 0x00000053230b7810 */ /* 0x000fe20007ffe0ff */
[----:B------:R-:W-:Y:S01]  /*4810*/  @!P2 IMAD.MOV R16, RZ, RZ, -R16 ;  /* 0x000000ffff10a224 */ /* 0x000fe200078e0a10 */
[----:B------:R1:W-:Y:S01]  /*4820*/  STL [R1+0x284], R17 ;  /* 0x0002841101007387 */ /* 0x0003e20000100800 */
[--C-:B------:R-:W-:Y:S01]  /*4830*/  @!P1 IMAD.IADD R4, R4, 0x1, -R5.reuse ;  /* 0x0000000104049824 */ /* 0x100fe200078e0a05 */
[----:B------:R-:W-:Y:S01]  /*4840*/  ISETP.GE.AND P2, PT, R13, RZ, PT ;  /* 0x000000ff0d00720c */ /* 0x000fe20003f46270 */
[----:B------:R-:W-:Y:S01]  /*4850*/  IMAD R8, R5, R7, R14 ;  /* 0x0000000705087224 */ /* 0x000fe200078e020e */
[----:B------:R-:W-:Y:S01]  /*4860*/  STL [R1+0x280], R16 ;  /* 0x0002801001007387 */ /* 0x000fe20000100800 */
[----:B------:R-:W-:Y:S01]  /*4870*/  IADD3 R13, R35, 0x54, RZ ;  /* 0x00000054230d7810 */ /* 0x000fe20007ffe0ff */
[--C-:B------:R-:W-:Y:S01]  /*4880*/  @!P6 IMAD.IADD R6, R6, 0x1, -R5.reuse ;  /* 0x000000010606e824 */ /* 0x100fe200078e0a05 */
[C---:B------:R-:W-:Y:S01]  /*4890*/  ISETP.GT.U32.AND P1, PT, R5.reuse, R4, PT ;  /* 0x000000040500720c */ /* 0x040fe20003f24070 */
[----:B------:R2:W-:Y:S01]  /*48a0*/  STL [R1+0x27c], R12 ;  /* 0x00027c0c01007387 */ /* 0x0005e20000100800 */
[----:B------:R-:W-:Y:S01]  /*48b0*/  @!P3 IMAD.IADD R10, R10, 0x1, -R5 ;  /* 0x000000010a0ab824 */ /* 0x000fe200078e0a05 */
[----:B------:R-:W-:Y:S01]  /*48c0*/  ISETP.GT.U32.AND P6, PT, R5, R8, PT ;  /* 0x000000080500720c */ /* 0x000fe20003fc4070 */
[----:B------:R-:W-:Y:S01]  /*48d0*/  IMAD.MOV.U32 R9, RZ, RZ, R6 ;  /* 0x000000ffff097224 */ /* 0x000fe200078e0006 */
[----:B------:R-:W-:-:S02]  /*48e0*/  IABS R14, R13 ;  /* 0x0000000d000e7213 */ /* 0x000fc40000000000 */
[----:B------:R-:W-:Y:S01]  /*48f0*/  ISETP.GT.U32.AND P3, PT, R5, R10, PT ;  /* 0x0000000a0500720c */ /* 0x000fe20003f64070 */
[----:B------:R-:W-:Y:S01]  /*4900*/  @!P5 IMAD.MOV R9, RZ, RZ, -R9 ;  /* 0x000000ffff09d224 */ /* 0x000fe200078e0a09 */
[----:B-1----:R-:W-:Y:S01]  /*4910*/  IADD3 R17, R35, 0x55, RZ ;  /* 0x0000005523117810 */ /* 0x002fe20007ffe0ff */
[C---:B------:R-:W-:Y:S01]  /*4920*/  IMAD.HI.U32 R7, R3.reuse, R14, RZ ;  /* 0x0000000e03077227 */ /* 0x040fe200078e00ff */
[----:B--2---:R-:W-:Y:S02]  /*4930*/  IABS R12, R11 ;  /* 0x0000000b000c7213 */ /* 0x004fe40000000000 */
[----:B------:R-:W-:Y:S01]  /*4940*/  IABS R16, R17 ;  /* 0x0000001100107213 */ /* 0x000fe20000000000 */
[----:B------:R-:W-:Y:S01]  /*4950*/  @!P1 IMAD.IADD R4, R4, 0x1, -R5 ;  /* 0x0000000104049824 */ /* 0x000fe200078e0a05 */
[----:B------:R1:W-:Y:S01]  /*4960*/  STL [R1+0x258], R9 ;  /* 0x0002580901007387 */ /* 0x0003e20000100800 */
[----:B------:R-:W-:Y:S01]  /*4970*/  IMAD.HI.U32 R6, R3, R12, RZ ;  /* 0x0000000c03067227 */ /* 0x000fe200078e00ff */
[----:B------:R-:W-:-:S02]  /*4980*/  ISETP.GE.AND P5, PT, R15, RZ, PT ;  /* 0x000000ff0f00720c */ /* 0x000fc40003fa6270 */
[----:B------:R-:W-:Y:S01]  /*4990*/  MOV R19, R4 ;  /* 0x0000000400137202 */ /* 0x000fe20000000f00 */
[----:B------:R-:W-:Y:S01]  /*49a0*/  IMAD.MOV R6, RZ, RZ, -R6 ;  /* 0x000000ffff067224 */ /* 0x000fe200078e0a06 */
[----:B------:R-:W-:Y:S01]  /*49b0*/  ISETP.GE.AND P1, PT, R11, RZ, PT ;  /* 0x000000ff0b00720c */ /* 0x000fe20003f26270 */
[----:B------:R-:W-:Y:S01]  /*49c0*/  IMAD.MOV R7, RZ, RZ, -R7 ;  /* 0x000000ffff077224 */ /* 0x000fe200078e0a07 */
[----:B------:R-:W-:Y:S01]  /*49d0*/  IADD3 R11, R35, 0x57, RZ ;  /* 0x00000057230b7810 */ /* 0x000fe20007ffe0ff */
[C---:B------:R-:W-:Y:S02]  /*49e0*/  IMAD R6, R5.reuse, R6, R12 ;  /* 0x0000000605067224 */ /* 0x040fe400078e020c */
[--C-:B------:R-:W-:Y:S02]  /*49f0*/  @!P6 IMAD.IADD R8, R8, 0x1, -R5.reuse ;  /* 0x000000010808e824 */ /* 0x100fe400078e0a05 */
[C---:B------:R-:W-:Y:S02]  /*4a00*/  IMAD R12, R5.reuse, R7, R14 ;  /* 0x00000007050c7224 */ /* 0x040fe400078e020e */
[----:B------:R-:W-:Y:S01]  /*4a10*/  @!P3 IMAD.IADD R10, R10, 0x1, -R5 ;  /* 0x000000010a0ab824 */ /* 0x000fe200078e0a05 */
[----:B------:R-:W-:Y:S01]  /*4a20*/  ISETP.GT.U32.AND P3, PT, R5, R6, PT ;  /* 0x000000060500720c */ /* 0x000fe20003f64070 */
[----:B-1----:R-:W-:Y:S01]  /*4a30*/  IMAD.HI.U32 R9, R3, R16, RZ ;  /* 0x0000001003097227 */ /* 0x002fe200078e00ff */
[----:B------:R-:W-:-:S03]  /*4a40*/  ISETP.GT.U32.AND P6, PT, R5, R8, PT ;  /* 0x000000080500720c */ /* 0x000fc60003fc4070 */
[----:B------:R-:W-:Y:S01]  /*4a50*/  @!P4 IMAD.MOV R19, RZ, RZ, -R19 ;  /* 0x000000ffff13c224 */ /* 0x000fe200078e0a13 */
[C---:B------:R-:W-:Y:S01]  /*4a60*/  ISETP.GT.U32.AND P4, PT, R5.reuse, R12, PT ;  /* 0x0000000c0500720c */ /* 0x040fe20003f84070 */
[----:B------:R-:W-:Y:S02]  /*4a70*/  IMAD.MOV R9, RZ, RZ, -R9 ;  /* 0x000000ffff097224 */ /* 0x000fe400078e0a09 */
[----:B------:R-:W-:Y:S01]  /*4a80*/  IMAD.MOV.U32 R18, RZ, RZ, R10 ;  /* 0x000000ffff127224 */ /* 0x000fe200078e000a */
[----:B------:R-:W-:Y:S01]  /*4a90*/  STL [R1+0x254], R19 ;  /* 0x0002541301007387 */ /* 0x000fe20000100800 */
[----:B------:R-:W-:Y:S01]  /*4aa0*/  IMAD R14, R5, R9, R16 ;  /* 0x00000009050e7224 */ /* 0x000fe200078e0210 */
[----:B------:R-:W-:Y:S01]  /*4ab0*/  IADD3 R9, R35, 0x56, RZ ;  /* 0x0000005623097810 */ /* 0x000fe20007ffe0ff */
[--C-:B------:R-:W-:Y:S01]  /*4ac0*/  @!P3 IMAD.IADD R6, R6, 0x1, -R5.reuse ;  /* 0x000000010606b824 */ /* 0x100fe200078e0a05 */
[----:B------:R-:W-:Y:S01]  /*4ad0*/  IABS R16, R11 ;  /* 0x0000000b00107213 */ /* 0x000fe20000000000 */
[--C-:B------:R-:W-:Y:S01]  /*4ae0*/  @!P6 IMAD.IADD R8, R8, 0x1, -R5.reuse ;  /* 0x000000010808e824 */ /* 0x100fe200078e0a05 */
[----:B------:R-:W-:Y:S01]  /*4af0*/  IABS R10, R9 ;  /* 0x00000009000a7213 */ /* 0x000fe20000000000 */
[----:B------:R-:W-:Y:S01]  /*4b00*/  @!P2 IMAD.MOV R18, RZ, RZ, -R18 ;  /* 0x000000ffff12a224 */ /* 0x000fe200078e0a12 */
[C---:B------:R-:W-:Y:S01]  /*4b10*/  ISETP.GT.U32.AND P6, PT, R5.reuse, R14, PT ;  /* 0x0000000e0500720c */ /* 0x040fe20003fc4070 */
[--C-:B------:R-:W-:Y:S01]  /*4b20*/  @!P4 IMAD.IADD R12, R12, 0x1, -R5.reuse ;  /* 0x000000010c0cc824 */ /* 0x100fe200078e0a05 */
[----:B------:R-:W-:Y:S01]  /*4b30*/  ISETP.GT.U32.AND P4, PT, R5, R6, PT ;  /* 0x000000060500720c */ /* 0x000fe20003f84070 */
[----:B------:R-:W-:Y:S01]  /*4b40*/  IMAD.HI.U32 R4, R3, R10, RZ ;  /* 0x0000000a03047227 */ /* 0x000fe200078e00ff */
[----:B------:R-:W-:Y:S01]  /*4b50*/  ISETP.GE.AND P2, PT, R13, RZ, PT ;  /* 0x000000ff0d00720c */ /* 0x000fe20003f46270 */
[----:B------:R1:W-:Y:S01]  /*4b60*/  STL [R1+0x24c], R18 ;  /* 0x00024c1201007387 */ /* 0x0003e20000100800 */
[----:B------:R-:W-:Y:S01]  /*4b70*/  IADD3 R13, R35, 0x58, RZ ;  /* 0x00000058230d7810 */ /* 0x000fe20007ffe0ff */
[----:B------:R-:W-:Y:S01]  /*4b80*/  IMAD.MOV R4, RZ, RZ, -R4 ;  /* 0x000000ffff047224 */ /* 0x000fe200078e0a04 */
[----:B------:R-:W-:Y:S01]  /*4b90*/  ISETP.GE.AND P3, PT, R17, RZ, PT ;  /* 0x000000ff1100720c */ /* 0x000fe20003f66270 */
[----:B------:R-:W-:Y:S01]  /*4ba0*/  IMAD.MOV.U32 R15, RZ, RZ, R8 ;  /* 0x000000ffff0f7224 */ /* 0x000fe200078e0008 */
[----:B------:R-:W-:Y:S01]  /*4bb0*/  IADD3 R17, R35, 0x5a, RZ ;  /* 0x0000005a23117810 */ /* 0x000fe20007ffe0ff */
[C---:B------:R-:W-:Y:S01]  /*4bc0*/  IMAD R4, R5.reuse, R4, R10 ;  /* 0x0000000405047224 */ /* 0x040fe200078e020a */
[----:B------:R-:W-:Y:S01]  /*4bd0*/  IABS R10, R13 ;  /* 0x0000000d000a7213 */ /* 0x000fe20000000000 */
[--C-:B------:R-:W-:Y:S01]  /*4be0*/  @!P6 IMAD.IADD R14, R14, 0x1, -R5.reuse ;  /* 0x000000010e0ee824 */ /* 0x100fe200078e0a05 */
[C---:B------:R-:W-:Y:S01]  /*4bf0*/  ISETP.GT.U32.AND P6, PT, R5.reuse, R12, PT ;  /* 0x0000000c0500720c */ /* 0x040fe20003fc4070 */
[----:B------:R-:W-:Y:S01]  /*4c00*/  @!P4 IMAD.IADD R6, R6, 0x1, -R5 ;  /* 0x000000010606c824 */ /* 0x000fe200078e0a05 */
[C---:B------:R-:W-:Y:S01]  /*4c10*/  ISETP.GT.U32.AND P4, PT, R5.reuse, R4, PT ;  /* 0x000000040500720c */ /* 0x040fe20003f84070 */
[----:B------:R-:W-:Y:S01]  /*4c20*/  @!P5 IMAD.MOV R15, RZ, RZ, -R15 ;  /* 0x000000ffff0fd224 */ /* 0x000fe200078e0a0f */
[----:B------:R-:W-:Y:S01]  /*4c30*/  ISETP.GT.U32.AND P5, PT, R5, R14, PT ;  /* 0x0000000e0500720c */ /* 0x000fe20003fa4070 */
[----:B------:R-:W-:Y:S01]  /*4c40*/  IMAD.HI.U32 R7, R3, R16, RZ ;  /* 0x0000001003077227 */ /* 0x000fe200078e00ff */
[----:B-1----:R-:W-:-:S02]  /*4c50*/  IABS R18, R17 ;  /* 0x0000001100127213 */ /* 0x002fc40000000000 */
[----:B------:R1:W-:Y:S01]  /*4c60*/  STL [R1+0x228], R15 ;  /* 0x0002280f01007387 */ /* 0x0003e20000100800 */
[----:B------:R-:W-:Y:S02]  /*4c70*/  IMAD.MOV R7, RZ, RZ, -R7 ;  /* 0x000000ffff077224 */ /* 0x000fe400078e0a07 */
[----:B------:R-:W-:Y:S02]  /*4c80*/  IMAD.MOV.U32 R19, RZ, RZ, R6 ;  /* 0x000000ffff137224 */ /* 0x000fe400078e0006 */
[----:B------:R-:W-:Y:S02]  /*4c90*/  IMAD R8, R5, R7, R16 ;  /* 0x0000000705087224 */ /* 0x000fe400078e0210 */
[----:B------:R-:W-:Y:S01]  /*4ca0*/  IMAD.HI.U32 R7, R3, R10, RZ ;  /* 0x0000000a03077227 */ /* 0x000fe200078e00ff */
[----:B-1----:R-:W-:-:S03]  /*4cb0*/  IADD3 R15, R35, 0x59, RZ ;  /* 0x00000059230f7810 */ /* 0x002fc60007ffe0ff */
[--C-:B------:R-:W-:Y:S01]  /*4cc0*/  @!P6 IMAD.IADD R12, R12, 0x1, -R5.reuse ;  /* 0x000000010c0ce824 */ /* 0x100fe200078e0a05 */
[----:B------:R-:W-:Y:S01]  /*4cd0*/  ISETP.GT.U32.AND P6, PT, R5, R8, PT ;  /* 0x000000080500720c */ /* 0x000fe20003fc4070 */
[--C-:B------:R-:W-:Y:S01]  /*4ce0*/  @!P4 IMAD.IADD R4, R4, 0x1, -R5.reuse ;  /* 0x000000010404c824 */ /* 0x100fe200078e0a05 */
[----:B------:R-:W-:Y:S01]  /*4cf0*/  IABS R16, R15 ;  /* 0x0000000f00107213 */ /* 0x000fe20000000000 */
[----:B------:R-:W-:Y:S01]  /*4d00*/  @!P5 IMAD.IADD R14, R14, 0x1, -R5 ;  /* 0x000000010e0ed824 */ /* 0x000fe200078e0a05 */
[----:B------:R-:W-:Y:S01]  /*4d10*/  ISETP.GE.AND P5, PT, R9, RZ, PT ;  /* 0x000000ff0900720c */ /* 0x000fe20003fa6270 */
[----:B------:R-:W-:Y:S01]  /*4d20*/  IMAD.MOV R9, RZ, RZ, -R7 ;  /* 0x000000ffff097224 */ /* 0x000fe200078e0a07 */
[----:B------:R-:W-:Y:S01]  /*4d30*/  ISETP.GE.AND P4, PT, R11, RZ, PT ;  /* 0x000000ff0b00720c */ /* 0x000fe20003f86270 */
[----:B------:R-:W-:-:S04]  /*4d40*/  IMAD.HI.U32 R7, R3, R16, RZ ;  /* 0x0000001003077227 */ /* 0x000fc800078e00ff */
[----:B------:R-:W-:Y:S01]  /*4d50*/  @!P1 IMAD.MOV R19, RZ, RZ, -R19 ;  /* 0x000000ffff139224 */ /* 0x000fe200078e0a13 */
[----:B------:R-:W-:Y:S01]  /*4d60*/  ISETP.GT.U32.AND P1, PT, R5, R4, PT ;  /* 0x000000040500720c */ /* 0x000fe20003f24070 */
[----:B------:R-:W-:Y:S01]  /*4d70*/  @!P6 IMAD.IADD R8, R8, 0x1, -R5 ;  /* 0x000000010808e824 */ /* 0x000fe200078e0a05 */
[----:B------:R-:W-:Y:S01]  /*4d80*/  IADD3 R6, -R7, RZ, RZ ;  /* 0x000000ff07067210 */ /* 0x000fe20007ffe1ff */
[C---:B------:R-:W-:Y:S01]  /*4d90*/  IMAD R10, R5.reuse, R9, R10 ;  /* 0x00000009050a7224 */ /* 0x040fe200078e020a */
[----:B------:R-:W-:Y:S01]  /*4da0*/  STL [R1+0x214], R19 ;  /* 0x0002141301007387 */ /* 0x000fe20000100800 */
[----:B------:R-:W-:Y:S01]  /*4db0*/  IMAD.MOV.U32 R11, RZ, RZ, R12 ;  /* 0x000000ffff0b7224 */ /* 0x000fe200078e000c */
[C---:B------:R-:W-:Y:S01]  /*4dc0*/  ISETP.GT.U32.AND P6, PT, R5.reuse, R8, PT ;  /* 0x000000080500720c */ /* 0x040fe20003fc4070 */
[----:B------:R-:W-:Y:S02]  /*4dd0*/  IMAD R6, R5, R6, R16 ;  /* 0x0000000605067224 */ /* 0x000fe400078e0210 */
[----:B------:R-:W-:-:S02]  /*4de0*/  IMAD.MOV.U32 R9, RZ, RZ, R14 ;  /* 0x000000ffff097224 */ /* 0x000fc400078e000e */
[----:B------:R-:W-:-:S04]  /*4df0*/  IMAD.HI.U32 R7, R3, R18, RZ ;  /* 0x0000001203077227 */ /* 0x000fc800078e00ff */
[----:B------:R-:W-:Y:S01]  /*4e00*/  @!P1 IMAD.IADD R4, R4, 0x1, -R5 ;  /* 0x0000000104049824 */ /* 0x000fe200078e0a05 */
[C---:B------:R-:W-:Y:S01]  /*4e10*/  ISETP.GT.U32.AND P1, PT, R5.reuse, R6, PT ;  /* 0x000000060500720c */ /* 0x040fe20003f24070 */
[----:B------:R-:W-:Y:S01]  /*4e20*/  @!P2 IMAD.MOV R11, RZ, RZ, -R11 ;  /* 0x000000ffff0ba224 */ /* 0x000fe200078e0a0b */
[----:B------:R-:W-:Y:S01]  /*4e30*/  ISETP.GT.U32.AND P2, PT, R5, R10, PT ;  /* 0x0000000a0500720c */ /* 0x000fe20003f44070 */
[----:B------:R-:W-:Y:S01]  /*4e40*/  @!P3 IMAD.MOV R9, RZ, RZ, -R9 ;  /* 0x000000ffff09b224 */ /* 0x000fe200078e0a09 */
[----:B------:R-:W-:Y:S01]  /*4e50*/  ISETP.GE.AND P3, PT, R13, RZ, PT ;  /* 0x000000ff0d00720c */ /* 0x000fe20003f66270 */
[----:B------:R-:W-:Y:S01]  /*4e60*/  IMAD.MOV R7, RZ, RZ, -R7 ;  /* 0x000000ffff077224 */ /* 0x000fe200078e0a07 */
[----:B------:R1:W-:Y:S01]  /*4e70*/  STL [R1+0x198], R11 ;  /* 0x0001980b01007387 */ /* 0x0003e20000100800 */
[--C-:B------:R-:W-:Y:S01]  /*4e80*/  @!P6 IMAD.IADD R8, R8, 0x1, -R5.reuse ;  /* 0x000000010808e824 */ /* 0x100fe200078e0a05 */
[----:B------:R-:W-:Y:S01]  /*4e90*/  IADD3 R13, R35, 0x5d, RZ ;  /* 0x0000005d230d7810 */ /* 0x000fe20007ffe0ff */
[C---:B------:R-:W-:Y:S01]  /*4ea0*/  IMAD R12, R5.reuse, R7, R18 ;  /* 0x00000007050c7224 */ /* 0x040fe200078e0212 */
[----:B------:R2:W-:Y:S01]  /*4eb0*/  STL [R1+0x194], R9 ;  /* 0x0001940901007387 */ /* 0x0005e20000100800 */
[----:B------:R-:W-:Y:S01]  /*4ec0*/  IMAD.MOV.U32 R20, RZ, RZ, R4 ;  /* 0x000000ffff147224 */ /* 0x000fe200078e0004 */
[----:B------:R-:W-:Y:S01]  /*4ed0*/  IABS R18, R13 ;  /* 0x0000000d00127213 */ /* 0x000fe20000000000 */
[--C-:B------:R-:W-:Y:S01]  /*4ee0*/  @!P1 IMAD.IADD R6, R6, 0x1, -R5.reuse ;  /* 0x0000000106069824 */ /* 0x100fe200078e0a05 */
[----:B------:R-:W-:Y:S01]  /*4ef0*/  ISETP.GT.U32.AND P6, PT, R5, R12, PT ;  /* 0x0000000c0500720c */ /* 0x000fe20003fc4070 */
[----:B------:R-:W-:Y:S01]  /*4f00*/  @!P5 IMAD.MOV R20, RZ, RZ, -R20 ;  /* 0x000000ffff14d224 */ /* 0x000fe200078e0a14 */
[----:B-1----:R-:W-:Y:S01]  /*4f10*/  IADD3 R11, R35, 0x5c, RZ ;  /* 0x0000005c230b7810 */ /* 0x002fe20007ffe0ff */
[----:B------:R-:W-:Y:S01]  /*4f20*/  IMAD.MOV.U32 R19, RZ, RZ, R8 ;  /* 0x000000ffff137224 */ /* 0x000fe200078e0008 */
[----:B------:R-:W-:Y:S01]  /*4f30*/  ISETP.GT.U32.AND P5, PT, R5, R6, PT ;  /* 0x000000060500720c */ /* 0x000fe20003fa4070 */
[----:B------:R-:W-:Y:S01]  /*4f40*/  @!P2 IMAD.IADD R10, R10, 0x1, -R5 ;  /* 0x000000010a0aa824 */ /* 0x000fe200078e0a05 */
[----:B--2---:R-:W-:Y:S01]  /*4f50*/  IADD3 R9, R35, 0x5b, RZ ;  /* 0x0000005b23097810 */ /* 0x004fe20007ffe0ff */
[----:B------:R-:W-:Y:S01]  /*4f60*/  @!P4 IMAD.MOV R19, RZ, RZ, -R19 ;  /* 0x000000ffff13c224 */ /* 0x000fe200078e0a13 */
[----:B------:R-:W-:Y:S01]  /*4f70*/  IABS R16, R11 ;  /* 0x0000000b00107213 */ /* 0x000fe20000000000 */
[----:B------:R-:W-:Y:S01]  /*4f80*/  STL [R1+0x18c], R20 ;  /* 0x00018c1401007387 */ /* 0x000fe20000100800 */
[----:B------:R-:W-:-:S02]  /*4f90*/  IABS R14, R9 ;  /* 0x00000009000e7213 */ /* 0x000fc40000000000 */
[----:B------:R-:W-:Y:S01]  /*4fa0*/  ISETP.GT.U32.AND P1, PT, R5, R10, PT ;  /* 0x0000000a0500720c */ /* 0x000fe20003f24070 */
[----:B------:R-:W-:Y:S01]  /*4fb0*/  IMAD.HI.U32 R4, R3, R16, RZ ;  /* 0x0000001003047227 */ /* 0x000fe200078e00ff */
[----:B------:R-:W-:Y:S01]  /*4fc0*/  ISETP.GE.AND P2, PT, R15, RZ, PT ;  /* 0x000000ff0f00720c */ /* 0x000fe20003f46270 */
[----:B------:R1:W-:Y:S01]  /*4fd0*/  STL [R1+0x174], R19 ;  /* 0x0001741301007387 */ /* 0x0003e20000100800 */
[----:B------:R-:W-:Y:S01]  /*4fe0*/  IADD3 R15, R35, 0x5e, RZ ;  /* 0x0000005e230f7810 */ /* 0x000fe20007ffe0ff */
[----:B------:R-:W-:Y:S01]  /*4ff0*/  IMAD.HI.U32 R7, R3, R14, RZ ;  /* 0x0000000e03077227 */ /* 0x000fe200078e00ff */
[----:B------:R-:W-:Y:S02]  /*5000*/  IADD3 R8, -R4, RZ, RZ ;  /* 0x000000ff04087210 */ /* 0x000fe40007ffe1ff */
[----:B------:R-:W-:Y:S01]  /*5010*/  ISETP.GE.AND P4, PT, R17, RZ, PT ;  /* 0x000000ff1100720c */ /* 0x000fe20003f86270 */
[----:B------:R-:W-:Y:S01]  /*5020*/  IMAD.MOV R7, RZ, RZ, -R7 ;  /* 0x000000ffff077224 */ /* 0x000fe200078e0a07 */
[----:B------:R-:W-:Y:S01]  /*5030*/  IADD3 R17, R35, 0x5f, RZ ;  /* 0x0000005f23117810 */ /* 0x000fe20007ffe0ff */
[----:B------:R-:W-:-:S02]  /*5040*/  @!P6 IMAD.IADD R12, R12, 0x1, -R5 ;  /* 0x000000010c0ce824 */ /* 0x000fc400078e0a05 */
[----:B------:R-:W-:Y:S01]  /*5050*/  IMAD R4, R5, R7, R14 ;  /* 0x0000000705047224 */ /* 0x000fe200078e020e */
[----:B-1----:R-:W-:Y:S01]  /*5060*/  IADD3 R19, R35, 0x60, RZ ;  /* 0x0000006023137810 */ /* 0x002fe20007ffe0ff */
[----:B------:R-:W-:Y:S01]  /*5070*/  @!P5 IMAD.IADD R6, R6, 0x1, -R5 ;  /* 0x000000010606d824 */ /* 0x000fe200078e0a05 */
[----:B------:R-:W-:Y:S01]  /*5080*/  ISETP.GT.U32.AND P6, PT, R5, R12, PT ;  /* 0x0000000c0500720c */ /* 0x000fe20003fc4070 */
[----:B------:R-:W-:Y:S01]  /*5090*/  IMAD.HI.U32 R7, R3, R18, RZ ;  /* 0x0000001203077227 */ /* 0x000fe200078e00ff */
[C---:B------:R-:W-:Y:S02]  /*50a0*/  ISETP.GT.U32.AND P5, PT, R5.reuse, R4, PT ;  /* 0x000000040500720c */ /* 0x040fe40003fa4070 */
[----:B------:R-:W-:Y:S01]  /*50b0*/  IABS R20, R19 ;  /* 0x0000001300147213 */ /* 0x000fe20000000000 */
[----:B------:R-:W-:Y:S02]  /*50c0*/  IMAD.MOV R7, RZ, RZ, -R7 ;  /* 0x000000ffff077224 */ /* 0x000fe400078e0a07 */
[C---:B------:R-:W-:Y:S01]  /*50d0*/  IMAD R8, R5.reuse, R8, R16 ;  /* 0x0000000805087224 */ /* 0x040fe200078e0210 */
[----:B------:R-:W-:Y:S01]  /*50e0*/  IABS R16, R15 ;  /* 0x0000000f00107213 */ /* 0x000fe20000000000 */
[----:B------:R-:W-:Y:S01]  /*50f0*/  IMAD R14, R5, R7, R18 ;  /* 0x00000007050e7224 */ /* 0x000fe200078e0212 */
[----:B------:R-:W-:Y:S01]  /*5100*/  IABS R18, R17 ;  /* 0x0000001100127213 */ /* 0x000fe20000000000 */
[--C-:B------:R-:W-:Y:S01]  /*5110*/  @!P1 IMAD.IADD R10, R10, 0x1, -R5.reuse ;  /* 0x000000010a0a9824 */ /* 0x100fe200078e0a05 */
[----:B------:R-:W-:Y:S01]  /*5120*/  ISETP.GE.AND P1, PT, R9, RZ, PT ;  /* 0x000000ff0900720c */ /* 0x000fe20003f26270 */
[--C-:B------:R-:W-:Y:S01]  /*5130*/  @!P6 IMAD.IADD R12, R12, 0x1, -R5.reuse ;  /* 0x000000010c0ce824 */ /* 0x100fe200078e0a05 */
[C---:B------:R-:W-:Y:S01]  /*5140*/  ISETP.GT.U32.AND P6, PT, R5.reuse, R8, PT ;  /* 0x000000080500720c */ /* 0x040fe20003fc4070 */
[----:B------:R-:W-:Y:S01]  /*5150*/  @!P5 IMAD.IADD R4, R4, 0x1, -R5 ;  /* 0x000000010404d824 */ /* 0x000fe200078e0a05 */
[----:B------:R-:W-:Y:S01]  /*5160*/  ISETP.GT.U32.AND P5, PT, R5, R14, PT ;  /* 0x0000000e0500720c */ /* 0x000fe20003fa4070 */
[----:B------:R-:W-:-:S04]  /*5170*/  IMAD.HI.U32 R7, R3, R16, RZ ;  /* 0x0000001003077227 */ /* 0x000fc800078e00ff */
[----:B------:R-:W-:Y:S02]  /*5180*/  IMAD.MOV.U32 R23, RZ, RZ, R10 ;  /* 0x000000ffff177224 */ /* 0x000fe400078e000a */
[----:B------:R-:W-:Y:S02]  /*5190*/  IMAD.MOV R9, RZ, RZ, -R7 ;  /* 0x000000ffff097224 */ /* 0x000fe400078e0a07 */
[----:B------:R-:W-:-:S04]  /*51a0*/  IMAD.HI.U32 R7, R3, R18, RZ ;  /* 0x0000001203077227 */ /* 0x000fc800078e00ff */
[--C-:B------:R-:W-:Y:S01]  /*51b0*/  @!P6 IMAD.IADD R8, R8, 0x1, -R5.reuse ;  /* 0x000000010808e824 */ /* 0x100fe200078e0a05 */
[----:B------:R-:W-:Y:S01]  /*51c0*/  ISETP.GE.AND P6, PT, R11, RZ, PT ;  /* 0x000000ff0b00720c */ /* 0x000fe20003fc6270 */
[----:B------:R-:W-:Y:S01]  /*51d0*/  @!P5 IMAD.IADD R14, R14, 0x1, -R5 ;  /* 0x000000010e0ed824 */ /* 0x000fe200078e0a05 */
[C---:B------:R-:W-:Y:S01]  /*51e0*/  ISETP.GT.U32.AND P5, PT, R5.reuse, R4, PT ;  /* 0x000000040500720c */ /* 0x040fe20003fa4070 */
[----:B------:R-:W-:Y:S01]  /*51f0*/  IMAD.MOV.U32 R22, RZ, RZ, R6 ;  /* 0x000000ffff167224 */ /* 0x000fe200078e0006 */
[----:B------:R-:W-:Y:S01]  /*5200*/  IABS R11, R21 ;  /* 0x00000015000b7213 */ /* 0x000fe20000000000 */
[----:B------:R-:W-:Y:S01]  /*5210*/  @!P3 IMAD.MOV R23, RZ, RZ, -R23 ;  /* 0x000000ffff17b224 */ /* 0x000fe200078e0a17 */
[C---:B------:R-:W-:Y:S01]  /*5220*/  ISETP.GT.U32.AND P3, PT, R5.reuse, R8, PT ;  /* 0x000000080500720c */ /* 0x040fe20003f64070 */
[----:B------:R-:W-:Y:S02]  /*5230*/  IMAD.MOV.U32 R10, RZ, RZ, R12 ;  /* 0x000000ffff0a7224 */ /* 0x000fe400078e000c */
[----:B------:R-:W-:Y:S01]  /*5240*/  IMAD R16, R5, R9, R16 ;  /* 0x0000000905107224 */ /* 0x000fe200078e0210 */
[----:B------:R1:W-:Y:S01]  /*5250*/  STL [R1+0x158], R23 ;  /* 0x0001581701007387 */ /* 0x0003e20000100800 */
[----:B------:R-:W-:-:S04]  /*5260*/  IMAD.HI.U32 R9, R3, R20, RZ ;  /* 0x0000001403097227 */ /* 0x000fc800078e00ff */
[----:B------:R-:W-:Y:S01]  /*5270*/  IMAD.MOV R7, RZ, RZ, -R7 ;  /* 0x000000ffff077224 */ /* 0x000fe200078e0a07 */
[----:B------:R-:W-:Y:S01]  /*5280*/  @!P5 IADD3 R4, R4, -R5, RZ ;  /* 0x800000050404d210 */ /* 0x000fe20007ffe0ff */
[----:B------:R-:W-:Y:S01]  /*5290*/  @!P2 IMAD.MOV R22, RZ, RZ, -R22 ;  /* 0x000000ffff16a224 */ /* 0x000fe200078e0a16 */
[C---:B------:R-:W-:Y:S01]  /*52a0*/  ISETP.GT.U32.AND P2, PT, R5.reuse, R14, PT ;  /* 0x0000000e0500720c */ /* 0x040fe20003f44070 */
[----:B------:R-:W-:Y:S01]  /*52b0*/  @!P4 IMAD.MOV R10, RZ, RZ, -R10 ;  /* 0x000000ffff0ac224 */ /* 0x000fe200078e0a0a */
[C---:B------:R-:W-:Y:S01]  /*52c0*/  ISETP.GT.U32.AND P4, PT, R5.reuse, R16, PT ;  /* 0x000000100500720c */ /* 0x040fe20003f84070 */
[----:B------:R-:W-:Y:S01]  /*52d0*/  IMAD.MOV R9, RZ, RZ, -R9 ;  /* 0x000000ffff097224 */ /* 0x000fe200078e0a09 */
[----:B------:R-:W-:Y:S01]  /*52e0*/  STL [R1+0x14c], R22 ;  /* 0x00014c1601007387 */ /* 0x000fe20000100800 */
[----:B------:R-:W-:Y:S01]  /*52f0*/  IMAD R6, R5, R7, R18 ;  /* 0x0000000705067224 */ /* 0x000fe200078e0212 */
[----:B-1----:R-:W-:Y:S01]  /*5300*/  IADD3 R23, R35, 0x75, RZ ;  /* 0x0000007523177810 */ /* 0x002fe20007ffe0ff */
[----:B------:R-:W-:Y:S01]  /*5310*/  IMAD.MOV.U32 R12, RZ, RZ, R11 ;  /* 0x000000ffff0c7224 */ /* 0x000fe200078e000b */
[----:B------:R1:W-:Y:S01]  /*5320*/  STL [R1+0x148], R10 ;  /* 0x0001480a01007387 */ /* 0x0003e20000100800 */
[----:B------:R-:W-:Y:S01]  /*5330*/  @!P3 IMAD.IADD R8, R8, 0x1, -R5 ;  /* 0x000000010808b824 */ /* 0x000fe200078e0a05 */
[----:B------:R-:W-:Y:S01]  /*5340*/  ISETP.GT.U32.AND P5, PT, R5, R6, PT ;  /* 0x000000060500720c */ /* 0x000fe20003fa4070 */
[----:B------:R-:W-:Y:S01]  /*5350*/  IMAD.HI.U32 R7, R3, R12, RZ ;  /* 0x0000000c03077227 */ /* 0x000fe200078e00ff */
[----:B------:R-:W-:-:S03]  /*5360*/  IADD3 R11, R35, 0x63, RZ ;  /* 0x00000063230b7810 */ /* 0x000fc60007ffe0ff */
[----:B------:R-:W-:Y:S02]  /*5370*/  IMAD.MOV R7, RZ, RZ, -R7 ;  /* 0x000000ffff077224 */ /* 0x000fe400078e0a07 */
[--C-:B------:R-:W-:Y:S01]  /*5380*/  @!P4 IMAD.IADD R16, R16, 0x1, -R5.reuse ;  /* 0x000000011010c824 */ /* 0x100fe200078e0a05 */
[----:B------:R-:W-:Y:S01]  /*5390*/  ISETP.GE.AND P4, PT, R15, RZ, PT ;  /* 0x000000ff0f00720c */ /* 0x000fe20003f86270 */
[----:B-1----:R-:W-:Y:S01]  /*53a0*/  IMAD R10, R5, R9, R20 ;  /* 0x00000009050a7224 */ /* 0x002fe200078e0214 */
[----:B------:R-:W-:Y:S01]  /*53b0*/  IADD3 R9, R35, 0x62, RZ ;  /* 0x0000006223097810 */ /* 0x000fe20007ffe0ff */
[C---:B------:R-:W-:Y:S01]  /*53c0*/  IMAD R12, R5.reuse, R7, R12 ;  /* 0x00000007050c7224 */ /* 0x040fe200078e020c */
[----:B------:R-:W-:Y:S01]  /*53d0*/  IABS R7, R11 ;  /* 0x0000000b00077213 */ /* 0x000fe20000000000 */
[--C-:B------:R-:W-:Y:S01]  /*53e0*/  @!P5 IMAD.IADD R6, R6, 0x1, -R5.reuse ;  /* 0x000000010606d824 */ /* 0x100fe200078e0a05 */
[C---:B------:R-:W-:Y:S01]  /*53f0*/  ISETP.GT.U32.AND P3, PT, R5.reuse, R10, PT ;  /* 0x0000000a0500720c */ /* 0x040fe20003f64070 */
[----:B------:R-:W-:Y:S01]  /*5400*/  @!P6 IMAD.MOV R8, RZ, RZ, -R8 ;  /* 0x000000ffff08e224 */ /* 0x000fe200078e0a08 */
[C---:B------:R-:W-:Y:S01]  /*5410*/  ISETP.GT.U32.AND P5, PT, R5.reuse, R16, PT ;  /* 0x000000100500720c */ /* 0x040fe20003fa4070 */
[----:B------:R-:W-:Y:S01]  /*5420*/  @!P2 IMAD.IADD R14, R14, 0x1, -R5 ;  /* 0x000000010e0ea824 */ /* 0x000fe200078e0a05 */
[----:B------:R-:W-:Y:S01]  /*5430*/  ISETP.GT.U32.AND P6, PT, R5, R12, PT ;  /* 0x0000000c0500720c */ /* 0x000fe20003fc4070 */
[----:B------:R-:W-:Y:S01]  /*5440*/  IMAD.MOV.U32 R22, RZ, RZ, R4 ;  /* 0x000000ffff167224 */ /* 0x000fe200078e0004 */
[----:B------:R-:W-:Y:S01]  /*5450*/  ISETP.GE.AND P2, PT, R13, RZ, PT ;  /* 0x000000ff0d00720c */ /* 0x000fe20003f46270 */
[----:B------:R-:W-:Y:S01]  /*5460*/  IMAD.MOV.U32 R13, RZ, RZ, R14 ;  /* 0x000000ffff0d7224 */ /* 0x000fe200078e000e */
[----:B------:R-:W-:Y:S01]  /*5470*/  IABS R18, R9 ;  /* 0x0000000900127213 */ /* 0x000fe20000000000 */
[----:B------:R-:W-:Y:S01]  /*5480*/  @!P1 IMAD.MOV R22, RZ, RZ, -R22 ;  /* 0x000000ffff169224 */ /* 0x000fe200078e0a16 */
[----:B------:R-:W-:-:S03]  /*5490*/  ISETP.GT.U32.AND P1, PT, R5, R6, PT ;  /* 0x000000060500720c */ /* 0x000fc60003f24070 */
[----:B------:R-:W-:Y:S01]  /*54a0*/  @!P3 IMAD.IADD R10, R10, 0x1, -R5 ;  /* 0x000000010a0ab824 */ /* 0x000fe200078e0a05 */
[----:B------:R-:W-:Y:S01]  /*54b0*/  STL [R1+0x144], R22 ;  /* 0x0001441601007387 */ /* 0x000fe20000100800 */
[----:B------:R-:W-:-:S03]  /*54c0*/  IMAD.HI.U32 R4, R3, R18, RZ ;  /* 0x0000001203047227 */ /* 0x000fc600078e00ff */
[----:B------:R-:W-:Y:S01]  /*54d0*/  ISETP.GT.U32.AND P3, PT, R5, R10, PT ;  /* 0x0000000a0500720c */ /* 0x000fe20003f64070 */
[----:B------:R1:W-:Y:S01]  /*54e0*/  STL [R1+0x140], R8 ;  /* 0x0001400801007387 */ /* 0x0003e20000100800 */
[--C-:B------:R-:W-:Y:S01]  /*54f0*/  @!P5 IMAD.IADD R16, R16, 0x1, -R5.reuse ;  /* 0x000000011010d824 */ /* 0x100fe200078e0a05 */
[----:B------:R-:W-:Y:S01]  /*5500*/  ISETP.GE.AND P5, PT, R19, RZ, PT ;  /* 0x000000ff1300720c */ /* 0x000fe20003fa6270 */
[----:B------:R-:W-:Y:S02]  /*5510*/  IMAD.MOV R4, RZ, RZ, -R4 ;  /* 0x000000ffff047224 */ /* 0x000fe400078e0a04 */
[----:B------:R-:W-:Y:S02]  /*5520*/  @!P6 IMAD.IADD R12, R12, 0x1, -R5 ;  /* 0x000000010c0ce824 */ /* 0x000fe400078e0a05 */
[----:B------:R-:W-:Y:S01]  /*5530*/  @!P2 IMAD.MOV R13, RZ, RZ, -R13 ;  /* 0x000000ffff0da224 */ /* 0x000fe200078e0a0d */
[----:B------:R-:W-:Y:S01]  /*5540*/  ISETP.GE.AND P2, PT, R17, RZ, PT ;  /* 0x000000ff1100720c */ /* 0x000fe20003f46270 */
[C---:B------:R-:W-:Y:S01]  /*5550*/  IMAD R4, R5.reuse, R4, R18 ;  /* 0x0000000405047224 */ /* 0x040fe200078e0212 */
[----:B------:R-:W-:Y:S01]  /*5560*/  ISETP.GT.U32.AND P6, PT, R5, R12, PT ;  /* 0x0000000c0500720c */ /* 0x000fe20003fc4070 */
[----:B-1----:R-:W-:Y:S01]  /*5570*/  IMAD.MOV.U32 R8, RZ, RZ, R7 ;  /* 0x000000ffff087224 */ /* 0x002fe200078e0007 */
[----:B------:R1:W-:Y:S01]  /*5580*/  STL [R1+0x138], R13 ;  /* 0x0001380d01007387 */ /* 0x0003e20000100800 */
[----:B------:R-:W-:Y:S01]  /*5590*/  IMAD.MOV.U32 R15, RZ, RZ, R16 ;  /* 0x000000ffff0f7224 */ /* 0x000fe200078e0010 */
[----:B------:R-:W-:Y:S01]  /*55a0*/  IADD3 R17, R35, 0x69, RZ ;  /* 0x0000006923117810 */ /* 0x000fe20007ffe0ff */
[----:B------:R-:W-:-:S03]  /*55b0*/  IMAD.HI.U32 R7, R3, R8, RZ ;  /* 0x0000000803077227 */ /* 0x000fc600078e00ff */
[----:B------:R-:W-:Y:S01]  /*55c0*/  IABS R18, R17 ;  /* 0x0000001100127213 */ /* 0x000fe20000000000 */
[--C-:B------:R-:W-:Y:S01]  /*55d0*/  @!P1 IMAD.IADD R6, R6, 0x1, -R5.reuse ;  /* 0x0000000106069824 */ /* 0x100fe200078e0a05 */
[----:B------:R-:W-:Y:S01]  /*55e0*/  IADD3 R7, -R7, RZ, RZ ;  /* 0x000000ff07077210 */ /* 0x000fe20007ffe1ff */
[----:B------:R-:W-:Y:S01]  /*55f0*/  @!P3 IMAD.IADD R10, R10, 0x1, -R5 ;  /* 0x000000010a0ab824 */ /* 0x000fe200078e0a05 */
[----:B------:R-:W-:Y:S01]  /*5600*/  ISETP.GE.AND P3, PT, R9, RZ, PT ;  /* 0x000000ff0900720c */ /* 0x000fe20003f66270 */
[----:B------:R-:W-:Y:S01]  /*5610*/  @!P4 IMAD.MOV R15, RZ, RZ, -R15 ;  /* 0x000000ffff0fc224 */ /* 0x000fe200078e0a0f */
[----:B------:R-:W-:Y:S01]  /*5620*/  ISETP.GT.U32.AND P4, PT, R5, R4, PT ;  /* 0x000000040500720c */ /* 0x000fe20003f84070 */
[----:B------:R-:W-:Y:S01]  /*5630*/  IMAD.MOV.U32 R14, RZ, RZ, R6 ;  /* 0x000000ffff0e7224 */ /* 0x000fe200078e0006 */
[----:B------:R-:W-:Y:S01]  /*5640*/  IADD3 R9, R35, 0x64, RZ ;  /* 0x0000006423097810 */ /* 0x000fe20007ffe0ff */
[----:B-1----:R-:W-:Y:S01]  /*5650*/  IMAD.MOV.U32 R13, RZ, RZ, R10 ;  /* 0x000000ffff0d7224 */ /* 0x002fe200078e000a */
[----:B------:R1:W-:Y:S01]  /*5660*/  STL [R1+0x134], R15 ;  /* 0x0001340f01007387 */ /* 0x0003e20000100800 */
[----:B------:R-:W-:Y:S01]  /*5670*/  IMAD R6, R5, R7, R8 ;  /* 0x0000000705067224 */ /* 0x000fe200078e0208 */
[----:B------:R-:W-:Y:S01]  /*5680*/  ISETP.GE.AND P1, PT, R21, RZ, PT ;  /* 0x000000ff1500720c */ /* 0x000fe20003f26270 */
[----:B------:R-:W-:Y:S01]  /*5690*/  @!P2 IMAD.MOV R14, RZ, RZ, -R14 ;  /* 0x000000ffff0ea224 */ /* 0x000fe200078e0a0e */
[----:B------:R-:W-:Y:S01]  /*56a0*/  ISETP.GE.AND P2, PT, R11, RZ, PT ;  /* 0x000000ff0b00720c */ /* 0x000fe20003f46270 */
[----:B------:R-:W-:Y:S01]  /*56b0*/  @!P5 IMAD.MOV R13, RZ, RZ, -R13 ;  /* 0x000000ffff0dd224 */ /* 0x000fe200078e0a0d */
[----:B------:R-:W-:Y:S01]  /*56c0*/  ISETP.GE.AND P5, PT, R9, RZ, PT ;  /* 0x000000ff0900720c */ /* 0x000fe20003fa6270 */
[--C-:B------:R-:W-:Y:S01]  /*56d0*/  @!P6 IMAD.IADD R12, R12, 0x1, -R5.reuse ;  /* 0x000000010c0ce824 */ /* 0x100fe200078e0a05 */
[----:B------:R-:W-:Y:S01]  /*56e0*/  IABS R9, R9 ;  /* 0x0000000900097213 */ /* 0x000fe20000000000 */
[----:B------:R2:W-:Y:S01]  /*56f0*/  STL [R1+0x130], R14 ;  /* 0x0001300e01007387 */ /* 0x0005e20000100800 */
[----:B------:R-:W-:Y:S01]  /*5700*/  ISETP.GT.U32.AND P6, PT, R5, R6, PT ;  /* 0x000000060500720c */ /* 0x000fe20003fc4070 */
[----:B------:R-:W-:Y:S01]  /*5710*/  @!P4 IMAD.IADD R4, R4, 0x1, -R5 ;  /* 0x000000010404c824 */ /* 0x000fe200078e0a05 */
[C---:B------:R-:W-:Y:S01]  /*5720*/  IADD3 R11, R35.reuse, 0x65, RZ ;  /* 0x00000065230b7810 */ /* 0x040fe20007ffe0ff */
[----:B------:R3:W-:Y:S01]  /*5730*/  STL [R1+0x118], R13 ;  /* 0x0001180d01007387 */ /* 0x0007e20000100800 */
[----:B------:R-:W-:Y:S01]  /*5740*/  IMAD.MOV.U32 R8, RZ, RZ, R9 ;  /* 0x000000ffff087224 */ /* 0x000fe200078e0009 */
[----:B-1----:R-:W-:-:S02]  /*5750*/  IADD3 R15, R35, 0x68, RZ ;  /* 0x00000068230f7810 */ /* 0x002fc40007ffe0ff */
[----:B------:R-:W-:Y:S01]  /*5760*/  ISETP.GT.U32.AND P4, PT, R5, R4, PT ;  /* 0x000000040500720c */ /* 0x000fe20003f84070 */
[----:B------:R-:W-:Y:S01]  /*5770*/  IMAD.HI.U32 R7, R3, R8, RZ ;  /* 0x0000000803077227 */ /* 0x000fe200078e00ff */
[----:B------:R-:W-:Y:S02]  /*5780*/  IABS R10, R11 ;  /* 0x0000000b000a7213 */ /* 0x000fe40000000000 */
[----:B------:R-:W-:Y:S01]  /*5790*/  IABS R16, R15 ;  /* 0x0000000f00107213 */ /* 0x000fe20000000000 */
[----:B--2---:R-:W-:Y:S01]  /*57a0*/  IMAD.MOV.U32 R14, RZ, RZ, R12 ;  /* 0x000000ffff0e7224 */ /* 0x004fe200078e000c */
[C---:B---3--:R-:W-:Y:S01]  /*57b0*/  IADD3 R13, R35.reuse, 0x66, RZ ;  /* 0x00000066230d7810 */ /* 0x048fe20007ffe0ff */
[----:B------:R-:W-:Y:S01]  /*57c0*/  @!P6 IMAD.IADD R6, R6, 0x1, -R5 ;  /* 0x000000010606e824 */ /* 0x000fe200078e0a05 */
[----:B------:R-:W-:Y:S01]  /*57d0*/  IADD3 R21, R35, 0x73, RZ ;  /* 0x0000007323157810 */ /* 0x000fe20007ffe0ff */
[----:B------:R-:W-:Y:S01]  /*57e0*/  @!P1 IMAD.MOV R14, RZ, RZ, -R14 ;  /* 0x000000ffff0e9224 */ /* 0x000fe200078e0a0e */
[----:B------:R-:W-:-:S02]  /*57f0*/  IABS R9, R13 ;  /* 0x0000000d00097213 */ /* 0x000fc40000000000 */
[----:B------:R-:W-:Y:S01]  /*5800*/  ISETP.GT.U32.AND P6, PT, R5, R6, PT ;  /* 0x000000060500720c */ /* 0x000fe20003fc4070 */
[----:B------:R-:W-:Y:S01]  /*5810*/  @!P4 IMAD.IADD R4, R4, 0x1, -R5 ;  /* 0x000000010404c824 */ /* 0x000fe200078e0a05 */
[----:B------:R-:W-:Y:S01]  /*5820*/  ISETP.GE.AND P1, PT, R11, RZ, PT ;  /* 0x000000ff0b00720c */ /* 0x000fe20003f26270 */
[----:B------:R-:W-:Y:S01]  /*5830*/  IMAD.MOV.U32 R12, RZ, RZ, R9 ;  /* 0x000000ffff0c7224 */ /* 0x000fe200078e0009 */
[----:B------:R-:W-:Y:S01]  /*5840*/  IADD3 R11, R35, 0x67, RZ ;  /* 0x00000067230b7810 */ /* 0x000fe20007ffe0ff */
[----:B------:R-:W-:Y:S01]  /*5850*/  IMAD.MOV R9, RZ, RZ, -R7 ;  /* 0x000000ffff097224 */ /* 0x000fe200078e0a07 */
[----:B------:R1:W-:Y:S01]  /*5860*/  STL [R1+0x114], R14 ;  /* 0x0001140e01007387 */ /* 0x0003e20000100800 */
[----:B------:R-:W-:Y:S01]  /*5870*/  IMAD.HI.U32 R7, R3, R10, RZ ;  /* 0x0000000a03077227 */ /* 0x000fe200078e00ff */
[----:B------:R-:W-:-:S03]  /*5880*/  IABS R22, R21 ;  /* 0x0000001500167213 */ /* 0x000fc60000000000 */
[----:B------:R-:W-:Y:S02]  /*5890*/  IMAD R8, R5, R9, R8 ;  /* 0x0000000905087224 */ /* 0x000fe400078e0208 */
[----:B------:R-:W-:Y:S01]  /*58a0*/  IMAD.MOV R7, RZ, RZ, -R7 ;  /* 0x000000ffff077224 */ /* 0x000fe200078e0a07 */
[----:B------:R-:W-:Y:S01]  /*58b0*/  @!P6 IADD3 R6, R6, -R5, RZ ;  /* 0x800000050606e210 */ /* 0x000fe20007ffe0ff */
[----:B------:R-:W-:Y:S01]  /*58c0*/  IMAD.HI.U32 R9, R3, R12, RZ ;  /* 0x0000000c03097227 */ /* 0x000fe200078e00ff */
[C---:B------:R-:W-:Y:S02]  /*58d0*/  ISETP.GT.U32.AND P4, PT, R5.reuse, R8, PT ;  /* 0x000000080500720c */ /* 0x040fe40003f84070 */
[----:B-1----:R-:W-:Y:S01]  /*58e0*/  IABS R14, R11 ;  /* 0x0000000b000e7213 */ /* 0x002fe20000000000 */
[----:B------:R-:W-:Y:S02]  /*58f0*/  IMAD R10, R5, R7, R10 ;  /* 0x00000007050a7224 */ /* 0x000fe400078e020a */
[----:B------:R-:W-:-:S02]  /*5900*/  IMAD.MOV R9, RZ, RZ, -R9 ;  /* 0x000000ffff097224 */ /* 0x000fc400078e0a09 */
[----:B------:R-:W-:Y:S01]  /*5910*/  IMAD.MOV.U32 R19, RZ, RZ, R4 ;  /* 0x000000ffff137224 */ /* 0x000fe200078e0004 */
[C---:B------:R-:W-:Y:S01]  /*5920*/  ISETP.GT.U32.AND P6, PT, R5.reuse, R10, PT ;  /* 0x0000000a0500720c */ /* 0x040fe20003fc4070 */
[C---:B------:R-:W-:Y:S02]  /*5930*/  IMAD R12, R5.reuse, R9, R12 ;  /* 0x00000009050c7224 */ /* 0x040fe400078e020c */
[----:B------:R-:W-:Y:S02]  /*5940*/  @!P3 IMAD.MOV R19, RZ, RZ, -R19 ;  /* 0x000000ffff13b224 */ /* 0x000fe400078e0a13 */
[----:B------:R-:W-:Y:S01]  /*5950*/  @!P4 IMAD.IADD R8, R8, 0x1, -R5 ;  /* 0x000000010808c824 */ /* 0x000fe200078e0a05 */
[----:B------:R-:W-:Y:S01]  /*5960*/  ISETP.GT.U32.AND P4, PT, R5, R12, PT ;  /* 0x0000000c0500720c */ /* 0x000fe20003f84070 */
[----:B------:R-:W-:Y:S01]  /*5970*/  IMAD.HI.U32 R4, R3, R14, RZ ;  /* 0x0000000e03047227 */ /* 0x000fe200078e00ff */
[----:B------:R1:W-:Y:S02]  /*5980*/  STL [R1+0x110], R19 ;  /* 0x0001101301007387 */ /* 0x0003e40000100800 */
[----:B------:R-:W-:Y:S01]  /*5990*/  ISETP.GT.U32.AND P3, PT, R5, R8, PT ;  /* 0x000000080500720c */ /* 0x000fe20003f64070 */
[----:B------:R-:W-:-:S02]  /*59a0*/  IMAD.MOV R4, RZ, RZ, -R4 ;  /* 0x000000ffff047224 */ /* 0x000fc400078e0a04 */
[--C-:B------:R-:W-:Y:S02]  /*59b0*/  @!P6 IMAD.IADD R10, R10, 0x1, -R5.reuse ;  /* 0x000000010a0ae824 */ /* 0x100fe400078e0a05 */
[C---:B------:R-:W-:Y:S02]  /*59c0*/  IMAD R4, R5.reuse, R4, R14 ;  /* 0x0000000405047224 */ /* 0x040fe400078e020e */
[----:B------:R-:W-:Y:S01]  /*59d0*/  IMAD.MOV.U32 R7, RZ, RZ, R6 ;  /* 0x000000ffff077224 */ /* 0x000fe200078e0006 */
[----:B------:R-:W-:Y:S01]  /*59e0*/  ISETP.GT.U32.AND P6, PT, R5, R10, PT ;  /* 0x0000000a0500720c */ /* 0x000fe20003fc4070 */
[----:B------:R-:W-:Y:S01]  /*59f0*/  @!P4 IMAD.IADD R12, R12, 0x1, -R5 ;  /* 0x000000010c0cc824 */ /* 0x000fe200078e0a05 */
[----:B-1----:R-:W-:Y:S01]  /*5a00*/  IADD3 R19, R35, 0x72, RZ ;  /* 0x0000007223137810 */ /* 0x002fe20007ffe0ff */
[----:B------:R-:W-:Y:S01]  /*5a10*/  @!P2 IMAD.MOV R7, RZ, RZ, -R7 ;  /* 0x000000ffff07a224 */ /* 0x000fe200078e0a07 */
[----:B------:R-:W-:Y:S01]  /*5a20*/  ISETP.GE.AND P2, PT, R13, RZ, PT ;  /* 0x000000ff0d00720c */ /* 0x000fe20003f46270 */
[--C-:B------:R-:W-:Y:S01]  /*5a30*/  @!P3 IMAD.IADD R8, R8, 0x1, -R5.reuse ;  /* 0x000000010808b824 */ /* 0x100fe200078e0a05 */
[----:B------:R-:W-:Y:S01]  /*5a40*/  ISETP.GT.U32.AND P3, PT, R5, R4, PT ;  /* 0x000000040500720c */ /* 0x000fe20003f64070 */
[----:B------:R-:W-:Y:S01]  /*5a50*/  IMAD.HI.U32 R6, R3, R16, RZ ;  /* 0x0000001003067227 */ /* 0x000fe200078e00ff */
[----:B------:R-:W-:Y:S01]  /*5a60*/  ISETP.GT.U32.AND P4, PT, R5, R12, PT ;  /* 0x0000000c0500720c */ /* 0x000fe20003f84070 */
[----:B------:R1:W-:Y:S01]  /*5a70*/  STL [R1+0x104], R7 ;  /* 0x0001040701007387 */ /* 0x0003e20000100800 */
[----:B------:R-:W-:Y:S01]  /*5a80*/  IADD3 R13, R35, 0x6a, RZ ;  /* 0x0000006a230d7810 */ /* 0x000fe20007ffe0ff */
[----:B------:R-:W-:Y:S01]  /*5a90*/  IMAD.MOV.U32 R9, RZ, RZ, R8 ;  /* 0x000000ffff097224 */ /* 0x000fe200078e0008 */
[----:B------:R-:W-:Y:S01]  /*5aa0*/  IABS R20, R19 ;  /* 0x0000001300147213 */ /* 0x000fe20000000000 */
[----:B------:R-:W-:-:S02]  /*5ab0*/  @!P6 IMAD.IADD R10, R10, 0x1, -R5 ;  /* 0x000000010a0ae824 */ /* 0x000fc400078e0a05 */
[----:B------:R-:W-:Y:S01]  /*5ac0*/  @!P5 IMAD.MOV R9, RZ, RZ, -R9 ;  /* 0x000000ffff09d224 */ /* 0x000fe200078e0a09 */
[----:B------:R-:W-:Y:S01]  /*5ad0*/  ISETP.GE.AND P5, PT, R11, RZ, PT ;  /* 0x000000ff0b00720c */ /* 0x000fe20003fa6270 */
[----:B------:R-:W-:Y:S01]  /*5ae0*/  IMAD.MOV R6, RZ, RZ, -R6 ;  /* 0x000000ffff067224 */ /* 0x000fe200078e0a06 */
[----:B------:R-:W-:Y:S01]  /*5af0*/  IADD3 R11, R35, 0x6b, RZ ;  /* 0x0000006b230b7810 */ /* 0x000fe20007ffe0ff */
[----:B-1----:R-:W-:Y:S01]  /*5b00*/  IMAD.HI.U32 R7, R3, R18, RZ ;  /* 0x0000001203077227 */ /* 0x002fe200078e00ff */
[----:B------:R1:W-:Y:S01]  /*5b10*/  STL [R1+0x100], R9 ;  /* 0x0001000901007387 */ /* 0x0003e20000100800 */
[----:B------:R-:W-:Y:S02]  /*5b20*/  @!P4 IADD3 R12, R12, -R5, RZ ;  /* 0x800000050c0cc210 */ /* 0x000fe40007ffe0ff */
[----:B------:R-:W-:Y:S02]  /*5b30*/  IMAD R6, R5, R6, R16 ;  /* 0x0000000605067224 */ /* 0x000fe400078e0210 */
[----:B------:R-:W-:-:S02]  /*5b40*/  IMAD.MOV R7, RZ, RZ, -R7 ;  /* 0x000000ffff077224 */ /* 0x000fc400078e0a07 */
[----:B------:R-:W-:Y:S01]  /*5b50*/  @!P3 IMAD.IADD R4, R4, 0x1, -R5 ;  /* 0x000000010404b824 */ /* 0x000fe200078e0a05 */
[C---:B------:R-:W-:Y:S01]  /*5b60*/  ISETP.GT.U32.AND P6, PT, R5.reuse, R6, PT ;  /* 0x000000060500720c */ /* 0x040fe20003fc4070 */
[C---:B------:R-:W-:Y:S01]  /*5b70*/  IMAD R8, R5.reuse, R7, R18 ;  /* 0x0000000705087224 */ /* 0x040fe200078e0212 */
[----:B------:R-:W-:Y:S01]  /*5b80*/  IABS R7, R13 ;  /* 0x0000000d00077213 */ /* 0x000fe20000000000 */
[----:B-1----:R-:W-:Y:S01]  /*5b90*/  IMAD.MOV.U32 R9, RZ, RZ, R10 ;  /* 0x000000ffff097224 */ /* 0x002fe200078e000a */
[C---:B------:R-:W-:Y:S02]  /*5ba0*/  ISETP.GT.U32.AND P3, PT, R5.reuse, R4, PT ;  /* 0x000000040500720c */ /* 0x040fe40003f64070 */
[----:B------:R-:W-:Y:S01]  /*5bb0*/  ISETP.GT.U32.AND P4, PT, R5, R8, PT ;  /* 0x000000080500720c */ /* 0x000fe20003f84070 */
[----:B------:R-:W-:Y:S01]  /*5bc0*/  @!P1 IMAD.MOV R9, RZ, RZ, -R9 ;  /* 0x000000ffff099224 */ /* 0x000fe200078e0a09 */
[----:B------:R-:W-:Y:S01]  /*5bd0*/  ISETP.GE.AND P1, PT, R15, RZ, PT ;  /* 0x000000ff0f00720c */ /* 0x000fe20003f26270 */
[----:B------:R-:W-:Y:S01]  /*5be0*/  IMAD.MOV.U32 R10, RZ, RZ, R7 ;  /* 0x000000ffff0a7224 */ /* 0x000fe200078e0007 */
[----:B------:R-:W-:-:S02]  /*5bf0*/  IADD3 R15, R35, 0x6e, RZ ;  /* 0x0000006e230f7810 */ /* 0x000fc40007ffe0ff */
[----:B------:R1:W-:Y:S01]  /*5c00*/  STL [R1+0xfc], R9 ;  /* 0x0000fc0901007387 */ /* 0x0003e20000100800 */
[----:B------:R-:W-:Y:S01]  /*5c10*/  IMAD.HI.U32 R7, R3, R10, RZ ;  /* 0x0000000a03077227 */ /* 0x000fe200078e00ff */
[----:B------:R-:W-:-:S03]  /*5c20*/  IABS R16, R15 ;  /* 0x0000000f00107213 */ /* 0x000fc60000000000 */
[--C-:B------:R-:W-:Y:S02]  /*5c30*/  @!P6 IMAD.IADD R6, R6, 0x1, -R5.reuse ;  /* 0x000000010606e824 */ /* 0x100fe400078e0a05 */
[--C-:B------:R-:W-:Y:S01]  /*5c40*/  @!P3 IMAD.IADD R4, R4, 0x1, -R5.reuse ;  /* 0x000000010404b824 */ /* 0x100fe200078e0a05 */
[----:B------:R-:W-:Y:S01]  /*5c50*/  ISETP.GE.AND P3, PT, R13, RZ, PT ;  /* 0x000000ff0d00720c */ /* 0x000fe20003f66270 */
[----:B------:R-:W-:Y:S01]  /*5c60*/  @!P4 IMAD.IADD R8, R8, 0x1, -R5 ;  /* 0x000000010808c824 */ /* 0x000fe200078e0a05 */
[C---:B------:R-:W-:Y:S01]  /*5c70*/  ISETP.GT.U32.AND P6, PT, R5.reuse, R6, PT ;  /* 0x000000060500720c */ /* 0x040fe20003fc4070 */
[----:B-1----:R-:W-:Y:S01]  /*5c80*/  IMAD.MOV.U32 R9, RZ, RZ, R12 ;  /* 0x000000ffff097224 */ /* 0x002fe200078e000c */
[----:B------:R-:W-:Y:S01]  /*5c90*/  IABS R12, R11 ;  /* 0x0000000b000c7213 */ /* 0x000fe20000000000 */
[----:B------:R-:W-:Y:S01]  /*5ca0*/  IMAD.MOV.U32 R14, RZ, RZ, R4 ;  /* 0x000000ffff0e7224 */ /* 0x000fe200078e0004 */
[----:B------:R-:W-:Y:S01]  /*5cb0*/  ISETP.GT.U32.AND P4, PT, R5, R8, PT ;  /* 0x000000080500720c */ /* 0x000fe20003f84070 */
[----:B------:R-:W-:Y:S01]  /*5cc0*/  @!P2 IMAD.MOV R9, RZ, RZ, -R9 ;  /* 0x000000ffff09a224 */ /* 0x000fe200078e0a09 */
[----:B------:R-:W-:Y:S01]  /*5cd0*/  ISETP.GE.AND P2, PT, R17, RZ, PT ;  /* 0x000000ff1100720c */ /* 0x000fe20003f46270 */
[----:B------:R-:W-:Y:S01]  /*5ce0*/  @!P5 IMAD.MOV R14, RZ, RZ, -R14 ;  /* 0x000000ffff0ed224 */ /* 0x000fe200078e0a0e */
[----:B------:R-:W-:-:S02]  /*5cf0*/  IADD3 R13, R35, 0x6c, RZ ;  /* 0x0000006c230d7810 */ /* 0x000fc40007ffe0ff */
[----:B------:R1:W-:Y:S03]  /*5d00*/  STL [R1+0xd8], R9 ;  /* 0x0000d80901007387 */ /* 0x0003e60000100800 */
[--C-:B------:R-:W-:Y:S01]  /*5d10*/  @!P6 IMAD.IADD R6, R6, 0x1, -R5.reuse ;  /* 0x000000010606e824 */ /* 0x100fe200078e0a05 */
[----:B------:R-:W-:Y:S01]  /*5d20*/  ISETP.GE.AND P6, PT, R11, RZ, PT ;  /* 0x000000ff0b00720c */ /* 0x000fe20003fc6270 */
[----:B------:R2:W-:Y:S01]  /*5d30*/  STL [R1+0xd4], R14 ;  /* 0x0000d40e01007387 */ /* 0x0005e20000100800 */
[----:B------:R-:W-:Y:S01]  /*5d40*/  IADD3 R11, R35, 0x6d, RZ ;  /* 0x0000006d230b7810 */ /* 0x000fe20007ffe0ff */
[----:B------:R-:W-:Y:S02]  /*5d50*/  IMAD.MOV.U32 R17, RZ, RZ, R6 ;  /* 0x000000ffff117224 */ /* 0x000fe400078e0006 */
[----:B------:R-:W-:Y:S02]  /*5d60*/  @!P4 IMAD.IADD R8, R8, 0x1, -R5 ;  /* 0x000000010808c824 */ /* 0x000fe400078e0a05 */
[----:B-1----:R-:W-:-:S02]  /*5d70*/  IMAD.MOV R9, RZ, RZ, -R7 ;  /* 0x000000ffff097224 */ /* 0x002fc400078e0a07 */
        /* <DEDUP_REMOVED lines=8> */
[----:B------:R-:W-:Y:S01]  /*5e00*/  IMAD.MOV.U32 R12, RZ, RZ, R9 ;  /* 0x000000ffff0c7224 */ /* 0x000fe200078e0009 */
[----:B------:R1:W-:Y:S01]  /*5e10*/  STL [R1+0xd0], R17 ;  /* 0x0000d01101007387 */ /* 0x0003e20000100800 */
[----:B------:R-:W-:Y:S01]  /*5e20*/  IMAD.MOV.U32 R9, RZ, RZ, R8 ;  /* 0x000000ffff097224 */ /* 0x000fe200078e0008 */
[----:B------:R-:W-:Y:S01]  /*5e30*/  ISETP.GT.U32.AND P4, PT, R5, R4, PT ;  /* 0x000000040500720c */ /* 0x000fe20003f84070 */
[----:B------:R-:W-:-:S03]  /*5e40*/  IMAD.HI.U32 R6, R3, R12, RZ ;  /* 0x0000000c03067227 */ /* 0x000fc600078e00ff */
[----:B------:R-:W-:Y:S01]  /*5e50*/  @!P2 IADD3 R9, -R9, RZ, RZ ;  /* 0x000000ff0909a210 */ /* 0x000fe20007ffe1ff */
[----:B------:R-:W-:Y:S01]  /*5e60*/  IMAD.MOV R6, RZ, RZ, -R6 ;  /* 0x000000ffff067224 */ /* 0x000fe200078e0a06 */
[----:B------:R-:W-:Y:S01]  /*5e70*/  ISETP.GE.AND P2, PT, R11, RZ, PT ;  /* 0x000000ff0b00720c */ /* 0x000fe20003f46270 */
[--C-:B------:R-:W-:Y:S01]  /*5e80*/  @!P5 IMAD.IADD R10, R10, 0x1, -R5.reuse ;  /* 0x000000010a0ad824 */ /* 0x100fe200078e0a05 */
[----:B------:R-:W-:Y:S01]  /*5e90*/  ISETP.GE.AND P5, PT, R13, RZ, PT ;  /* 0x000000ff0d00720c */ /* 0x000fe20003fa6270 */
[----:B------:R-:W-:Y:S01]  /*5ea0*/  IMAD R6, R5, R6, R12 ;  /* 0x0000000605067224 */ /* 0x000fe200078e020c */
[----:B------:R2:W-:Y:S01]  /*5eb0*/  STL [R1+0xcc], R9 ;  /* 0x0000cc0901007387 */ /* 0x0005e20000100800 */
[----:B------:R-:W-:Y:S01]  /*5ec0*/  IMAD.HI.U32 R8, R3, R16, RZ ;  /* 0x0000001003087227 */ /* 0x000fe200078e00ff */
[----:B------:R-:W-:Y:S02]  /*5ed0*/  ISETP.GT.U32.AND P1, PT, R5, R10, PT ;  /* 0x0000000a0500720c */ /* 0x000fe40003f24070 */
[----:B-1----:R-:W-:Y:S01]  /*5ee0*/  IADD3 R17, R35, 0x71, RZ ;  /* 0x0000007123117810 */ /* 0x002fe20007ffe0ff */
[----:B------:R-:W-:-:S02]  /*5ef0*/  @!P4 IMAD.IADD R4, R4, 0x1, -R5 ;  /* 0x000000010404c824 */ /* 0x000fc400078e0a05 */
[----:B------:R-:W-:Y:S01]  /*5f00*/  IMAD.HI.U32 R7, R3, R14, RZ ;  /* 0x0000000e03077227 */ /* 0x000fe200078e00ff */
[----:B------:R-:W-:Y:S02]  /*5f10*/  IABS R18, R17 ;  /* 0x0000001100127213 */ /* 0x000fe40000000000 */
[----:B------:R-:W-:Y:S01]  /*5f20*/  ISETP.GT.U32.AND P4, PT, R5, R4, PT ;  /* 0x000000040500720c */ /* 0x000fe20003f84070 */
[----:B--2---:R-:W-:Y:S02]  /*5f30*/  IMAD.MOV R9, RZ, RZ, -R8 ;  /* 0x000000ffff097224 */ /* 0x004fe400078e0a08 */
[----:B------:R-:W-:Y:S02]  /*5f40*/  IMAD.MOV R7, RZ, RZ, -R7 ;  /* 0x000000ffff077224 */ /* 0x000fe400078e0a07 */
[----:B------:R-:W-:Y:S01]  /*5f50*/  @!P1 IMAD.IADD R10, R10, 0x1, -R5 ;  /* 0x000000010a0a9824 */ /* 0x000fe200078e0a05 */
[----:B------:R-:W-:Y:S01]  /*5f60*/  ISETP.GE.AND P1, PT, R15, RZ, PT ;  /* 0x000000ff0f00720c */ /* 0x000fe20003f26270 */
[----:B------:R-:W-:Y:S01]  /*5f70*/  IMAD R12, R5, R9, R16 ;  /* 0x00000009050c7224 */ /* 0x000fe200078e0210 */
[----:B------:R-:W-:Y:S01]  /*5f80*/  IADD3 R15, R35, 0x70, RZ ;  /* 0x00000070230f7810 */ /* 0x000fe20007ffe0ff */
[----:B------:R-:W-:-:S02]  /*5f90*/  IMAD.MOV.U32 R13, RZ, RZ, R10 ;  /* 0x000000ffff0d7224 */ /* 0x000fc400078e000a */
[----:B------:R-:W-:Y:S01]  /*5fa0*/  IMAD R8, R5, R7, R14 ;  /* 0x0000000705087224 */ /* 0x000fe200078e020e */
[----:B------:R-:W-:Y:S01]  /*5fb0*/  IADD3 R7, R35, 0x6f, RZ ;  /* 0x0000006f23077810 */ /* 0x000fe20007ffe0ff */
[----:B------:R-:W-:Y:S01]  /*5fc0*/  @!P3 IMAD.MOV R13, RZ, RZ, -R13 ;  /* 0x000000ffff0db224 */ /* 0x000fe200078e0a0d */
[----:B------:R-:W-:Y:S01]  /*5fd0*/  ISETP.GT.U32.AND P3, PT, R5, R6, PT ;  /* 0x000000060500720c */ /* 0x000fe20003f64070 */
[----:B------:R-:W-:Y:S01]  /*5fe0*/  @!P4 IMAD.IADD R4, R4, 0x1, -R5 ;  /* 0x000000010404c824 */ /* 0x000fe200078e0a05 */
[----:B------:R-:W-:Y:S01]  /*5ff0*/  IABS R14, R7 ;  /* 0x00000007000e7213 */ /* 0x000fe20000000000 */
[----:B------:R-:W-:Y:S01]  /*6000*/  IMAD.HI.U32 R10, R3, R20, RZ ;  /* 0x00000014030a7227 */ /* 0x000fe200078e00ff */
[----:B------:R-:W-:Y:S01]  /*6010*/  IABS R16, R15 ;  /* 0x0000000f00107213 */ /* 0x000fe20000000000 */
[----:B------:R-:W-:Y:S01]  /*6020*/  STL [R1+0xc8], R13 ;  /* 0x0000c80d01007387 */ /* 0x000fe20000100800 */
[----:B------:R-:W-:Y:S01]  /*6030*/  ISETP.GE.AND P4, PT, R7, RZ, PT ;  /* 0x000000ff0700720c */ /* 0x000fe20003f86270 */
[----:B------:R-:W-:-:S02]  /*6040*/  IMAD.MOV.U32 R9, RZ, RZ, R4 ;  /* 0x000000ffff097224 */ /* 0x000fc400078e0004 */
[----:B------:R-:W-:-:S04]  /*6050*/  IMAD.HI.U32 R4, R3, R14, RZ ;  /* 0x0000000e03047227 */ /* 0x000fc800078e00ff */
[----:B------:R-:W-:Y:S02]  /*6060*/  @!P3 IMAD.IADD R6, R6, 0x1, -R5 ;  /* 0x000000010606b824 */ /* 0x000fe400078e0a05 */
[----:B------:R-:W-:Y:S01]  /*6070*/  @!P6 IMAD.MOV R9, RZ, RZ, -R9 ;  /* 0x000000ffff09e224 */ /* 0x000fe200078e0a09 */
[C---:B------:R-:W-:Y:S01]  /*6080*/  ISETP.GT.U32.AND P6, PT, R5.reuse, R8, PT ;  /* 0x000000080500720c */ /* 0x040fe20003fc4070 */
[----:B------:R-:W-:Y:S01]  /*6090*/  IMAD.MOV R4, RZ, RZ, -R4 ;  /* 0x000000ffff047224 */ /* 0x000fe200078e0a04 */
[----:B------:R-:W-:Y:S01]  /*60a0*/  ISETP.GT.U32.AND P3, PT, R5, R6, PT ;  /* 0x000000060500720c */ /* 0x000fe20003f64070 */
[----:B------:R-:W-:Y:S01]  /*60b0*/  IMAD.HI.U32 R7, R3, R16, RZ ;  /* 0x0000001003077227 */ /* 0x000fe200078e00ff */
[----:B------:R1:W-:Y:S03]  /*60c0*/  STL [R1+0xc4], R9 ;  /* 0x0000c40901007387 */ /* 0x0003e60000100800 */
[----:B------:R-:W-:-:S02]  /*60d0*/  IMAD R4, R5, R4, R14 ;  /* 0x0000000405047224 */ /* 0x000fc400078e020e */
[----:B------:R-:W-:-:S04]  /*60e0*/  IMAD.HI.U32 R11, R3, R22, RZ ;  /* 0x00000016030b7227 */ /* 0x000fc800078e00ff */
[--C-:B------:R-:W-:Y:S01]  /*60f0*/  @!P6 IMAD.IADD R8, R8, 0x1, -R5.reuse ;  /* 0x000000010808e824 */ /* 0x100fe200078e0a05 */
[----:B------:R-:W-:Y:S01]  /*6100*/  IADD3 R11, -R11, RZ, RZ ;  /* 0x000000ff0b0b7210 */ /* 0x000fe20007ffe1ff */
[----:B------:R-:W-:Y:S01]  /*6110*/  @!P3 IMAD.IADD R6, R6, 0x1, -R5 ;  /* 0x000000010606b824 */ /* 0x000fe200078e0a05 */
[----:B------:R-:W-:Y:S01]  /*6120*/  ISETP.GT.U32.AND P3, PT, R5, R12, PT ;  /* 0x0000000c0500720c */ /* 0x000fe20003f64070 */
[----:B-1----:R-:W-:Y:S01]  /*6130*/  IMAD.HI.U32 R9, R3, R18, RZ ;  /* 0x0000001203097227 */ /* 0x002fe200078e00ff */
[----:B------:R-:W-:-:S03]  /*6140*/  ISETP.GT.U32.AND P6, PT, R5, R8, PT ;  /* 0x000000080500720c */ /* 0x000fc60003fc4070 */
[----:B------:R-:W-:Y:S02]  /*6150*/  IMAD.MOV R7, RZ, RZ, -R7 ;  /* 0x000000ffff077224 */ /* 0x000fe400078e0a07 */
[----:B------:R-:W-:Y:S02]  /*6160*/  IMAD.MOV R13, RZ, RZ, -R10 ;  /* 0x000000ffff0d7224 */ /* 0x000fe400078e0a0a */
[----:B------:R-:W-:Y:S02]  /*6170*/  IMAD.MOV R9, RZ, RZ, -R9 ;  /* 0x000000ffff097224 */ /* 0x000fe400078e0a09 */
[C---:B------:R-:W-:Y:S02]  /*6180*/  IMAD R10, R5.reuse, R7, R16 ;  /* 0x00000007050a7224 */ /* 0x040fe400078e0210 */
[--C-:B------:R-:W-:Y:S02]  /*6190*/  @!P3 IMAD.IADD R12, R12, 0x1, -R5.reuse ;  /* 0x000000010c0cb824 */ /* 0x100fe400078e0a05 */
[----:B------:R-:W-:Y:S01]  /*61a0*/  @!P6 IMAD.IADD R8, R8, 0x1, -R5 ;  /* 0x000000010808e824 */ /* 0x000fe200078e0a05 */
[C---:B------:R-:W-:Y:S01]  /*61b0*/  ISETP.GT.U32.AND P6, PT, R5.reuse, R4, PT ;  /* 0x000000040500720c */ /* 0x040fe20003fc4070 */
[C---:B------:R-:W-:Y:S01]  /*61c0*/  IMAD R16, R5.reuse, R13, R20 ;  /* 0x0000000d05107224 */ /* 0x040fe200078e0214 */
[----:B------:R-:W-:Y:S01]  /*61d0*/  ISETP.GT.U32.AND P3, PT, R5, R12, PT ;  /* 0x0000000c0500720c */ /* 0x000fe20003f64070 */
[----:B------:R-:W-:Y:S01]  /*61e0*/  IMAD.MOV.U32 R26, RZ, RZ, R6 ;  /* 0x000000ffff1a7224 */ /* 0x000fe200078e0006 */
[----:B------:R-:W-:Y:S01]  /*61f0*/  IADD3 R13, R35, 0x74, RZ ;  /* 0x00000074230d7810 */ /* 0x000fe20007ffe0ff */
[----:B------:R-:W-:-:S02]  /*6200*/  IMAD R14, R5, R9, R18 ;  /* 0x00000009050e7224 */ /* 0x000fc400078e0212 */
[----:B------:R-:W-:Y:S01]  /*6210*/  IMAD R18, R5, R11, R22 ;  /* 0x0000000b05127224 */ /* 0x000fe200078e0216 */
[----:B------:R-:W-:Y:S01]  /*6220*/  IADD3 R11, R35, 0x76, RZ ;  /* 0x00000076230b7810 */ /* 0x000fe20007ffe0ff */
[----:B------:R-:W-:Y:S01]  /*6230*/  @!P5 IMAD.MOV R26, RZ, RZ, -R26 ;  /* 0x000000ffff1ad224 */ /* 0x000fe200078e0a1a */
[C---:B------:R-:W-:Y:S01]  /*6240*/  ISETP.GT.U32.AND P5, PT, R5.reuse, R10, PT ;  /* 0x0000000a0500720c */ /* 0x040fe20003fa4070 */
[----:B------:R-:W-:Y:S01]  /*6250*/  IMAD.MOV.U32 R25, RZ, RZ, R8 ;  /* 0x000000ffff197224 */ /* 0x000fe200078e0008 */
        /* <DEDUP_REMOVED lines=8> */
[----:B------:R-:W-:Y:S01]  /*62e0*/  IABS R24, R11 ;  /* 0x0000000b00187213 */ /* 0x000fe20000000000 */
[----:B------:R1:W-:Y:S01]  /*62f0*/  STL [R1+0xc0], R26 ;  /* 0x0000c01a01007387 */ /* 0x0003e20000100800 */
[----:B------:R-:W-:Y:S01]  /*6300*/  IABS R22, R23 ;  /* 0x0000001700167213 */ /* 0x000fe20000000000 */
[--C-:B------:R-:W-:Y:S01]  /*6310*/  @!P5 IMAD.IADD R10, R10, 0x1, -R5.reuse ;  /* 0x000000010a0ad824 */ /* 0x100fe200078e0a05 */
[----:B------:R-:W-:Y:S01]  /*6320*/  ISETP.GT.U32.AND P5, PT, R5, R4, PT ;  /* 0x000000040500720c */ /* 0x000fe20003fa4070 */
[----:B------:R-:W-:Y:S01]  /*6330*/  IMAD.MOV R6, RZ, RZ, -R6 ;  /* 0x000000ffff067224 */ /* 0x000fe200078e0a06 */
[----:B------:R2:W-:Y:S01]  /*6340*/  STL [R1+0xbc], R25 ;  /* 0x0000bc1901007387 */ /* 0x0005e20000100800 */
[----:B------:R-:W-:-:S02]  /*6350*/  @!P6 IMAD.IADD R18, R18, 0x1, -R5 ;  /* 0x000000011212e824 */ /* 0x000fc400078e0a05 */
[----:B------:R-:W-:Y:S02]  /*6360*/  @!P3 IMAD.IADD R16, R16, 0x1, -R5 ;  /* 0x000000011010b824 */ /* 0x000fe400078e0a05 */
[----:B------:R-:W-:-:S03]  /*6370*/  IMAD.HI.U32 R8, R3, R24, RZ ;  /* 0x0000001803087227 */ /* 0x000fc600078e00ff */
[----:B------:R-:W-:Y:S01]  /*6380*/  ISETP.GT.U32.AND P6, PT, R5, R16, PT ;  /* 0x000000100500720c */ /* 0x000fe20003fc4070 */
[----:B-1----:R-:W-:Y:S01]  /*6390*/  IMAD.MOV.U32 R26, RZ, RZ, R12 ;  /* 0x000000ffff1a7224 */ /* 0x002fe200078e000c */
[----:B--2---:R-:W-:Y:S01]  /*63a0*/  IADD3 R25, R35, 0x77, RZ ;  /* 0x0000007723197810 */ /* 0x004fe20007ffe0ff */
[C---:B------:R-:W-:Y:S01]  /*63b0*/  IMAD R6, R5.reuse, R6, R20 ;  /* 0x0000000605067224 */ /* 0x040fe200078e0214 */
[----:B------:R-:W-:Y:S01]  /*63c0*/  @!P5 IADD3 R4, R4, -R5, RZ ;  /* 0x800000050404d210 */ /* 0x000fe20007ffe0ff */
[----:B------:R-:W-:Y:S01]  /*63d0*/  IMAD.MOV R9, RZ, RZ, -R8 ;  /* 0x000000ffff097224 */ /* 0x000fe200078e0a08 */
[----:B------:R-:W-:Y:S01]  /*63e0*/  IABS R20, R25 ;  /* 0x0000001900147213 */ /* 0x000fe20000000000 */
[----:B------:R-:W-:Y:S01]  /*63f0*/  @!P2 IMAD.IADD R14, R14, 0x1, -R5 ;  /* 0x000000010e0ea824 */ /* 0x000fe200078e0a05 */
[C---:B------:R-:W-:Y:S01]  /*6400*/  ISETP.GT.U32.AND P2, PT, R5.reuse, R10, PT ;  /* 0x0000000a0500720c */ /* 0x040fe20003f44070 */
[----:B------:R-:W-:Y:S01]  /*6410*/  @!P1 IMAD.MOV R26, RZ, RZ, -R26 ;  /* 0x000000ffff1a9224 */ /* 0x000fe200078e0a1a */
[----:B------:R-:W-:Y:S01]  /*6420*/  ISETP.GT.U32.AND P1, PT, R5, R18, PT ;  /* 0x000000120500720c */ /* 0x000fe20003f24070 */
[----:B------:R-:W-:Y:S01]  /*6430*/  IMAD.HI.U32 R7, R3, R22, RZ ;  /* 0x0000001603077227 */ /* 0x000fe200078e00ff */
[----:B------:R-:W-:-:S02]  /*6440*/  ISETP.GT.U32.AND P3, PT, R5, R14, PT ;  /* 0x0000000e0500720c */ /* 0x000fc40003f64070 */
[C---:B------:R-:W-:Y:S01]  /*6450*/  ISETP.GT.U32.AND P5, PT, R5.reuse, R6, PT ;  /* 0x000000060500720c */ /* 0x040fe20003fa4070 */
[----:B------:R-:W-:Y:S01]  /*6460*/  IMAD R12, R5, R9, R24 ;  /* 0x00000009050c7224 */ /* 0x000fe200078e0218 */
[----:B------:R1:W-:Y:S01]  /*6470*/  STL [R1+0xb8], R26 ;  /* 0x0000b81a01007387 */ /* 0x0003e20000100800 */
[----:B------:R-:W-:Y:S01]  /*6480*/  IMAD.MOV R7, RZ, RZ, -R7 ;  /* 0x000000ffff077224 */ /* 0x000fe200078e0a07 */
[----:B------:R-:W-:Y:S01]  /*6490*/  IADD3 R9, R35, 0x78, RZ ;  /* 0x0000007823097810 */ /* 0x000fe20007ffe0ff */
[--C-:B------:R-:W-:Y:S01]  /*64a0*/  @!P6 IMAD.IADD R16, R16, 0x1, -R5.reuse ;  /* 0x000000011010e824 */ /* 0x100fe200078e0a05 */
[C---:B------:R-:W-:Y:S01]  /*64b0*/  ISETP.GT.U32.AND P6, PT, R5.reuse, R12, PT ;  /* 0x0000000c0500720c */ /* 0x040fe20003fc4070 */
[C---:B------:R-:W-:Y:S01]  /*64c0*/  IMAD R8, R5.reuse, R7, R22 ;  /* 0x0000000705087224 */ /* 0x040fe200078e0216 */
[----:B------:R-:W-:Y:S01]  /*64d0*/  IABS R22, R9 ;  /* 0x0000000900167213 */ /* 0x000fe20000000000 */
[--C-:B------:R-:W-:Y:S02]  /*64e0*/  @!P2 IMAD.IADD R10, R10, 0x1, -R5.reuse ;  /* 0x000000010a0aa824 */ /* 0x100fe400078e0a05 */
[--C-:B------:R-:W-:Y:S01]  /*64f0*/  @!P1 IMAD.IADD R18, R18, 0x1, -R5.reuse ;  /* 0x0000000112129824 */ /* 0x100fe200078e0a05 */
[----:B------:R-:W-:Y:S01]  /*6500*/  ISETP.GT.U32.AND P2, PT, R5, R8, PT ;  /* 0x000000080500720c */ /* 0x000fe20003f44070 */
[--C-:B------:R-:W-:Y:S01]  /*6510*/  @!P3 IMAD.IADD R14, R14, 0x1, -R5.reuse ;  /* 0x000000010e0eb824 */ /* 0x100fe200078e0a05 */
[----:B------:R-:W-:Y:S01]  /*6520*/  ISETP.GE.AND P1, PT, R17, RZ, PT ;  /* 0x000000ff1100720c */ /* 0x000fe20003f26270 */
[----:B------:R-:W-:Y:S01]  /*6530*/  @!P5 IMAD.IADD R6, R6, 0x1, -R5 ;  /* 0x000000010606d824 */ /* 0x000fe200078e0a05 */
[----:B------:R-:W-:Y:S01]  /*6540*/  ISETP.GE.AND P3, PT, R15, RZ, PT ;  /* 0x000000ff0f00720c */ /* 0x000fe20003f66270 */
[----:B------:R-:W-:Y:S01]  /*6550*/  IMAD.HI.U32 R7, R3, R20, RZ ;  /* 0x0000001403077227 */ /* 0x000fe200078e00ff */
[----:B------:R-:W-:-:S02]  /*6560*/  ISETP.GE.AND P5, PT, R19, RZ, PT ;  /* 0x000000ff1300720c */ /* 0x000fc40003fa6270 */
[----:B------:R-:W-:Y:S01]  /*6570*/  IADD3 R17, R35, 0x7d, RZ ;  /* 0x0000007d23117810 */ /* 0x000fe20007ffe0ff */
[--C-:B------:R-:W-:Y:S01]  /*6580*/  @!P6 IMAD.IADD R12, R12, 0x1, -R5.reuse ;  /* 0x000000010c0ce824 */ /* 0x100fe200078e0a05 */
[----:B------:R-:W-:Y:S01]  /*6590*/  ISETP.GT.U32.AND P6, PT, R5, R6, PT ;  /* 0x000000060500720c */ /* 0x000fe20003fc4070 */
[----:B-1----:R-:W-:Y:S01]  /*65a0*/  IMAD.MOV.U32 R26, RZ, RZ, R14 ;  /* 0x000000ffff1a7224 */ /* 0x002fe200078e000e */
[----:B------:R-:W-:Y:S01]  /*65b0*/  IADD3 R15, R35, 0x7c, RZ ;  /* 0x0000007c230f7810 */ /* 0x000fe20007ffe0ff */
[----:B------:R-:W-:Y:S02]  /*65c0*/  IMAD.MOV.U32 R28, RZ, RZ, R4 ;  /* 0x000000ffff1c7224 */ /* 0x000fe400078e0004 */
[----:B------:R-:W-:Y:S02]  /*65d0*/  IMAD.MOV.U32 R27, RZ, RZ, R10 ;  /* 0x000000ffff1b7224 */ /* 0x000fe400078e000a */
        /* <DEDUP_REMOVED lines=15> */
[--C-:B------:R-:W-:Y:S01]  /*66d0*/  @!P6 IMAD.IADD R6, R6, 0x1, -R5.reuse ;  /* 0x000000010606e824 */ /* 0x100fe200078e0a05 */
[----:B------:R-:W-:Y:S01]  /*66e0*/  STL [R1+0xb0], R27 ;  /* 0x0000b01b01007387 */ /* 0x000fe20000100800 */
[----:B------:R-:W-:Y:S01]  /*66f0*/  IMAD.MOV.U32 R7, RZ, RZ, R18 ;  /* 0x000000ffff077224 */ /* 0x000fe200078e0012 */
[----:B------:R-:W-:Y:S01]  /*6700*/  ISETP.GT.U32.AND P5, PT, R5, R20, PT ;  /* 0x000000140500720c */ /* 0x000fe20003fa4070 */
[----:B------:R-:W-:Y:S01]  /*6710*/  IMAD.HI.U32 R4, R3, R22, RZ ;  /* 0x0000001603047227 */ /* 0x000fe200078e00ff */
[----:B------:R-:W-:Y:S01]  /*6720*/  STL [R1+0xac], R26 ;  /* 0x0000ac1a01007387 */ /* 0x000fe20000100800 */
[----:B------:R-:W-:Y:S02]  /*6730*/  ISETP.GE.AND P6, PT, R11, RZ, PT ;  /* 0x000000ff0b00720c */ /* 0x000fe40003fc6270 */
[----:B------:R-:W-:Y:S01]  /*6740*/  @!P2 IADD3 R7, -R7, RZ, RZ ;  /* 0x000000ff0707a210 */ /* 0x000fe20007ffe1ff */
        /* <DEDUP_REMOVED lines=16> */
[----:B------:R-:W-:Y:S01]  /*6850*/  IADD3 R6, R35, 0x7a, RZ ;  /* 0x0000007a23067810 */ /* 0x000fe20007ffe0ff */
[----:B------:R-:W-:Y:S01]  /*6860*/  @!P2 IMAD.MOV R11, RZ, RZ, -R11 ;  /* 0x000000ffff0ba224 */ /* 0x000fe200078e0a0b */
[----:B------:R-:W-:-:S02]  /*6870*/  ISETP.GE.AND P1, PT, R7, RZ, PT ;  /* 0x000000ff0700720c */ /* 0x000fc40003f26270 */
[----:B------:R1:W-:Y:S01]  /*6880*/  STL [R1+0xa0], R10 ;  /* 0x0000a00a01007387 */ /* 0x0003e20000100800 */
[----:B------:R-:W-:Y:S02]  /*6890*/  IABS R7, R7 ;  /* 0x0000000700077213 */ /* 0x000fe40000000000 */
[----:B------:R-:W-:Y:S01]  /*68a0*/  ISETP.GE.AND P2, PT, R6, RZ, PT ;  /* 0x000000ff0600720c */ /* 0x000fe20003f46270 */
[----:B------:R2:W-:Y:S01]  /*68b0*/  STL [R1+0x9c], R11 ;  /* 0x00009c0b01007387 */ /* 0x0005e20000100800 */
[----:B------:R-:W-:Y:S01]  /*68c0*/  @!P5 IMAD.IADD R20, R20, 0x1, -R5 ;  /* 0x000000011414d824 */ /* 0x000fe200078e0a05 */
[----:B------:R-:W-:Y:S01]  /*68d0*/  IABS R14, R9 ;  /* 0x00000009000e7213 */ /* 0x000fe20000000000 */
[----:B------:R-:W-:Y:S01]  /*68e0*/  IMAD.MOV.U32 R8, RZ, RZ, R7 ;  /* 0x000000ffff087224 */ /* 0x000fe200078e0007 */
[----:B------:R-:W-:Y:S01]  /*68f0*/  IABS R18, R17 ;  /* 0x0000001100127213 */ /* 0x000fe20000000000 */
[----:B------:R-:W-:Y:S01]  /*6900*/  IMAD.MOV.U32 R19, RZ, RZ, R20 ;  /* 0x000000ffff137224 */ /* 0x000fe200078e0014 */
[----:B------:R-:W-:Y:S01]  /*6910*/  ISETP.GE.AND P5, PT, R9, RZ, PT ;  /* 0x000000ff0900720c */ /* 0x000fe20003fa6270 */
[----:B-1----:R-:W-:Y:S01]  /*6920*/  IMAD.MOV.U32 R10, RZ, RZ, R12 ;  /* 0x000000ffff0a7224 */ /* 0x002fe200078e000c */
[----:B------:R-:W-:Y:S01]  /*6930*/  IABS R12, R6 ;  /* 0x00000006000c7213 */ /* 0x000fe20000000000 */
[----:B------:R-:W-:Y:S01]  /*6940*/  IMAD.HI.U32 R6, R3, R8, RZ ;  /* 0x0000000803067227 */ /* 0x000fe200078e00ff */
[----:B------:R-:W-:-:S02]  /*6950*/  IABS R20, R21 ;  /* 0x0000001500147213 */ /* 0x000fc40000000000 */
[----:B------:R-:W-:Y:S01]  /*6960*/  IADD3 R23, R35, 0x81, RZ ;  /* 0x0000008123177810 */ /* 0x000fe20007ffe0ff */
[----:B------:R-:W-:Y:S01]  /*6970*/  @!P6 IMAD.MOV R10, RZ, RZ, -R10 ;  /* 0x000000ffff0ae224 */ /* 0x000fe200078e0a0a */
[----:B------:R-:W-:Y:S01]  /*6980*/  ISETP.GT.U32.AND P6, PT, R5, R4, PT ;  /* 0x000000040500720c */ /* 0x000fe20003fc4070 */
[----:B------:R-:W-:Y:S01]  /*6990*/  IMAD.MOV R6, RZ, RZ, -R6 ;  /* 0x000000ffff067224 */ /* 0x000fe200078e0a06 */
[----:B------:R-:W-:Y:S01]  /*69a0*/  IADD3 R25, R35, 0x82, RZ ;  /* 0x0000008223197810 */ /* 0x000fe20007ffe0ff */
[----:B------:R-:W-:Y:S01]  /*69b0*/  IMAD.HI.U32 R7, R3, R12, RZ ;  /* 0x0000000c03077227 */ /* 0x000fe200078e00ff */
[----:B------:R1:W-:Y:S01]  /*69c0*/  STL [R1+0x98], R10 ;  /* 0x0000980a01007387 */ /* 0x0003e20000100800 */
[----:B------:R-:W-:Y:S02]  /*69d0*/  IABS R22, R23 ;  /* 0x0000001700167213 */ /* 0x000fe40000000000 */
[----:B------:R-:W-:Y:S01]  /*69e0*/  IMAD R6, R5, R6, R8 ;  /* 0x0000000605067224 */ /* 0x000fe200078e0208 */
[----:B------:R-:W-:Y:S01]  /*69f0*/  IADD3 R27, R35, 0xb0, RZ ;  /* 0x000000b0231b7810 */ /* 0x000fe20007ffe0ff */
[----:B------:R-:W-:Y:S01]  /*6a00*/  IMAD.HI.U32 R8, R3, R14, RZ ;  /* 0x0000000e03087227 */ /* 0x000fe200078e00ff */
[----:B------:R-:W-:-:S03]  /*6a10*/  IABS R28, R30 ;  /* 0x0000001e001c7213 */ /* 0x000fc60000000000 */
[----:B------:R-:W-:Y:S01]  /*6a20*/  @!P6 IMAD.IADD R4, R4, 0x1, -R5 ;  /* 0x000000010404e824 */ /* 0x000fe200078e0a05 */
[----:B--2---:R-:W-:Y:S01]  /*6a30*/  IADD3 R11, -R8, RZ, RZ ;  /* 0x000000ff080b7210 */ /* 0x004fe20007ffe1ff */
[----:B------:R-:W-:Y:S02]  /*6a40*/  IMAD.MOV R7, RZ, RZ, -R7 ;  /* 0x000000ffff077224 */ /* 0x000fe400078e0a07 */
[----:B------:R-:W-:Y:S01]  /*6a50*/  @!P3 IMAD.MOV R19, RZ, RZ, -R19 ;  /* 0x000000ffff13b224 */ /* 0x000fe200078e0a13 */
[C---:B------:R-:W-:Y:S01]  /*6a60*/  ISETP.GT.U32.AND P6, PT, R5.reuse, R4, PT ;  /* 0x000000040500720c */ /* 0x040fe20003fc4070 */
[C---:B------:R-:W-:Y:S01]  /*6a70*/  IMAD R8, R5.reuse, R7, R12 ;  /* 0x0000000705087224 */ /* 0x040fe200078e020c */
[----:B------:R-:W-:Y:S01]  /*6a80*/  ISETP.GT.U32.AND P3, PT, R5, R6, PT ;  /* 0x000000060500720c */ /* 0x000fe20003f64070 */
[----:B-1----:R-:W-:Y:S01]  /*6a90*/  IMAD.HI.U32 R10, R3, R18, RZ ;  /* 0x00000012030a7227 */ /* 0x002fe200078e00ff */
[----:B------:R1:W-:Y:S03]  /*6aa0*/  STL [R1+0x94], R19 ;  /* 0x0000941301007387 */ /* 0x0003e60000100800 */
[----:B------:R-:W-:-:S02]  /*6ab0*/  IMAD.MOV R13, RZ, RZ, -R10 ;  /* 0x000000ffff0d7224 */ /* 0x000fc400078e0a0a */
[----:B------:R-:W-:Y:S02]  /*6ac0*/  IMAD R10, R5, R11, R14 ;  /* 0x0000000b050a7224 */ /* 0x000fe400078e020e */
[----:B------:R-:W-:Y:S01]  /*6ad0*/  IMAD.HI.U32 R9, R3, R16, RZ ;  /* 0x0000001003097227 */ /* 0x000fe200078e00ff */
[----:B-1----:R-:W-:-:S03]  /*6ae0*/  IADD3 R19, R35, 0x7f, RZ ;  /* 0x0000007f23137810 */ /* 0x002fc60007ffe0ff */
[--C-:B------:R-:W-:Y:S01]  /*6af0*/  @!P6 IMAD.IADD R4, R4, 0x1, -R5.reuse ;  /* 0x000000010404e824 */ /* 0x100fe200078e0a05 */
[C---:B------:R-:W-:Y:S01]  /*6b00*/  ISETP.GT.U32.AND P6, PT, R5.reuse, R8, PT ;  /* 0x000000080500720c */ /* 0x040fe20003fc4070 */
[----:B------:R-:W-:Y:S01]  /*6b10*/  @!P3 IMAD.IADD R6, R6, 0x1, -R5 ;  /* 0x000000010606b824 */ /* 0x000fe200078e0a05 */
[C---:B------:R-:W-:Y:S01]  /*6b20*/  ISETP.GT.U32.AND P3, PT, R5.reuse, R10, PT ;  /* 0x0000000a0500720c */ /* 0x040fe20003f64070 */
[----:B------:R-:W-:Y:S02]  /*6b30*/  IMAD.MOV R9, RZ, RZ, -R9 ;  /* 0x000000ffff097224 */ /* 0x000fe400078e0a09 */
[----:B------:R-:W-:Y:S01]  /*6b40*/  IMAD R14, R5, R13, R18 ;  /* 0x0000000d050e7224 */ /* 0x000fe200078e0212 */
[----:B------:R-:W-:Y:S01]  /*6b50*/  IADD3 R13, R35, 0x7e, RZ ;  /* 0x0000007e230d7810 */ /* 0x000fe20007ffe0ff */
[----:B------:R-:W-:Y:S01]  /*6b60*/  IMAD R12, R5, R9, R16 ;  /* 0x00000009050c7224 */ /* 0x000fe200078e0210 */
[----:B------:R-:W-:Y:S01]  /*6b70*/  IABS R18, R19 ;  /* 0x0000001300127213 */ /* 0x000fe20000000000 */
[----:B------:R-:W-:Y:S01]  /*6b80*/  IMAD.MOV.U32 R24, RZ, RZ, R4 ;  /* 0x000000ffff187224 */ /* 0x000fe200078e0004 */
[----:B------:R-:W-:Y:S01]  /*6b90*/  IABS R16, R13 ;  /* 0x0000000d00107213 */ /* 0x000fe20000000000 */
[----:B------:R-:W-:-:S04]  /*6ba0*/  IMAD.HI.U32 R9, R3, R22, RZ ;  /* 0x0000001603097227 */ /* 0x000fc800078e00ff */
[--C-:B------:R-:W-:Y:S01]  /*6bb0*/  @!P6 IMAD.IADD R8, R8, 0x1, -R5.reuse ;  /* 0x000000010808e824 */ /* 0x100fe200078e0a05 */
[----:B------:R-:W-:Y:S01]  /*6bc0*/  ISETP.GT.U32.AND P6, PT, R5, R6, PT ;  /* 0x000000060500720c */ /* 0x000fe20003fc4070 */
[----:B------:R-:W-:Y:S02]  /*6bd0*/  @!P3 IMAD.IADD R10, R10, 0x1, -R5 ;  /* 0x000000010a0ab824 */ /* 0x000fe400078e0a05 */
[----:B------:R-:W-:-:S03]  /*6be0*/  IMAD.HI.U32 R4, R3, R16, RZ ;  /* 0x0000001003047227 */ /* 0x000fc600078e00ff */
[C---:B------:R-:W-:Y:S01]  /*6bf0*/  ISETP.GT.U32.AND P3, PT, R5.reuse, R10, PT ;  /* 0x0000000a0500720c */ /* 0x040fe20003f64070 */
[----:B------:R-:W-:Y:S01]  /*6c00*/  @!P4 IMAD.MOV R24, RZ, RZ, -R24 ;  /* 0x000000ffff18c224 */ /* 0x000fe200078e0a18 */
[----:B------:R-:W-:Y:S01]  /*6c10*/  ISETP.GT.U32.AND P4, PT, R5, R8, PT ;  /* 0x000000080500720c */ /* 0x000fe20003f84070 */
[----:B------:R-:W-:-:S03]  /*6c20*/  IMAD.HI.U32 R7, R3, R18, RZ ;  /* 0x0000001203077227 */ /* 0x000fc600078e00ff */
[----:B------:R1:W-:Y:S01]  /*6c30*/  STL [R1+0x90], R24 ;  /* 0x0000901801007387 */ /* 0x0003e20000100800 */
[----:B------:R-:W-:Y:S01]  /*6c40*/  @!P6 IMAD.IADD R6, R6, 0x1, -R5 ;  /* 0x000000010606e824 */ /* 0x000fe200078e0a05 */
[C---:B------:R-:W-:Y:S01]  /*6c50*/  ISETP.GT.U32.AND P6, PT, R5.reuse, R12, PT ;  /* 0x0000000c0500720c */ /* 0x040fe20003fc4070 */
[----:B------:R-:W-:Y:S02]  /*6c60*/  IMAD.MOV R4, RZ, RZ, -R4 ;  /* 0x000000ffff047224 */ /* 0x000fe400078e0a04 */
[----:B------:R-:W-:Y:S02]  /*6c70*/  IMAD.MOV R7, RZ, RZ, -R7 ;  /* 0x000000ffff077224 */ /* 0x000fe400078e0a07 */
[C---:B------:R-:W-:Y:S02]  /*6c80*/  IMAD R4, R5.reuse, R4, R16 ;  /* 0x0000000405047224 */ /* 0x040fe400078e0210 */
[----:B------:R-:W-:Y:S01]  /*6c90*/  IMAD R16, R5, R7, R18 ;  /* 0x0000000705107224 */ /* 0x000fe200078e0212 */
[----:B-1----:R-:W-:Y:S01]  /*6ca0*/  IABS R24, R25 ;  /* 0x0000001900187213 */ /* 0x002fe20000000000 */
[----:B------:R-:W-:-:S04]  /*6cb0*/  IMAD.HI.U32 R7, R3, R20, RZ ;  /* 0x0000001403077227 */ /* 0x000fc800078e00ff */
[----:B------:R-:W-:Y:S01]  /*6cc0*/  @!P3 IMAD.IADD R10, R10, 0x1, -R5 ;  /* 0x000000010a0ab824 */ /* 0x000fe200078e0a05 */
[C---:B------:R-:W-:Y:S01]  /*6cd0*/  ISETP.GT.U32.AND P3, PT, R5.reuse, R4, PT ;  /* 0x000000040500720c */ /* 0x040fe20003f64070 */
[----:B------:R-:W-:Y:S01]  /*6ce0*/  IMAD.MOV R7, RZ, RZ, -R7 ;  /* 0x000000ffff077224 */ /* 0x000fe200078e0a07 */
[----:B------:R-:W-:Y:S01]  /*6cf0*/  @!P6 IADD3 R12, R12, -R5, RZ ;  /* 0x800000050c0ce210 */ /* 0x000fe20007ffe0ff */
[----:B------:R-:W-:Y:S01]  /*6d00*/  @!P4 IMAD.IADD R8, R8, 0x1, -R5 ;  /* 0x000000010808c824 */ /* 0x000fe200078e0a05 */
[C---:B------:R-:W-:Y:S01]  /*6d10*/  ISETP.GT.U32.AND P6, PT, R5.reuse, R16, PT ;  /* 0x000000100500720c */ /* 0x040fe20003fc4070 */
[C---:B------:R-:W-:Y:S01]  /*6d20*/  IMAD R18, R5.reuse, R7, R20 ;  /* 0x0000000705127224 */ /* 0x040fe200078e0214 */
[----:B------:R-:W-:Y:S01]  /*6d30*/  ISETP.GT.U32.AND P4, PT, R5, R14, PT ;  /* 0x0000000e0500720c */ /* 0x000fe20003f84070 */
[----:B------:R-:W-:Y:S02]  /*6d40*/  IMAD.MOV.U32 R26, RZ, RZ, R6 ;  /* 0x000000ffff1a7224 */ /* 0x000fe400078e0006 */
[----:B------:R-:W-:-:S02]  /*6d50*/  IMAD.MOV.U32 R7, RZ, RZ, R8 ;  /* 0x000000ffff077224 */ /* 0x000fc400078e0008 */
[----:B------:R-:W-:Y:S02]  /*6d60*/  @!P1 IMAD.MOV R26, RZ, RZ, -R26 ;  /* 0x000000ffff1a9224 */ /* 0x000fe400078e0a1a */
[----:B------:R-:W-:Y:S02]  /*6d70*/  @!P2 IMAD.MOV R7, RZ, RZ, -R7 ;  /* 0x000000ffff07a224 */ /* 0x000fe400078e0a07 */
[--C-:B------:R-:W-:Y:S01]  /*6d80*/  @!P3 IMAD.IADD R4, R4, 0x1, -R5.reuse ;  /* 0x000000010404b824 */ /* 0x100fe200078e0a05 */
[----:B------:R-:W-:Y:S01]  /*6d90*/  STL [R1+0x8c], R26 ;  /* 0x00008c1a01007387 */ /* 0x000fe20000100800 */
[----:B------:R-:W-:Y:S01]  /*6da0*/  ISETP.GT.U32.AND P3, PT, R5, R12, PT ;  /* 0x0000000c0500720c */ /* 0x000fe20003f64070 */
[----:B------:R-:W-:Y:S02]  /*6db0*/  @!P6 IMAD.IADD R16, R16, 0x1, -R5 ;  /* 0x000000011010e824 */ /* 0x000fe400078e0a05 */
[----:B------:R1:W-:Y:S01]  /*6dc0*/  STL [R1+0x88], R7 ;  /* 0x0000880701007387 */ /* 0x0003e20000100800 */
[----:B------:R-:W-:Y:S01]  /*6dd0*/  IMAD.HI.U32 R11, R3, R24, RZ ;  /* 0x00000018030b7227 */ /* 0x000fe200078e00ff */
[----:B------:R-:W-:-:S02]  /*6de0*/  ISETP.GT.U32.AND P6, PT, R5, R4, PT ;  /* 0x000000040500720c */ /* 0x000fc40003fc4070 */
[----:B------:R-:W-:Y:S01]  /*6df0*/  ISETP.GT.U32.AND P2, PT, R5, R16, PT ;  /* 0x000000100500720c */ /* 0x000fe20003f44070 */
[----:B------:R-:W-:Y:S01]  /*6e00*/  @!P4 IMAD.IADD R14, R14, 0x1, -R5 ;  /* 0x000000010e0ec824 */ /* 0x000fe200078e0a05 */
[----:B------:R-:W-:Y:S01]  /*6e10*/  ISETP.GE.AND P4, PT, R15, RZ, PT ;  /* 0x000000ff0f00720c */ /* 0x000fe20003f86270 */
[----:B------:R-:W-:Y:S01]  /*6e20*/  IMAD.MOV R9, RZ, RZ, -R9 ;  /* 0x000000ffff097224 */ /* 0x000fe200078e0a09 */
[----:B------:R-:W-:Y:S01]  /*6e30*/  IADD3 R15, R35, 0x84, RZ ;  /* 0x00000084230f7810 */ /* 0x000fe20007ffe0ff */
[----:B------:R-:W-:Y:S01]  /*6e40*/  IMAD.MOV R11, RZ, RZ, -R11 ;  /* 0x000000ffff0b7224 */ /* 0x000fe200078e0a0b */
[C---:B------:R-:W-:Y:S01]  /*6e50*/  ISETP.GT.U32.AND P1, PT, R5.reuse, R14, PT ;  /* 0x0000000e0500720c */ /* 0x040fe20003f24070 */
[----:B-1----:R-:W-:Y:S01]  /*6e60*/  IMAD.MOV.U32 R7, RZ, RZ, R10 ;  /* 0x000000ffff077224 */ /* 0x002fe200078e000a */
[----:B------:R-:W-:Y:S01]  /*6e70*/  IABS R10, R15 ;  /* 0x0000000f000a7213 */ /* 0x000fe20000000000 */
[C---:B------:R-:W-:Y:S01]  /*6e80*/  IMAD R20, R5.reuse, R9, R22 ;  /* 0x0000000905147224 */ /* 0x040fe200078e0216 */
[----:B------:R-:W-:Y:S01]  /*6e90*/  IABS R26, R29 ;  /* 0x0000001d001a7213 */ /* 0x000fe20000000000 */
[----:B------:R-:W-:Y:S01]  /*6ea0*/  @!P5 IMAD.MOV R7, RZ, RZ, -R7 ;  /* 0x000000ffff07d224 */ /* 0x000fe200078e0a07 */
[C---:B------:R-:W-:Y:S01]  /*6eb0*/  ISETP.GT.U32.AND P5, PT, R5.reuse, R18, PT ;  /* 0x000000120500720c */ /* 0x040fe20003fa4070 */
[----:B------:R-:W-:Y:S01]  /*6ec0*/  IMAD R6, R5, R11, R24 ;  /* 0x0000000b05067224 */ /* 0x000fe200078e0218 */
[----:B------:R-:W-:Y:S01]  /*6ed0*/  IADD3 R11, R35, 0x83, RZ ;  /* 0x00000083230b7810 */ /* 0x000fe20007ffe0ff */
[--C-:B------:R-:W-:Y:S01]  /*6ee0*/  @!P3 IMAD.IADD R12, R12, 0x1, -R5.reuse ;  /* 0x000000010c0cb824 */ /* 0x100fe200078e0a05 */
[C---:B------:R-:W-:Y:S01]  /*6ef0*/  ISETP.GT.U32.AND P3, PT, R5.reuse, R20, PT ;  /* 0x000000140500720c */ /* 0x040fe20003f64070 */
[--C-:B------:R-:W-:Y:S01]  /*6f00*/  @!P6 IMAD.IADD R4, R4, 0x1, -R5.reuse ;  /* 0x000000010404e824 */ /* 0x100fe200078e0a05 */
[----:B------:R-:W-:Y:S01]  /*6f10*/  IABS R8, R11 ;  /* 0x0000000b00087213 */ /* 0x000fe20000000000 */
[----:B------:R1:W-:Y:S01]  /*6f20*/  STL [R1+0x84], R7 ;  /* 0x0000840701007387 */ /* 0x0003e20000100800 */
[----:B------:R-:W-:Y:S01]  /*6f30*/  ISETP.GT.U32.AND P6, PT, R5, R6, PT ;  /* 0x000000060500720c */ /* 0x000fe20003fc4070 */
[--C-:B------:R-:W-:Y:S01]  /*6f40*/  @!P1 IMAD.IADD R14, R14, 0x1, -R5.reuse ;  /* 0x000000010e0e9824 */ /* 0x100fe200078e0a05 */
[----:B------:R-:W-:Y:S01]  /*6f50*/  ISETP.GE.AND P1, PT, R17, RZ, PT ;  /* 0x000000ff1100720c */ /* 0x000fe20003f26270 */
[--C-:B------:R-:W-:Y:S01]  /*6f60*/  @!P2 IMAD.IADD R16, R16, 0x1, -R5.reuse ;  /* 0x000000011010a824 */ /* 0x100fe200078e0a05 */
[----:B------:R-:W-:Y:S01]  /*6f70*/  ISETP.GE.AND P2, PT, R13, RZ, PT ;  /* 0x000000ff0d00720c */ /* 0x000fe20003f46270 */
[----:B------:R-:W-:Y:S01]  /*6f80*/  @!P5 IMAD.IADD R18, R18, 0x1, -R5 ;  /* 0x000000011212d824 */ /* 0x000fe200078e0a05 */
[----:B------:R-:W-:Y:S01]  /*6f90*/  ISETP.GE.AND P5, PT, R19, RZ, PT ;  /* 0x000000ff1300720c */ /* 0x000fe20003fa6270 */
[----:B------:R-:W-:Y:S01]  /*6fa0*/  IMAD.MOV.U32 R24, RZ, RZ, R12 ;  /* 0x000000ffff187224 */ /* 0x000fe200078e000c */
[----:B------:R-:W-:Y:S01]  /*6fb0*/  IADD3 R13, R35, 0x85, RZ ;  /* 0x00000085230d7810 */ /* 0x000fe20007ffe0ff */
[----:B-1----:R-:W-:Y:S01]  /*6fc0*/  IMAD.HI.U32 R7, R3, R8, RZ ;  /* 0x0000000803077227 */ /* 0x002fe200078e00ff */
[----:B------:R-:W-:-:S02]  /*6fd0*/  IADD3 R19, R35, 0x8c, RZ ;  /* 0x0000008c23137810 */ /* 0x000fc40007ffe0ff */
[----:B------:R-:W-:Y:S01]  /*6fe0*/  IADD3 R17, R35, 0x8b, RZ ;  /* 0x0000008b23117810 */ /* 0x000fe20007ffe0ff */
[----:B------:R-:W-:Y:S02]  /*6ff0*/  IMAD.MOV R9, RZ, RZ, -R7 ;  /* 0x000000ffff097224 */ /* 0x000fe400078e0a07 */
[--C-:B------:R-:W-:Y:S01]  /*7000*/  @!P3 IMAD.IADD R20, R20, 0x1, -R5.reuse ;  /* 0x000000011414b824 */ /* 0x100fe200078e0a05 */
[----:B------:R-:W-:Y:S01]  /*7010*/  ISETP.GE.AND P3, PT, R21, RZ, PT ;  /* 0x000000ff1500720c */ /* 0x000fe20003f66270 */
[----:B------:R-:W-:Y:S01]  /*7020*/  IMAD R8, R5, R9, R8 ;  /* 0x0000000905087224 */ /* 0x000fe200078e0208 */
[----:B------:R-:W-:Y:S01]  /*7030*/  IADD3 R21, R35, 0x8d, RZ ;  /* 0x0000008d23157810 */ /* 0x000fe20007ffe0ff */
[----:B------:R-:W-:Y:S01]  /*7040*/  @!P6 IMAD.IADD R6, R6, 0x1, -R5 ;  /* 0x000000010606e824 */ /* 0x000fe200078e0a05 */
[----:B------:R-:W-:Y:S01]  /*7050*/  ISETP.GT.U32.AND P6, PT, R5, R18, PT ;  /* 0x000000120500720c */ /* 0x000fe20003fc4070 */
[----:B------:R-:W-:Y:S02]  /*7060*/  IMAD.MOV.U32 R9, RZ, RZ, R16 ;  /* 0x000000ffff097224 */ /* 0x000fe400078e0010 */
        /* <DEDUP_REMOVED lines=12> */
[----:B------:R-:W-:Y:S01]  /*7130*/  IADD3 R7, -R7, RZ, RZ ;  /* 0x000000ff07077210 */ /* 0x000fe20007ffe1ff */
[----:B------:R-:W-:Y:S01]  /*7140*/  STL [R1+0x7c], R22 ;  /* 0x00007c1601007387 */ /* 0x000fe20000100800 */
[----:B------:R-:W-:Y:S01]  /*7150*/  ISETP.GE.AND P2, PT, R23, RZ, PT ;  /* 0x000000ff1700720c */ /* 0x000fe20003f46270 */
[--C-:B------:R-:W-:Y:S01]  /*7160*/  @!P6 IMAD.IADD R18, R18, 0x1, -R5.reuse ;  /* 0x000000011212e824 */ /* 0x100fe200078e0a05 */
[----:B------:R-:W-:Y:S01]  /*7170*/  ISETP.GE.AND P6, PT, R25, RZ, PT ;  /* 0x000000ff1900720c */ /* 0x000fe20003fc6270 */
[----:B------:R1:W-:Y:S01]  /*7180*/  STL [R1+0x78], R4 ;  /* 0x0000780401007387 */ /* 0x0003e20000100800 */
[--C-:B------:R-:W-:Y:S01]  /*7190*/  @!P4 IMAD.IADD R20, R20, 0x1, -R5.reuse ;  /* 0x000000011414c824 */ /* 0x100fe200078e0a05 */
[----:B------:R-:W-:Y:S01]  /*71a0*/  IADD3 R23, R35, 0xa9, RZ ;  /* 0x000000a923177810 */ /* 0x000fe20007ffe0ff */
        /* <DEDUP_REMOVED lines=9> */
[----:B------:R-:W-:Y:S01]  /*7240*/  ISETP.GE.AND P2, PT, R13, RZ, PT ;  /* 0x000000ff0d00720c */ /* 0x000fe20003f46270 */
[----:B--2---:R-:W-:Y:S01]  /*7250*/  IMAD.MOV.U32 R9, RZ, RZ, R18 ;  /* 0x000000ffff097224 */ /* 0x004fe200078e0012 */
[----:B------:R-:W-:Y:S01]  /*7260*/  ISETP.GT.U32.AND P4, PT, R5, R4, PT ;  /* 0x000000040500720c */ /* 0x000fe20003f84070 */
[----:B------:R-:W-:Y:S01]  /*7270*/  IMAD.HI.U32 R7, R3, R10, RZ ;  /* 0x0000000a03077227 */ /* 0x000fe200078e00ff */
[----:B------:R-:W-:-:S02]  /*7280*/  IADD3 R13, R35, 0x89, RZ ;  /* 0x00000089230d7810 */ /* 0x000fc40007ffe0ff */
[----:B------:R-:W-:Y:S01]  /*7290*/  IABS R18, R19 ;  /* 0x0000001300127213 */ /* 0x000fe20000000000 */
[----:B------:R-:W-:Y:S01]  /*72a0*/  @!P3 IMAD.MOV R9, RZ, RZ, -R9 ;  /* 0x000000ffff09b224 */ /* 0x000fe200078e0a09 */
[----:B------:R-:W-:Y:S02]  /*72b0*/  ISETP.GT.U32.AND P3, PT, R5, R8, PT ;  /* 0x000000080500720c */ /* 0x000fe40003f64070 */
[----:B------:R-:W-:Y:S02]  /*72c0*/  IABS R16, R13 ;  /* 0x0000000d00107213 */ /* 0x000fe40000000000 */
[----:B------:R1:W-:Y:S01]  /*72d0*/  STL [R1+0x70], R9 ;  /* 0x0000700901007387 */ /* 0x0003e20000100800 */
[----:B------:R-:W-:Y:S02]  /*72e0*/  IABS R20, R21 ;  /* 0x0000001500147213 */ /* 0x000fe40000000000 */
[----:B------:R-:W-:Y:S01]  /*72f0*/  @!P4 IMAD.IADD R4, R4, 0x1, -R5 ;  /* 0x000000010404c824 */ /* 0x000fe200078e0a05 */
[----:B------:R2:W-:Y:S01]  /*7300*/  STL [R1+0x6c], R11 ;  /* 0x00006c0b01007387 */ /* 0x0005e20000100800 */
[----:B------:R-:W-:-:S02]  /*7310*/  IADD3 R24, R35, 0xaa, RZ ;  /* 0x000000aa23187810 */ /* 0x000fc40007ffe0ff */
[----:B------:R-:W-:Y:S02]  /*7320*/  IADD3 R25, R35, 0xac, RZ ;  /* 0x000000ac23197810 */ /* 0x000fe40007ffe0ff */
[----:B------:R-:W-:Y:S01]  /*7330*/  @!P3 IMAD.IADD R8, R8, 0x1, -R5 ;  /* 0x000000010808b824 */ /* 0x000fe200078e0a05 */
[----:B------:R-:W-:Y:S01]  /*7340*/  ISETP.GT.U32.AND P4, PT, R5, R4, PT ;  /* 0x000000040500720c */ /* 0x000fe20003f84070 */
[----:B-1----:R-:W-:Y:S02]  /*7350*/  IMAD.MOV R9, RZ, RZ, -R7 ;  /* 0x000000ffff097224 */ /* 0x002fe400078e0a07 */
[----:B------:R-:W-:Y:S01]  /*7360*/  IMAD.HI.U32 R7, R3, R12, RZ ;  /* 0x0000000c03077227 */ /* 0x000fe200078e00ff */
[----:B--2---:R-:W-:-:S03]  /*7370*/  MOV R11, R6 ;  /* 0x00000006000b7202 */ /* 0x004fc60000000f00 */
[----:B------:R-:W-:Y:S01]  /*7380*/  IMAD R6, R5, R9, R10 ;  /* 0x0000000905067224 */ /* 0x000fe200078e020a */
[----:B------:R-:W-:Y:S01]  /*7390*/  IADD3 R9, R35, 0x87, RZ ;  /* 0x0000008723097810 */ /* 0x000fe20007ffe0ff */
[----:B------:R-:W-:Y:S02]  /*73a0*/  IMAD.MOV R7, RZ, RZ, -R7 ;  /* 0x000000ffff077224 */ /* 0x000fe400078e0a07 */
[----:B------:R-:W-:Y:S01]  /*73b0*/  IMAD.MOV.U32 R15, RZ, RZ, R8 ;  /* 0x000000ffff0f7224 */ /* 0x000fe200078e0008 */
[C---:B------:R-:W-:Y:S01]  /*73c0*/  ISETP.GT.U32.AND P3, PT, R5.reuse, R6, PT ;  /* 0x000000060500720c */ /* 0x040fe20003f64070 */
[C---:B------:R-:W-:Y:S01]  /*73d0*/  IMAD R10, R5.reuse, R7, R12 ;  /* 0x00000007050a7224 */ /* 0x040fe200078e020c */
[----:B------:R-:W-:Y:S01]  /*73e0*/  IABS R12, R9 ;  /* 0x00000009000c7213 */ /* 0x000fe20000000000 */
[----:B------:R-:W-:Y:S02]  /*73f0*/  @!P4 IMAD.IADD R4, R4, 0x1, -R5 ;  /* 0x000000010404c824 */ /* 0x000fe400078e0a05 */
        /* <DEDUP_REMOVED lines=8> */
[----:B------:R-:W-:Y:S01]  /*7480*/  @!P5 IMAD.MOV R4, RZ, RZ, -R4 ;  /* 0x000000ffff04d224 */ /* 0x000fe200078e0a04 */
[----:B------:R2:W-:Y:S01]  /*7490*/  STL [R1+0x64], R15 ;  /* 0x0000640f01007387 */ /* 0x0005e20000100800 */
[----:B------:R-:W-:Y:S01]  /*74a0*/  IMAD.MOV R7, RZ, RZ, -R7 ;  /* 0x000000ffff077224 */ /* 0x000fe200078e0a07 */
[----:B------:R-:W-:Y:S01]  /*74b0*/  ISETP.GT.U32.AND P3, PT, R5, R6, PT ;  /* 0x000000060500720c */ /* 0x000fe20003f64070 */
[----:B------:R-:W-:Y:S01]  /*74c0*/  @!P4 IMAD.IADD R10, R10, 0x1, -R5 ;  /* 0x000000010a0ac824 */ /* 0x000fe200078e0a05 */
[----:B-1----:R-:W-:Y:S01]  /*74d0*/  IADD3 R11, R35, 0x88, RZ ;  /* 0x00000088230b7810 */ /* 0x002fe20007ffe0ff */
[----:B------:R1:W-:Y:S01]  /*74e0*/  STL [R1+0x60], R4 ;  /* 0x0000600401007387 */ /* 0x0003e20000100800 */
[----:B------:R-:W-:-:S02]  /*74f0*/  IMAD.HI.U32 R9, R3, R16, RZ ;  /* 0x0000001003097227 */ /* 0x000fc400078e00ff */
[----:B------:R-:W-:Y:S02]  /*7500*/  IABS R14, R11 ;  /* 0x0000000b000e7213 */ /* 0x000fe40000000000 */
[----:B------:R-:W-:Y:S01]  /*7510*/  ISETP.GT.U32.AND P4, PT, R5, R10, PT ;  /* 0x0000000a0500720c */ /* 0x000fe20003f84070 */
[----:B------:R-:W-:Y:S01]  /*7520*/  IMAD.MOV R9, RZ, RZ, -R9 ;  /* 0x000000ffff097224 */ /* 0x000fe200078e0a09 */
[----:B--2---:R-:W-:Y:S01]  /*7530*/  IADD3 R15, R35, 0x8a, RZ ;  /* 0x0000008a230f7810 */ /* 0x004fe20007ffe0ff */
        /* <DEDUP_REMOVED lines=21> */
[----:B------:R-:W-:Y:S02]  /*7690*/  @!P2 IMAD.IADD R12, R12, 0x1, -R5 ;  /* 0x000000010c0ca824 */ /* 0x000fe400078e0a05 */
[C---:B------:R-:W-:Y:S01]  /*76a0*/  IMAD R6, R5.reuse, R6, R14 ;  /* 0x0000000605067224 */ /* 0x040fe200078e020e */
[----:B------:R-:W-:Y:S01]  /*76b0*/  @!P4 IADD3 R8, R8, -R5, RZ ;  /* 0x800000050808c210 */ /* 0x000fe20007ffe0ff */
[----:B------:R-:W-:Y:S01]  /*76c0*/  @!P6 IMAD.MOV R7, RZ, RZ, -R7 ;  /* 0x000000ffff07e224 */ /* 0x000fe200078e0a07 */
[----:B------:R-:W-:Y:S01]  /*76d0*/  ISETP.GT.U32.AND P2, PT, R5, R12, PT ;  /* 0x0000000c0500720c */ /* 0x000fe20003f44070 */
[----:B------:R-:W-:Y:S01]  /*76e0*/  IMAD.HI.U32 R9, R3, R18, RZ ;  /* 0x0000001203097227 */ /* 0x000fe200078e00ff */
[----:B------:R-:W-:-:S02]  /*76f0*/  ISETP.GT.U32.AND P4, PT, R5, R8, PT ;  /* 0x000000080500720c */ /* 0x000fc40003f84070 */
[----:B------:R-:W-:Y:S01]  /*7700*/  ISETP.GE.AND P6, PT, R13, RZ, PT ;  /* 0x000000ff0d00720c */ /* 0x000fe20003fc6270 */
[----:B------:R1:W-:Y:S01]  /*7710*/  STL [R1+0x58], R7 ;  /* 0x0000580701007387 */ /* 0x0003e20000100800 */
[----:B------:R-:W-:Y:S01]  /*7720*/  IMAD.HI.U32 R11, R3, R20, RZ ;  /* 0x00000014030b7227 */ /* 0x000fe200078e00ff */
[----:B------:R-:W-:-:S03]  /*7730*/  IADD3 R13, R35, 0x8e, RZ ;  /* 0x0000008e230d7810 */ /* 0x000fc60007ffe0ff */
[----:B------:R-:W-:Y:S01]  /*7740*/  @!P3 IMAD.IADD R4, R4, 0x1, -R5 ;  /* 0x000000010404b824 */ /* 0x000fe200078e0a05 */
[----:B------:R-:W-:Y:S01]  /*7750*/  ISETP.GT.U32.AND P3, PT, R5, R6, PT ;  /* 0x000000060500720c */ /* 0x000fe20003f64070 */
[----:B------:R-:W-:Y:S02]  /*7760*/  IMAD.MOV R9, RZ, RZ, -R9 ;  /* 0x000000ffff097224 */ /* 0x000fe400078e0a09 */
[----:B------:R-:W-:Y:S02]  /*7770*/  @!P2 IMAD.IADD R12, R12, 0x1, -R5 ;  /* 0x000000010c0ca824 */ /* 0x000fe400078e0a05 */
[----:B-1----:R-:W-:-:S04]  /*7780*/  IMAD.HI.U32 R7, R3, R16, RZ ;  /* 0x0000001003077227 */ /* 0x002fc800078e00ff */
[----:B------:R-:W-:Y:S02]  /*7790*/  IMAD.MOV R7, RZ, RZ, -R7 ;  /* 0x000000ffff077224 */ /* 0x000fe400078e0a07 */
[----:B------:R-:W-:Y:S02]  /*77a0*/  IMAD.MOV R11, RZ, RZ, -R11 ;  /* 0x000000ffff0b7224 */ /* 0x000fe400078e0a0b */
[C---:B------:R-:W-:Y:S02]  /*77b0*/  IMAD R14, R5.reuse, R9, R18 ;  /* 0x00000009050e7224 */ /* 0x040fe400078e0212 */
[----:B------:R-:W-:Y:S02]  /*77c0*/  IMAD.MOV.U32 R22, RZ, RZ, R4 ;  /* 0x000000ffff167224 */ /* 0x000fe400078e0004 */
[--C-:B------:R-:W-:Y:S01]  /*77d0*/  @!P3 IMAD.IADD R6, R6, 0x1, -R5.reuse ;  /* 0x000000010606b824 */ /* 0x100fe200078e0a05 */
[----:B------:R-:W-:Y:S01]  /*77e0*/  ISETP.GT.U32.AND P2, PT, R5, R14, PT ;  /* 0x0000000e0500720c */ /* 0x000fe20003f44070 */
[----:B------:R-:W-:Y:S01]  /*77f0*/  @!P4 IMAD.IADD R8, R8, 0x1, -R5 ;  /* 0x000000010808c824 */ /* 0x000fe200078e0a05 */
[----:B------:R-:W-:Y:S01]  /*7800*/  ISETP.GE.AND P4, PT, R15, RZ, PT ;  /* 0x000000ff0f00720c */ /* 0x000fe20003f86270 */
[----:B------:R-:W-:Y:S01]  /*7810*/  IMAD.MOV.U32 R9, RZ, RZ, R12 ;  /* 0x000000ffff097224 */ /* 0x000fe200078e000c */
[----:B------:R-:W-:Y:S01]  /*7820*/  IADD3 R15, R35, 0x90, RZ ;  /* 0x00000090230f7810 */ /* 0x000fe20007ffe0ff */
[C---:B------:R-:W-:Y:S01]  /*7830*/  IMAD R10, R5.reuse, R7, R16 ;  /* 0x00000007050a7224 */ /* 0x040fe200078e0210 */
[----:B------:R-:W-:Y:S01]  /*7840*/  IABS R7, R13 ;  /* 0x0000000d00077213 */ /* 0x000fe20000000000 */
[----:B------:R-:W-:Y:S01]  /*7850*/  IMAD R4, R5, R11, R20 ;  /* 0x0000000b05047224 */ /* 0x000fe200078e0214 */
[----:B------:R-:W-:Y:S01]  /*7860*/  @!P6 IADD3 R9, -R9, RZ, RZ ;  /* 0x000000ff0909e210 */ /* 0x000fe20007ffe1ff */
[----:B------:R-:W-:Y:S01]  /*7870*/  @!P1 IMAD.MOV R22, RZ, RZ, -R22 ;  /* 0x000000ffff169224 */ /* 0x000fe200078e0a16 */
[C---:B------:R-:W-:Y:S01]  /*7880*/  ISETP.GT.U32.AND P1, PT, R5.reuse, R6, PT ;  /* 0x000000060500720c */ /* 0x040fe20003f24070 */
[----:B------:R-:W-:Y:S01]  /*7890*/  IMAD.MOV.U32 R11, RZ, RZ, R8 ;  /* 0x000000ffff0b7224 */ /* 0x000fe200078e0008 */
[C---:B------:R-:W-:Y:S01]  /*78a0*/  ISETP.GT.U32.AND P3, PT, R5.reuse, R10, PT ;  /* 0x0000000a0500720c */ /* 0x040fe20003f64070 */
[----:B------:R-:W-:Y:S01]  /*78b0*/  IMAD.MOV.U32 R8, RZ, RZ, R7 ;  /* 0x000000ffff087224 */ /* 0x000fe200078e0007 */
[----:B------:R-:W-:Y:S01]  /*78c0*/  ISETP.GT.U32.AND P6, PT, R5, R4, PT ;  /* 0x000000040500720c */ /* 0x000fe20003fc4070 */
[----:B------:R-:W-:Y:S01]  /*78d0*/  @!P5 IMAD.MOV R11, RZ, RZ, -R11 ;  /* 0x000000ffff0bd224 */ /* 0x000fe200078e0a0b */
[----:B------:R-:W-:Y:S01]  /*78e0*/  STL [R1+0x54], R22 ;  /* 0x0000541601007387 */ /* 0x000fe20000100800 */
[----:B------:R-:W-:Y:S01]  /*78f0*/  IMAD.HI.U32 R7, R3, R8, RZ ;  /* 0x0000000803077227 */ /* 0x000fe200078e00ff */
[----:B------:R-:W-:-:S02]  /*7900*/  ISETP.GE.AND P5, PT, R17, RZ, PT ;  /* 0x000000ff1100720c */ /* 0x000fc40003fa6270 */
[----:B------:R1:W-:Y:S01]  /*7910*/  STL [R1+0x50], R11 ;  /* 0x0000500b01007387 */ /* 0x0003e20000100800 */
[--C-:B------:R-:W-:Y:S01]  /*7920*/  @!P2 IMAD.IADD R14, R14, 0x1, -R5.reuse ;  /* 0x000000010e0ea824 */ /* 0x100fe200078e0a05 */
[----:B------:R-:W-:Y:S01]  /*7930*/  IADD3 R17, R35, 0x91, RZ ;  /* 0x0000009123117810 */ /* 0x000fe20007ffe0ff */
[----:B------:R-:W-:Y:S01]  /*7940*/  @!P1 IMAD.IADD R6, R6, 0x1, -R5 ;  /* 0x0000000106069824 */ /* 0x000fe200078e0a05 */
[----:B------:R2:W-:Y:S01]  /*7950*/  STL [R1+0x4c], R9 ;  /* 0x00004c0901007387 */ /* 0x0005e20000100800 */
[----:B------:R-:W-:Y:S01]  /*7960*/  IMAD.MOV R7, RZ, RZ, -R7 ;  /* 0x000000ffff077224 */ /* 0x000fe200078e0a07 */
[----:B------:R-:W-:Y:S01]  /*7970*/  ISETP.GE.AND P1, PT, R19, RZ, PT ;  /* 0x000000ff1300720c */ /* 0x000fe20003f26270 */
[--C-:B------:R-:W-:Y:S01]  /*7980*/  @!P3 IMAD.IADD R10, R10, 0x1, -R5.reuse ;  /* 0x000000010a0ab824 */ /* 0x100fe200078e0a05 */
[C---:B------:R-:W-:Y:S01]  /*7990*/  IADD3 R19, R35.reuse, 0x92, RZ ;  /* 0x0000009223137810 */ /* 0x040fe20007ffe0ff */
[----:B------:R-:W-:Y:S01]  /*79a0*/  @!P6 IMAD.IADD R4, R4, 0x1, -R5 ;  /* 0x000000010404e824 */ /* 0x000fe200078e0a05 */
[----:B-1----:R-:W-:-:S02]  /*79b0*/  IADD3 R11, R35, 0x8f, RZ ;  /* 0x0000008f230b7810 */ /* 0x002fc40007ffe0ff */
[C---:B------:R-:W-:Y:S02]  /*79c0*/  ISETP.GT.U32.AND P6, PT, R5.reuse, R14, PT ;  /* 0x0000000e0500720c */ /* 0x040fe40003fc4070 */
[----:B------:R-:W-:Y:S01]  /*79d0*/  IABS R12, R11 ;  /* 0x0000000b000c7213 */ /* 0x000fe20000000000 */
[----:B--2---:R-:W-:Y:S01]  /*79e0*/  IMAD.MOV.U32 R9, RZ, RZ, R6 ;  /* 0x000000ffff097224 */ /* 0x004fe200078e0006 */
[C---:B------:R-:W-:Y:S01]  /*79f0*/  ISETP.GT.U32.AND P2, PT, R5.reuse, R10, PT ;  /* 0x0000000a0500720c */ /* 0x040fe20003f44070 */
[----:B------:R-:W-:Y:S01]  /*7a00*/  IMAD R6, R5, R7, R8 ;  /* 0x0000000705067224 */ /* 0x000fe200078e0208 */
[----:B------:R-:W-:Y:S01]  /*7a10*/  IABS R16, R17 ;  /* 0x0000001100107213 */ /* 0x000fe20000000000 */
[----:B------:R-:W-:Y:S01]  /*7a20*/  IMAD.HI.U32 R7, R3, R12, RZ ;  /* 0x0000000c03077227 */ /* 0x000fe200078e00ff */
[----:B------:R-:W-:Y:S02]  /*7a30*/  ISETP.GE.AND P3, PT, R21, RZ, PT ;  /* 0x000000ff1500720c */ /* 0x000fe40003f66270 */
[----:B------:R-:W-:Y:S01]  /*7a40*/  IABS R18, R19 ;  /* 0x0000001300127213 */ /* 0x000fe20000000000 */
[----:B------:R-:W-:Y:S01]  /*7a50*/  IMAD.MOV R7, RZ, RZ, -R7 ;  /* 0x000000ffff077224 */ /* 0x000fe200078e0a07 */
[----:B------:R-:W-:Y:S01]  /*7a60*/  IADD3 R21, R35, 0x97, RZ ;  /* 0x0000009723157810 */ /* 0x000fe20007ffe0ff */
[----:B------:R-:W-:Y:S01]  /*7a70*/  @!P4 IMAD.MOV R9, RZ, RZ, -R9 ;  /* 0x000000ffff09c224 */ /* 0x000fe200078e0a09 */
[C---:B------:R-:W-:Y:S01]  /*7a80*/  ISETP.GT.U32.AND P4, PT, R5.reuse, R4, PT ;  /* 0x000000040500720c */ /* 0x040fe20003f84070 */
[----:B------:R-:W-:-:S02]  /*7a90*/  IMAD R8, R5, R7, R12 ;  /* 0x0000000705087224 */ /* 0x000fc400078e020c */
[--C-:B------:R-:W-:Y:S01]  /*7aa0*/  @!P6 IMAD.IADD R14, R14, 0x1, -R5.reuse ;  /* 0x000000010e0ee824 */ /* 0x100fe200078e0a05 */
[----:B------:R1:W-:Y:S01]  /*7ab0*/  STL [R1+0x48], R9 ;  /* 0x0000480901007387 */ /* 0x0003e20000100800 */
[----:B------:R-:W-:Y:S01]  /*7ac0*/  @!P2 IMAD.IADD R10, R10, 0x1, -R5 ;  /* 0x000000010a0aa824 */ /* 0x000fe200078e0a05 */
[C---:B------:R-:W-:Y:S01]  /*7ad0*/  ISETP.GT.U32.AND P6, PT, R5.reuse, R8, PT ;  /* 0x000000080500720c */ /* 0x040fe20003fc4070 */
[----:B------:R-:W-:Y:S01]  /*7ae0*/  @!P1 IMAD.MOV R14, RZ, RZ, -R14 ;  /* 0x000000ffff0e9224 */ /* 0x000fe200078e0a0e */
[----:B------:R-:W-:Y:S01]  /*7af0*/  ISETP.GT.U32.AND P2, PT, R5, R6, PT ;  /* 0x000000060500720c */ /* 0x000fe20003f44070 */
[----:B------:R-:W-:-:S04]  /*7b00*/  IMAD.MOV.U32 R20, RZ, RZ, R10 ;  /* 0x000000ffff147224 */ /* 0x000fc800078e000a */
[----:B------:R-:W-:Y:S01]  /*7b10*/  @!P4 IMAD.IADD R4, R4, 0x1, -R5 ;  /* 0x000000010404c824 */ /* 0x000fe200078e0a05 */
[----:B-1----:R-:W-:Y:S02]  /*7b20*/  IABS R9, R15 ;  /* 0x0000000f00097213 */ /* 0x002fe40000000000 */
[----:B------:R-:W-:Y:S01]  /*7b30*/  ISETP.GE.AND P4, PT, R13, RZ, PT ;  /* 0x000000ff0d00720c */ /* 0x000fe20003f86270 */
[----:B------:R-:W-:Y:S01]  /*7b40*/  IMAD.MOV.U32 R13, RZ, RZ, R4 ;  /* 0x000000ffff0d7224 */ /* 0x000fe200078e0004 */
[----:B------:R-:W-:Y:S01]  /*7b50*/  @!P5 IADD3 R20, -R20, RZ, RZ ;  /* 0x000000ff1414d210 */ /* 0x000fe20007ffe1ff */
[----:B------:R-:W-:Y:S02]  /*7b60*/  IMAD.MOV.U32 R12, RZ, RZ, R9 ;  /* 0x000000ffff0c7224 */ /* 0x000fe400078e0009 */
[--C-:B------:R-:W-:Y:S02]  /*7b70*/  @!P6 IMAD.IADD R8, R8, 0x1, -R5.reuse ;  /* 0x000000010808e824 */ /* 0x100fe400078e0a05 */
[----:B------:R-:W-:Y:S01]  /*7b80*/  IMAD.HI.U32 R7, R3, R12, RZ ;  /* 0x0000000c03077227 */ /* 0x000fe200078e00ff */
[----:B------:R-:W-:Y:S02]  /*7b90*/  STL [R1+0x44], R20 ;  /* 0x0000441401007387 */ /* 0x000fe40000100800 */
[----:B------:R-:W-:Y:S01]  /*7ba0*/  ISETP.GT.U32.AND P6, PT, R5, R8, PT ;  /* 0x000000080500720c */ /* 0x000fe20003fc4070 */
[----:B------:R-:W-:Y:S01]  /*7bb0*/  IMAD.HI.U32 R9, R3, R16, RZ ;  /* 0x0000001003097227 */ /* 0x000fe200078e00ff */
[----:B------:R1:W-:Y:S03]  /*7bc0*/  STL [R1+0x40], R14 ;  /* 0x0000400e01007387 */ /* 0x0003e60000100800 */
[----:B------:R-:W-:Y:S01]  /*7bd0*/  @!P2 IMAD.IADD R6, R6, 0x1, -R5 ;  /* 0x000000010606a824 */ /* 0x000fe200078e0a05 */
[----:B------:R-:W-:Y:S01]  /*7be0*/  ISETP.GE.AND P2, PT, R11, RZ, PT ;  /* 0x000000ff0b00720c */ /* 0x000fe20003f46270 */
[----:B------:R-:W-:-:S02]  /*7bf0*/  IMAD.MOV R7, RZ, RZ, -R7 ;  /* 0x000000ffff077224 */ /* 0x000fc400078e0a07 */
[----:B------:R-:W-:Y:S01]  /*7c00*/  IMAD.HI.U32 R11, R3, R18, RZ ;  /* 0x00000012030b7227 */ /* 0x000fe200078e00ff */
[----:B------:R-:W-:-:S03]  /*7c10*/  ISETP.GT.U32.AND P5, PT, R5, R6, PT ;  /* 0x000000060500720c */ /* 0x000fc60003fa4070 */
[----:B------:R-:W-:Y:S02]  /*7c20*/  IMAD.MOV R9, RZ, RZ, -R9 ;  /* 0x000000ffff097224 */ /* 0x000fe400078e0a09 */
[C---:B------:R-:W-:Y:S02]  /*7c30*/  IMAD R10, R5.reuse, R7, R12 ;  /* 0x00000007050a7224 */ /* 0x040fe400078e020c */
[----:B------:R-:W-:Y:S02]  /*7c40*/  IMAD.MOV R11, RZ, RZ, -R11 ;  /* 0x000000ffff0b7224 */ /* 0x000fe400078e0a0b */
[C---:B------:R-:W-:Y:S01]  /*7c50*/  IMAD R12, R5.reuse, R9, R16 ;  /* 0x00000009050c7224 */ /* 0x040fe200078e0210 */
[C---:B------:R-:W-:Y:S01]  /*7c60*/  ISETP.GT.U32.AND P1, PT, R5.reuse, R10, PT ;  /* 0x0000000a0500720c */ /* 0x040fe20003f24070 */
        /* <DEDUP_REMOVED lines=15> */
[--C-:B------:R-:W-:Y:S01]  /*7d60*/  @!P3 IMAD.IADD R12, R12, 0x1, -R5.reuse ;  /* 0x000000010c0cb824 */ /* 0x100fe200078e0a05 */
[----:B--2---:R-:W-:Y:S01]  /*7d70*/  IADD3 R13, R35, 0x94, RZ ;  /* 0x00000094230d7810 */ /* 0x004fe20007ffe0ff */
[----:B------:R-:W-:Y:S02]  /*7d80*/  @!P6 IMAD.IADD R4, R4, 0x1, -R5 ;  /* 0x000000010404e824 */ /* 0x000fe400078e0a05 */
        /* <DEDUP_REMOVED lines=8> */
[----:B------:R-:W-:Y:S01]  /*7e10*/  ISETP.GE.AND P1, PT, R17, RZ, PT ;  /* 0x000000ff1100720c */ /* 0x000fe20003f26270 */
[----:B------:R-:W-:Y:S01]  /*7e20*/  IMAD.MOV R7, RZ, RZ, -R7 ;  /* 0x000000ffff077224 */ /* 0x000fe200078e0a07 */
[----:B------:R-:W-:Y:S01]  /*7e30*/  IADD3 R17, R35, 0x96, RZ ;  /* 0x0000009623117810 */ /* 0x000fe20007ffe0ff */
[C---:B------:R-:W-:Y:S01]  /*7e40*/  IMAD R6, R5.reuse, R6, R14 ;  /* 0x0000000605067224 */ /* 0x040fe200078e020e */
[----:B------:R1:W-:Y:S01]  /*7e50*/  STL [R1+0x38], R9 ;  /* 0x0000380901007387 */ /* 0x0003e20000100800 */
[----:B------:R-:W-:Y:S01]  /*7e60*/  IMAD R14, R5, R7, R16 ;  /* 0x00000007050e7224 */ /* 0x000fe200078e0210 */
[----:B------:R-:W-:Y:S01]  /*7e70*/  IABS R20, R17 ;  /* 0x0000001100147213 */ /* 0x000fe20000000000 */
[----:B------:R-:W-:Y:S02]  /*7e80*/  @!P6 IMAD.IADD R12, R12, 0x1, -R5 ;  /* 0x000000010c0ce824 */ /* 0x000fe400078e0a05 */
[----:B------:R-:W-:Y:S01]  /*7e90*/  IMAD.HI.U32 R7, R3, R18, RZ ;  /* 0x0000001203077227 */ /* 0x000fe200078e00ff */
[----:B------:R-:W-:-:S03]  /*7ea0*/  ISETP.GT.U32.AND P6, PT, R5, R14, PT ;  /* 0x0000000e0500720c */ /* 0x000fc60003fc4070 */
[----:B------:R-:W-:Y:S01]  /*7eb0*/  @!P4 IMAD.IADD R4, R4, 0x1, -R5 ;  /* 0x000000010404c824 */ /* 0x000fe200078e0a05 */
[----:B------:R-:W-:Y:S01]  /*7ec0*/  ISETP.GE.AND P4, PT, R19, RZ, PT ;  /* 0x000000ff1300720c */ /* 0x000fe20003f86270 */
[----:B------:R-:W-:Y:S01]  /*7ed0*/  IMAD.MOV R16, RZ, RZ, -R7 ;  /* 0x000000ffff107224 */ /* 0x000fe200078e0a07 */
[----:B-1----:R-:W-:Y:S01]  /*7ee0*/  IABS R9, R21 ;  /* 0x0000001500097213 */ /* 0x002fe20000000000 */
[----:B------:R-:W-:Y:S01]  /*7ef0*/  @!P3 IMAD.IADD R10, R10, 0x1, -R5 ;  /* 0x000000010a0ab824 */ /* 0x000fe200078e0a05 */
[----:B------:R-:W-:Y:S01]  /*7f00*/  ISETP.GT.U32.AND P3, PT, R5, R6, PT ;  /* 0x000000060500720c */ /* 0x000fe20003f64070 */
[----:B------:R-:W-:Y:S01]  /*7f10*/  IMAD.HI.U32 R7, R3, R20, RZ ;  /* 0x0000001403077227 */ /* 0x000fe200078e00ff */
[----:B------:R-:W-:-:S03]  /*7f20*/  IADD3 R19, R35, 0xa5, RZ ;  /* 0x000000a523137810 */ /* 0x000fc60007ffe0ff */
[C---:B------:R-:W-:Y:S02]  /*7f30*/  IMAD R16, R5.reuse, R16, R18 ;  /* 0x0000001005107224 */ /* 0x040fe400078e0212 */
[----:B------:R-:W-:Y:S02]  /*7f40*/  @!P6 IMAD.IADD R14, R14, 0x1, -R5 ;  /* 0x000000010e0ee824 */ /* 0x000fe400078e0a05 */
[----:B------:R-:W-:Y:S02]  /*7f50*/  IMAD.MOV.U32 R18, RZ, RZ, R9 ;  /* 0x000000ffff127224 */ /* 0x000fe400078e0009 */
[----:B------:R-:W-:Y:S01]  /*7f60*/  IMAD.MOV R8, RZ, RZ, -R7 ;  /* 0x000000ffff087224 */ /* 0x000fe200078e0a07 */
[----:B------:R-:W-:Y:S01]  /*7f70*/  ISETP.GT.U32.AND P6, PT, R5, R14, PT ;  /* 0x0000000e0500720c */ /* 0x000fe20003fc4070 */
[----:B------:R-:W-:Y:S01]  /*7f80*/  IMAD.MOV.U32 R9, RZ, RZ, R10 ;  /* 0x000000ffff097224 */ /* 0x000fe200078e000a */
[----:B------:R-:W-:Y:S01]  /*7f90*/  @!P3 IADD3 R6, R6, -R5, RZ ;  /* 0x800000050606b210 */ /* 0x000fe20007ffe0ff */
[----:B------:R-:W-:Y:S01]  /*7fa0*/  IMAD.MOV.U32 R7, RZ, RZ, R12 ;  /* 0x000000ffff077224 */ /* 0x000fe200078e000c */
[----:B------:R-:W-:Y:S01]  /*7fb0*/  ISETP.GE.AND P3, PT, R11, RZ, PT ;  /* 0x000000ff0b00720c */ /* 0x000fe20003f66270 */
[----:B------:R-:W-:Y:S01]  /*7fc0*/  @!P2 IMAD.MOV R22, RZ, RZ, -R22 ;  /* 0x000000ffff16a224 */ /* 0x000fe200078e0a16 */
[C---:B------:R-:W-:Y:S01]  /*7fd0*/  ISETP.GT.U32.AND P2, PT, R5.reuse, R6, PT ;  /* 0x000000060500720c */ /* 0x040fe20003f44070 */
[----:B------:R-:W-:Y:S01]  /*7fe0*/  @!P5 IMAD.MOV R9, RZ, RZ, -R9 ;  /* 0x000000ffff09d224 */ /* 0x000fe200078e0a09 */
[----:B------:R-:W-:Y:S01]  /*7ff0*/  ISETP.GT.U32.AND P5, PT, R5, R16, PT ;  /* 0x000000100500720c */ /* 0x000fe20003fa4070 */
[----:B------:R-:W-:Y:S01]  /*8000*/  @!P1 IMAD.MOV R7, RZ, RZ, -R7 ;  /* 0x000000ffff079224 */ /* 0x000fe200078e0a07 */
[----:B------:R-:W-:Y:S01]  /*8010*/  STL [R1+0x34], R22 ;  /* 0x0000341601007387 */ /* 0x000fe20000100800 */
[----:B------:R-:W-:Y:S01]  /*8020*/  @!P4 IMAD.MOV R4, RZ, RZ, -R4 ;  /* 0x000000ffff04c224 */ /* 0x000fe200078e0a04 */
[----:B------:R-:W-:Y:S01]  /*8030*/  ISETP.GE.AND P1, PT, R13, RZ, PT ;  /* 0x000000ff0d00720c */ /* 0x000fe20003f26270 */
[----:B------:R-:W-:Y:S01]  /*8040*/  @!P6 IMAD.IADD R14, R14, 0x1, -R5 ;  /* 0x000000010e0ee824 */ /* 0x000fe200078e0a05 */
[----:B------:R1:W-:Y:S01]  /*8050*/  STL [R1+0x30], R9 ;  /* 0x0000300901007387 */ /* 0x0003e20000100800 */
[----:B------:R-:W-:-:S02]  /*8060*/  IADD3 R13, R35, 0x9a, RZ ;  /* 0x0000009a230d7810 */ /* 0x000fc40007ffe0ff */
[----:B------:R-:W-:Y:S01]  /*8070*/  IMAD.MOV.U32 R12, RZ, RZ, R14 ;  /* 0x000000ffff0c7224 */ /* 0x000fe200078e000e */
[----:B------:R2:W-:Y:S01]  /*8080*/  STL [R1+0x2c], R7 ;  /* 0x00002c0701007387 */ /* 0x0005e20000100800 */
[--C-:B------:R-:W-:Y:S01]  /*8090*/  @!P2 IMAD.IADD R6, R6, 0x1, -R5.reuse ;  /* 0x000000010606a824 */ /* 0x100fe200078e0a05 */
[----:B------:R-:W-:Y:S01]  /*80a0*/  ISETP.GE.AND P4, PT, R15, RZ, PT ;  /* 0x000000ff0f00720c */ /* 0x000fe20003f86270 */
[----:B------:R-:W-:Y:S01]  /*80b0*/  @!P5 IMAD.IADD R16, R16, 0x1, -R5 ;  /* 0x000000011010d824 */ /* 0x000fe200078e0a05 */
[----:B------:R3:W-:Y:S01]  /*80c0*/  STL [R1+0x28], R4 ;  /* 0x0000280401007387 */ /* 0x0007e20000100800 */
[----:B------:R-:W-:Y:S01]  /*80d0*/  IMAD.MOV.U32 R11, RZ, RZ, R6 ;  /* 0x000000ffff0b7224 */ /* 0x000fe200078e0006 */
[----:B-1----:R-:W-:Y:S02]  /*80e0*/  IADD3 R9, R35, 0x98, RZ ;  /* 0x0000009823097810 */ /* 0x002fe40007ffe0ff */
[----:B------:R-:W-:Y:S01]  /*80f0*/  @!P1 IADD3 R12, -R12, RZ, RZ ;  /* 0x000000ff0c0c9210 */ /* 0x000fe20007ffe1ff */
[----:B------:R-:W-:Y:S01]  /*8100*/  @!P3 IMAD.MOV R11, RZ, RZ, -R11 ;  /* 0x000000ffff0bb224 */ /* 0x000fe200078e0a0b */
[----:B------:R-:W-:Y:S01]  /*8110*/  IABS R10, R9 ;  /* 0x00000009000a7213 */ /* 0x000fe20000000000 */
[----:B--2---:R-:W-:Y:S01]  /*8120*/  IMAD.HI.U32 R7, R3, R18, RZ ;  /* 0x0000001203077227 */ /* 0x004fe200078e00ff */
[----:B------:R-:W-:-:S02]  /*8130*/  ISETP.GT.U32.AND P5, PT, R5, R16, PT ;  /* 0x000000100500720c */ /* 0x000fc40003fa4070 */
[----:B------:R1:W-:Y:S01]  /*8140*/  STL [R1+0x24], R11 ;  /* 0x0000240b01007387 */ /* 0x0003e20000100800 */
[----:B---3--:R-:W-:Y:S01]  /*8150*/  IMAD R4, R5, R8, R20 ;  /* 0x0000000805047224 */ /* 0x008fe200078e0214 */
[----:B------:R-:W-:Y:S01]  /*8160*/  ISETP.GE.AND P3, PT, R21, RZ, PT ;  /* 0x000000ff1500720c */ /* 0x000fe20003f66270 */
[----:B------:R-:W-:Y:S01]  /*8170*/  IMAD.MOV R7, RZ, RZ, -R7 ;  /* 0x000000ffff077224 */ /* 0x000fe200078e0a07 */
[----:B------:R2:W-:Y:S01]  /*8180*/  STL [R1+0x20], R12 ;  /* 0x0000200c01007387 */ /* 0x0005e20000100800 */
[----:B------:R-:W-:Y:S01]  /*8190*/  IMAD.HI.U32 R6, R3, R10, RZ ;  /* 0x0000000a03067227 */ /* 0x000fe200078e00ff */
[----:B------:R-:W-:Y:S02]  /*81a0*/  ISETP.GT.U32.AND P6, PT, R5, R4, PT ;  /* 0x000000040500720c */ /* 0x000fe40003fc4070 */
[----:B------:R-:W-:Y:S01]  /*81b0*/  IADD3 R15, R35, 0x9b, RZ ;  /* 0x0000009b230f7810 */ /* 0x000fe20007ffe0ff */
[----:B------:R-:W-:Y:S01]  /*81c0*/  IMAD R8, R5, R7, R18 ;  /* 0x0000000705087224 */ /* 0x000fe200078e0212 */
[----:B-1----:R-:W-:Y:S01]  /*81d0*/  IADD3 R11, R35, 0x99, RZ ;  /* 0x00000099230b7810 */ /* 0x002fe20007ffe0ff */
[----:B------:R-:W-:Y:S01]  /*81e0*/  IMAD.MOV R6, RZ, RZ, -R6 ;  /* 0x000000ffff067224 */ /* 0x000fe200078e0a06 */
[----:B------:R-:W-:Y:S01]  /*81f0*/  IABS R7, R13 ;  /* 0x0000000d00077213 */ /* 0x000fe20000000000 */
[----:B------:R-:W-:Y:S01]  /*8200*/  @!P5 IMAD.IADD R16, R16, 0x1, -R5 ;  /* 0x000000011010d824 */ /* 0x000fe200078e0a05 */
[C---:B------:R-:W-:Y:S01]  /*8210*/  ISETP.GT.U32.AND P1, PT, R5.reuse, R8, PT ;  /* 0x000000080500720c */ /* 0x040fe20003f24070 */
[----:B------:R-:W-:Y:S01]  /*8220*/  IMAD R6, R5, R6, R10 ;  /* 0x0000000605067224 */ /* 0x000fe200078e020a */
[----:B--2---:R-:W-:Y:S01]  /*8230*/  IABS R12, R11 ;  /* 0x0000000b000c7213 */ /* 0x004fe20000000000 */
[----:B------:R-:W-:Y:S01]  /*8240*/  IMAD.MOV.U32 R10, RZ, RZ, R7 ;  /* 0x000000ffff0a7224 */ /* 0x000fe200078e0007 */
[----:B------:R-:W-:Y:S01]  /*8250*/  ISETP.GE.AND P5, PT, R9, RZ, PT ;  /* 0x000000ff0900720c */ /* 0x000fe20003fa6270 */
[----:B------:R-:W-:Y:S01]  /*8260*/  @!P6 IMAD.IADD R4, R4, 0x1, -R5 ;  /* 0x000000010404e824 */ /* 0x000fe200078e0a05 */
[----:B------:R-:W-:Y:S01]  /*8270*/  ISETP.GE.AND P2, PT, R17, RZ, PT ;  /* 0x000000ff1100720c */ /* 0x000fe20003f46270 */
[----:B------:R-:W-:Y:S01]  /*8280*/  IMAD.HI.U32 R7, R3, R12, RZ ;  /* 0x0000000c03077227 */ /* 0x000fe200078e00ff */
[----:B------:R-:W-:-:S02]  /*8290*/  IABS R14, R15 ;  /* 0x0000000f000e7213 */ /* 0x000fc40000000000 */
[----:B------:R-:W-:Y:S01]  /*82a0*/  ISETP.GT.U32.AND P6, PT, R5, R4, PT ;  /* 0x000000040500720c */ /* 0x000fe20003fc4070 */
[----:B------:R-:W-:Y:S01]  /*82b0*/  IMAD.HI.U32 R9, R3, R10, RZ ;  /* 0x0000000a03097227 */ /* 0x000fe200078e00ff */
[C---:B------:R-:W-:Y:S02]  /*82c0*/  IADD3 R20, R35.reuse, 0xa6, RZ ;  /* 0x000000a623147810 */ /* 0x040fe40007ffe0ff */
[C---:B------:R-:W-:Y:S01]  /*82d0*/  IADD3 R21, R35.reuse, 0xa7, RZ ;  /* 0x000000a723157810 */ /* 0x040fe20007ffe0ff */
[----:B------:R-:W-:Y:S01]  /*82e0*/  @!P1 IMAD.IADD R8, R8, 0x1, -R5 ;  /* 0x0000000108089824 */ /* 0x000fe200078e0a05 */
[----:B------:R-:W-:Y:S01]  /*82f0*/  IADD3 R22, R35, 0xa8, RZ ;  /* 0x000000a823167810 */ /* 0x000fe20007ffe0ff */
[----:B------:R-:W-:Y:S02]  /*8300*/  IMAD.MOV R7, RZ, RZ, -R7 ;  /* 0x000000ffff077224 */ /* 0x000fe400078e0a07 */
[----:B------:R-:W-:Y:S01]  /*8310*/  IMAD.MOV.U32 R17, RZ, RZ, R16 ;  /* 0x000000ffff117224 */ /* 0x000fe200078e0010 */
[----:B------:R-:W-:Y:S01]  /*8320*/  ISETP.GT.U32.AND P1, PT, R5, R8, PT ;  /* 0x000000080500720c */ /* 0x000fe20003f24070 */
[----:B------:R-:W-:-:S02]  /*8330*/  IMAD.MOV R9, RZ, RZ, -R9 ;  /* 0x000000ffff097224 */ /* 0x000fc400078e0a09 */
[----:B------:R-:W-:Y:S01]  /*8340*/  @!P6 IMAD.IADD R4, R4, 0x1, -R5 ;  /* 0x000000010404e824 */ /* 0x000fe200078e0a05 */
[C---:B------:R-:W-:Y:S01]  /*8350*/  ISETP.GT.U32.AND P6, PT, R5.reuse, R6, PT ;  /* 0x000000060500720c */ /* 0x040fe20003fc4070 */
[C---:B------:R-:W-:Y:S02]  /*8360*/  IMAD R10, R5.reuse, R9, R10 ;  /* 0x00000009050a7224 */ /* 0x040fe400078e020a */
[----:B------:R-:W-:Y:S02]  /*8370*/  IMAD.MOV.U32 R16, RZ, RZ, R4 ;  /* 0x000000ffff107224 */ /* 0x000fe400078e0004 */
[----:B------:R-:W-:Y:S02]  /*8380*/  IMAD R4, R5, R7, R12 ;  /* 0x0000000705047224 */ /* 0x000fe400078e020c */
[----:B------:R-:W-:-:S04]  /*8390*/  IMAD.HI.U32 R7, R3, R14, RZ ;  /* 0x0000000e03077227 */ /* 0x000fc800078e00ff */
[--C-:B------:R-:W-:Y:S01]  /*83a0*/  @!P1 IMAD.IADD R8, R8, 0x1, -R5.reuse ;  /* 0x0000000108089824 */ /* 0x100fe200078e0a05 */
[C---:B------:R-:W-:Y:S01]  /*83b0*/  ISETP.GT.U32.AND P1, PT, R5.reuse, R4, PT ;  /* 0x000000040500720c */ /* 0x040fe20003f24070 */
[----:B------:R-:W-:Y:S02]  /*83c0*/  @!P6 IMAD.IADD R6, R6, 0x1, -R5 ;  /* 0x000000010606e824 */ /* 0x000fe400078e0a05 */
[----:B------:R-:W-:Y:S02]  /*83d0*/  IMAD.MOV.U32 R12, RZ, RZ, R8 ;  /* 0x000000ffff0c7224 */ /* 0x000fe400078e0008 */
[----:B------:R-:W-:Y:S01]  /*83e0*/  IMAD.MOV R7, RZ, RZ, -R7 ;  /* 0x000000ffff077224 */ /* 0x000fe200078e0a07 */
[C---:B------:R-:W-:Y:S01]  /*83f0*/  ISETP.GT.U32.AND P6, PT, R5.reuse, R6, PT ;  /* 0x000000060500720c */ /* 0x040fe20003fc4070 */
[----:B------:R-:W-:Y:S01]  /*8400*/  @!P3 IMAD.MOV R12, RZ, RZ, -R12 ;  /* 0x000000ffff0cb224 */ /* 0x000fe200078e0a0c */
[C---:B------:R-:W-:Y:S01]  /*8410*/  ISETP.GT.U32.AND P3, PT, R5.reuse, R10, PT ;  /* 0x0000000a0500720c */ /* 0x040fe20003f64070 */
[----:B------:R-:W-:-:S02]  /*8420*/  IMAD R8, R5, R7, R14 ;  /* 0x0000000705087224 */ /* 0x000fc400078e020e */
[----:B------:R-:W-:Y:S01]  /*8430*/  @!P4 IMAD.MOV R17, RZ, RZ, -R17 ;  /* 0x000000ffff11c224 */ /* 0x000fe200078e0a11 */
[----:B------:R-:W-:Y:S01]  /*8440*/  ISETP.GE.AND P4, PT, R11, RZ, PT ;  /* 0x000000ff0b00720c */ /* 0x000fe20003f86270 */
[----:B------:R-:W-:Y:S01]  /*8450*/  @!P2 IMAD.MOV R16, RZ, RZ, -R16 ;  /* 0x000000ffff10a224 */ /* 0x000fe200078e0a10 */
[----:B------:R-:W-:Y:S02]  /*8460*/  IADD3 R11, R35, 0x9c, RZ ;  /* 0x0000009c230b7810 */ /* 0x000fe40007ffe0ff */
[----:B------:R-:W-:Y:S01]  /*8470*/  @!P1 IADD3 R4, R4, -R5, RZ ;  /* 0x8000000504049210 */ /* 0x000fe20007ffe0ff */
[----:B------:R-:W-:Y:S01]  /*8480*/  STL [R1+0x1c], R17 ;  /* 0x00001c1101007387 */ /* 0x000fe20000100800 */
[----:B------:R-:W-:Y:S01]  /*8490*/  ISETP.GE.AND P2, PT, R13, RZ, PT ;  /* 0x000000ff0d00720c */ /* 0x000fe20003f46270 */
[--C-:B------:R-:W-:Y:S01]  /*84a0*/  @!P6 IMAD.IADD R6, R6, 0x1, -R5.reuse ;  /* 0x000000010606e824 */ /* 0x100fe200078e0a05 */
[----:B------:R-:W-:Y:S01]  /*84b0*/  ISETP.GT.U32.AND P6, PT, R5, R8, PT ;  /* 0x000000080500720c */ /* 0x000fe20003fc4070 */
[----:B------:R1:W-:Y:S01]  /*84c0*/  STL [R1+0x18], R16 ;  /* 0x0000181001007387 */ /* 0x0003e20000100800 */
[----:B------:R-:W-:Y:S01]  /*84d0*/  @!P3 IMAD.IADD R10, R10, 0x1, -R5 ;  /* 0x000000010a0ab824 */ /* 0x000fe200078e0a05 */
[----:B------:R-:W-:Y:S01]  /*84e0*/  IADD3 R13, R35, 0x9d, RZ ;  /* 0x0000009d230d7810 */ /* 0x000fe20007ffe0ff */
[----:B------:R-:W-:Y:S01]  /*84f0*/  IMAD.MOV.U32 R9, RZ, RZ, R6 ;  /* 0x000000ffff097224 */ /* 0x000fe200078e0006 */
[----:B------:R2:W-:Y:S01]  /*8500*/  STL [R1+0x14], R12 ;  /* 0x0000140c01007387 */ /* 0x0005e20000100800 */
[----:B------:R-:W-:-:S02]  /*8510*/  ISETP.GT.U32.AND P1, PT, R5, R4, PT ;  /* 0x000000040500720c */ /* 0x000fc40003f24070 */
[----:B------:R-:W-:Y:S01]  /*8520*/  IABS R252, R13 ;  /* 0x0000000d00fc7213 */ /* 0x000fe20000000000 */
[----:B------:R-:W-:Y:S01]  /*8530*/  @!P5 IMAD.MOV R9, RZ, RZ, -R9 ;  /* 0x000000ffff09d224 */ /* 0x000fe200078e0a09 */
[----:B------:R-:W-:Y:S02]  /*8540*/  ISETP.GT.U32.AND P3, PT, R5, R10, PT ;  /* 0x0000000a0500720c */ /* 0x000fe40003f64070 */
[----:B-1----:R-:W-:Y:S01]  /*8550*/  IADD3 R16, R35, 0x9e, RZ ;  /* 0x0000009e23107810 */ /* 0x002fe20007ffe0ff */
[----:B------:R-:W-:Y:S01]  /*8560*/  @!P6 IMAD.IADD R8, R8, 0x1, -R5 ;  /* 0x000000010808e824 */ /* 0x000fe200078e0a05 */
[----:B------:R1:W-:Y:S01]  /*8570*/  STL [R1+0x10], R9 ;  /* 0x0000100901007387 */ /* 0x0003e20000100800 */
[----:B--2---:R-:W-:Y:S01]  /*8580*/  IABS R12, R11 ;  /* 0x0000000b000c7213 */ /* 0x004fe20000000000 */
[----:B------:R-:W-:Y:S01]  /*8590*/  IMAD.HI.U32 R7, R3, R252, RZ ;  /* 0x000000fc03077227 */ /* 0x000fe200078e00ff */
[----:B------:R-:W-:Y:S02]  /*85a0*/  IABS R14, R16 ;  /* 0x00000010000e7213 */ /* 0x000fe40000000000 */
[----:B------:R-:W-:Y:S01]  /*85b0*/  ISETP.GT.U32.AND P6, PT, R5, R8, PT ;  /* 0x000000080500720c */ /* 0x000fe20003fc4070 */
[----:B------:R-:W-:Y:S01]  /*85c0*/  IMAD.HI.U32 R6, R3, R12, RZ ;  /* 0x0000000c03067227 */ /* 0x000fe200078e00ff */
[----:B------:R-:W-:-:S02]  /*85d0*/  ISETP.GE.AND P5, PT, R15, RZ, PT ;  /* 0x000000ff0f00720c */ /* 0x000fc40003fa6270 */
[----:B------:R-:W-:Y:S01]  /*85e0*/  IADD3 R15, R35, 0xa2, RZ ;  /* 0x000000a2230f7810 */ /* 0x000fe20007ffe0ff */
[----:B------:R-:W-:Y:S02]  /*85f0*/  IMAD.MOV R6, RZ, RZ, -R6 ;  /* 0x000000ffff067224 */ /* 0x000fe400078e0a06 */
[----:B-1----:R-:W-:-:S04]  /*8600*/  IMAD.HI.U32 R9, R3, R14, RZ ;  /* 0x0000000e03097227 */ /* 0x002fc800078e00ff */
[----:B------:R-:W-:Y:S02]  /*8610*/  IMAD.MOV R7, RZ, RZ, -R7 ;  /* 0x000000ffff077224 */ /* 0x000fe400078e0a07 */
[----:B------:R-:W-:Y:S01]  /*8620*/  @!P1 IMAD.IADD R4, R4, 0x1, -R5 ;  /* 0x0000000104049824 */ /* 0x000fe200078e0a05 */
[----:B------:R-:W-:Y:S01]  /*8630*/  ISETP.GE.AND P1, PT, R11, RZ, PT ;  /* 0x000000ff0b00720c */ /* 0x000fe20003f26270 */
[----:B------:R-:W-:Y:S01]  /*8640*/  IMAD R6, R5, R6, R12 ;  /* 0x0000000605067224 */ /* 0x000fe200078e020c */
[----:B------:R-:W-:Y:S01]  /*8650*/  IADD3 R11, R35, 0xa0, RZ ;  /* 0x000000a0230b7810 */ /* 0x000fe20007ffe0ff */
[----:B------:R-:W-:Y:S02]  /*8660*/  IMAD.MOV R9, RZ, RZ, -R9 ;  /* 0x000000ffff097224 */ /* 0x000fe400078e0a09 */
[C---:B------:R-:W-:Y:S02]  /*8670*/  IMAD R252, R5.reuse, R7, R252 ;  /* 0x0000000705fc7224 */ /* 0x040fe400078e02fc */
[----:B------:R-:W-:Y:S01]  /*8680*/  @!P3 IMAD.IADD R10, R10, 0x1, -R5 ;  /* 0x000000010a0ab824 */ /* 0x000fe200078e0a05 */
[----:B------:R-:W-:Y:S01]  /*8690*/  ISETP.GT.U32.AND P3, PT, R5, R6, PT ;  /* 0x000000060500720c */ /* 0x000fe20003f64070 */
[----:B------:R-:W-:-:S02]  /*86a0*/  IMAD.MOV.U32 R18, RZ, RZ, R4 ;  /* 0x000000ffff127224 */ /* 0x000fc400078e0004 */
[----:B------:R-:W-:Y:S01]  /*86b0*/  IMAD R251, R5, R9, R14 ;  /* 0x0000000905fb7224 */ /* 0x000fe200078e020e */
[----:B------:R-:W-:Y:S01]  /*86c0*/  IADD3 R9, R35, 0x9f, RZ ;  /* 0x0000009f23097810 */ /* 0x000fe20007ffe0ff */
[----:B------:R-:W-:Y:S01]  /*86d0*/  @!P4 IMAD.MOV R18, RZ, RZ, -R18 ;  /* 0x000000ffff12c224 */ /* 0x000fe200078e0a12 */
[C---:B------:R-:W-:Y:S01]  /*86e0*/  ISETP.GT.U32.AND P4, PT, R5.reuse, R252, PT ;  /* 0x000000fc0500720c */ /* 0x040fe20003f84070 */
[--C-:B------:R-:W-:Y:S01]  /*86f0*/  @!P6 IMAD.IADD R8, R8, 0x1, -R5.reuse ;  /* 0x000000010808e824 */ /* 0x100fe200078e0a05 */
[----:B------:R-:W-:Y:S01]  /*8700*/  ISETP.GT.U32.AND P6, PT, R5, R251, PT ;  /* 0x000000fb0500720c */ /* 0x000fe20003fc4070 */
[----:B------:R-:W-:Y:S01]  /*8710*/  IMAD.MOV.U32 R17, RZ, RZ, R10 ;  /* 0x000000ffff117224 */ /* 0x000fe200078e000a */
[----:B------:R-:W-:Y:S01]  /*8720*/  IABS R250, R9 ;  /* 0x0000000900fa7213 */ /* 0x000fe20000000000 */
[----:B------:R1:W-:Y:S01]  /*8730*/  STL [R1+0xc], R18 ;  /* 0x00000c1201007387 */ /* 0x0003e20000100800 */
[----:B------:R-:W-:Y:S01]  /*8740*/  IABS R10, R11 ;  /* 0x0000000b000a7213 */ /* 0x000fe20000000000 */
[----:B------:R-:W-:Y:S01]  /*8750*/  @!P3 IMAD.IADD R6, R6, 0x1, -R5 ;  /* 0x000000010606b824 */ /* 0x000fe200078e0a05 */
[----:B------:R-:W-:Y:S01]  /*8760*/  MOV R12, R8 ;  /* 0x00000008000c7202 */ /* 0x000fe20000000f00 */
[----:B------:R-:W-:Y:S01]  /*8770*/  IMAD.HI.U32 R4, R3, R250, RZ ;  /* 0x000000fa03047227 */ /* 0x000fe200078e00ff */
[----:B------:R-:W-:-:S02]  /*8780*/  ISETP.GE.AND P3, PT, R16, RZ, PT ;  /* 0x000000ff1000720c */ /* 0x000fc40003f66270 */
[----:B------:R-:W-:Y:S01]  /*8790*/  IABS R16, R20 ;  /* 0x0000001400107213 */ /* 0x000fe20000000000 */
[--C-:B------:R-:W-:Y:S01]  /*87a0*/  @!P4 IMAD.IADD R252, R252, 0x1, -R5.reuse ;  /* 0x00000001fcfcc824 */ /* 0x100fe200078e0a05 */
[----:B------:R-:W-:Y:S01]  /*87b0*/  ISETP.GT.U32.AND P4, PT, R5, R6, PT ;  /* 0x000000060500720c */ /* 0x000fe20003f84070 */
[----:B------:R-:W-:Y:S01]  /*87c0*/  @!P6 IMAD.IADD R251, R251, 0x1, -R5 ;  /* 0x00000001fbfbe824 */ /* 0x000fe200078e0a05 */
[----:B-1----:R-:W-:Y:S01]  /*87d0*/  IABS R18, R23 ;  /* 0x0000001700127213 */ /* 0x002fe20000000000 */
[----:B------:R-:W-:Y:S01]  /*87e0*/  IMAD.MOV R7, RZ, RZ, -R4 ;  /* 0x000000ffff077224 */ /* 0x000fe200078e0a04 */
[----:B------:R-:W-:Y:S01]  /*87f0*/  ISETP.GT.U32.AND P6, PT, R5, R252, PT ;  /* 0x000000fc0500720c */ /* 0x000fe20003fc4070 */
[----:B------:R-:W-:-:S04]  /*8800*/  IMAD.HI.U32 R4, R3, R10, RZ ;  /* 0x0000000a03047227 */ /* 0x000fc800078e00ff */
[----:B------:R-:W-:Y:S02]  /*8810*/  IMAD R250, R5, R7, R250 ;  /* 0x0000000705fa7224 */ /* 0x000fe400078e02fa */
[----:B------:R-:W-:Y:S02]  /*8820*/  IMAD.MOV R4, RZ, RZ, -R4 ;  /* 0x000000ffff047224 */ /* 0x000fe400078e0a04 */
[----:B------:R-:W-:Y:S01]  /*8830*/  @!P2 IMAD.MOV R17, RZ, RZ, -R17 ;  /* 0x000000ffff11a224 */ /* 0x000fe200078e0a11 */
[----:B------:R-:W-:Y:S01]  /*8840*/  ISETP.GE.AND P2, PT, R13, RZ, PT ;  /* 0x000000ff0d00720c */ /* 0x000fe20003f46270 */
[----:B------:R-:W-:Y:S01]  /*8850*/  @!P5 IMAD.MOV R12, RZ, RZ, -R12 ;  /* 0x000000ffff0cd224 */ /* 0x000fe200078e0a0c */
[C---:B------:R-:W-:Y:S01]  /*8860*/  ISETP.GT.U32.AND P5, PT, R5.reuse, R251, PT ;  /* 0x000000fb0500720c */ /* 0x040fe20003fa4070 */
[--C-:B------:R-:W-:Y:S01]  /*8870*/  @!P4 IMAD.IADD R6, R6, 0x1, -R5.reuse ;  /* 0x000000010606c824 */ /* 0x100fe200078e0a05 */
[C---:B------:R-:W-:Y:S01]  /*8880*/  ISETP.GT.U32.AND P4, PT, R5.reuse, R250, PT ;  /* 0x000000fa0500720c */ /* 0x040fe20003f84070 */
[----:B------:R-:W-:Y:S01]  /*8890*/  IMAD R4, R5, R4, R10 ;  /* 0x0000000405047224 */ /* 0x000fe200078e020a */
[----:B------:R-:W-:Y:S01]  /*88a0*/  IADD3 R13, R35, 0xa1, RZ ;  /* 0x000000a1230d7810 */ /* 0x000fe20007ffe0ff */
[----:B------:R1:W-:Y:S01]  /*88b0*/  STL [R1+0x8], R17 ;  /* 0x0000081101007387 */ /* 0x0003e20000100800 */
[----:B------:R-:W-:Y:S01]  /*88c0*/  @!P6 IMAD.IADD R252, R252, 0x1, -R5 ;  /* 0x00000001fcfce824 */ /* 0x000fe200078e0a05 */
[----:B------:R-:W-:Y:S01]  /*88d0*/  IABS R10, R15 ;  /* 0x0000000f000a7213 */ /* 0x000fe20000000000 */
[----:B------:R-:W-:Y:S01]  /*88e0*/  IMAD.MOV.U32 R14, RZ, RZ, R6 ;  /* 0x000000ffff0e7224 */ /* 0x000fe200078e0006 */
[----:B------:R2:W-:Y:S01]  /*88f0*/  STL [R1+0x4], R12 ;  /* 0x0000040c01007387 */ /* 0x0005e20000100800 */
[----:B------:R-:W-:Y:S01]  /*8900*/  ISETP.GT.U32.AND P6, PT, R5, R4, PT ;  /* 0x000000040500720c */ /* 0x000fe20003fc4070 */
[----:B------:R-:W-:-:S02]  /*8910*/  @!P2 IMAD.MOV R252, RZ, RZ, -R252 ;  /* 0x000000fffffca224 */ /* 0x000fc400078e0afc */
[--C-:B------:R-:W-:Y:S01]  /*8920*/  @!P5 IMAD.IADD R251, R251, 0x1, -R5.reuse ;  /* 0x00000001fbfbd824 */ /* 0x100fe200078e0a05 */
[----:B------:R-:W-:Y:S01]  /*8930*/  ISETP.GE.AND P5, PT, R9, RZ, PT ;  /* 0x000000ff0900720c */ /* 0x000fe20003fa6270 */
[--C-:B------:R-:W-:Y:S01]  /*8940*/  @!P4 IMAD.IADD R250, R250, 0x1, -R5.reuse ;  /* 0x00000001fafac824 */ /* 0x100fe200078e0a05 */
[----:B-1----:R-:W-:Y:S01]  /*8950*/  IADD3 R17, R35, 0xa3, RZ ;  /* 0x000000a323117810 */ /* 0x002fe20007ffe0ff */
[----:B------:R-:W-:Y:S01]  /*8960*/  @!P1 IMAD.MOV R14, RZ, RZ, -R14 ;  /* 0x000000ffff0e9224 */ /* 0x000fe200078e0a0e */
[----:B------:R-:W-:Y:S01]  /*8970*/  ISETP.GE.AND P4, PT, R11, RZ, PT ;  /* 0x000000ff0b00720c */ /* 0x000fe20003f86270 */
[----:B------:R-:W-:Y:S01]  /*8980*/  IMAD.HI.U32 R8, R3, R10, RZ ;  /* 0x0000000a03087227 */ /* 0x000fe200078e00ff */
[----:B--2---:R-:W-:Y:S02]  /*8990*/  IABS R12, R13 ;  /* 0x0000000d000c7213 */ /* 0x004fe40000000000 */
[----:B------:R-:W-:Y:S01]  /*89a0*/  IABS R9, R17 ;  /* 0x0000001100097213 */ /* 0x000fe20000000000 */
[----:B------:R-:W-:Y:S01]  /*89b0*/  @!P6 IMAD.IADD R4, R4, 0x1, -R5 ;  /* 0x000000010404e824 */ /* 0x000fe200078e0a05 */
[----:B------:R-:W-:Y:S01]  /*89c0*/  ISETP.GT.U32.AND P1, PT, R5, R250, PT ;  /* 0x000000fa0500720c */ /* 0x000fe20003f24070 */
[----:B------:R-:W-:Y:S01]  /*89d0*/  IMAD.HI.U32 R7, R3, R12, RZ ;  /* 0x0000000c03077227 */ /* 0x000fe200078e00ff */
[----:B------:R1:W-:Y:S02]  /*89e0*/  STL [R1], R14 ;  /* 0x0000000e01007387 */ /* 0x0003e40000100800 */
[----:B------:R-:W-:Y:S01]  /*89f0*/  ISETP.GT.U32.AND P6, PT, R5, R4, PT ;  /* 0x000000040500720c */ /* 0x000fe20003fc4070 */
[----:B------:R-:W-:Y:S01]  /*8a00*/  IMAD.MOV R7, RZ, RZ, -R7 ;  /* 0x000000ffff077224 */ /* 0x000fe200078e0a07 */
[----:B------:R-:W-:Y:S01]  /*8a10*/  STL [R1+0x186c], R252 ;  /* 0x00186cfc01007387 */ /* 0x000fe20000100800 */
[----:B------:R-:W-:-:S02]  /*8a20*/  IMAD.MOV R8, RZ, RZ, -R8 ;  /* 0x000000ffff087224 */ /* 0x000fc400078e0a08 */
[C---:B------:R-:W-:Y:S02]  /*8a30*/  IMAD R7, R5.reuse, R7, R12 ;  /* 0x0000000705077224 */ /* 0x040fe400078e020c */
[----:B------:R-:W-:Y:S01]  /*8a40*/  IMAD.MOV.U32 R12, RZ, RZ, R9 ;  /* 0x000000ffff0c7224 */ /* 0x000fe200078e0009 */
[----:B-1----:R-:W-:Y:S01]  /*8a50*/  IABS R14, R19 ;  /* 0x00000013000e7213 */ /* 0x002fe20000000000 */
[----:B------:R-:W-:Y:S01]  /*8a60*/  IMAD R8, R5, R8, R10 ;  /* 0x0000000805087224 */ /* 0x000fe200078e020a */
[----:B------:R-:W-:Y:S01]  /*8a70*/  @!P1 IADD3 R250, R250, -R5, RZ ;  /* 0x80000005fafa9210 */ /* 0x000fe20007ffe0ff */
[----:B------:R-:W-:Y:S01]  /*8a80*/  IMAD.HI.U32 R6, R3, R12, RZ ;  /* 0x0000000c03067227 */ /* 0x000fe200078e00ff */
[C---:B------:R-:W-:Y:S02]  /*8a90*/  ISETP.GT.U32.AND P2, PT, R5.reuse, R7, PT ;  /* 0x000000070500720c */ /* 0x040fe40003f44070 */
[----:B------:R-:W-:Y:S01]  /*8aa0*/  ISETP.GT.U32.AND P1, PT, R5, R8, PT ;  /* 0x000000080500720c */ /* 0x000fe20003f24070 */
[----:B------:R-:W-:-:S02]  /*8ab0*/  IMAD.MOV R6, RZ, RZ, -R6 ;  /* 0x000000ffff067224 */ /* 0x000fc400078e0a06 */
[----:B------:R-:W-:Y:S02]  /*8ac0*/  @!P6 IMAD.IADD R4, R4, 0x1, -R5 ;  /* 0x000000010404e824 */ /* 0x000fe400078e0a05 */
[----:B------:R-:W-:Y:S02]  /*8ad0*/  IMAD R9, R5, R6, R12 ;  /* 0x0000000605097224 */ /* 0x000fe400078e020c */
[----:B------:R-:W-:Y:S01]  /*8ae0*/  @!P3 IMAD.MOV R251, RZ, RZ, -R251 ;  /* 0x000000fffffbb224 */ /* 0x000fe200078e0afb */
[----:B------:R-:W-:Y:S01]  /*8af0*/  ISETP.GE.AND P3, PT, R13, RZ, PT ;  /* 0x000000ff0d00720c */ /* 0x000fe20003f66270 */
[----:B------:R-:W-:Y:S01]  /*8b00*/  IMAD.MOV.U32 R6, RZ, RZ, R4 ;  /* 0x000000ffff067224 */ /* 0x000fe200078e0004 */
[----:B------:R-:W-:Y:S01]  /*8b10*/  ISETP.GT.U32.AND P6, PT, R5, R9, PT ;  /* 0x000000090500720c */ /* 0x000fe20003fc4070 */
[----:B------:R-:W-:Y:S01]  /*8b20*/  IMAD.HI.U32 R4, R3, R16, RZ ;  /* 0x0000001003047227 */ /* 0x000fe200078e00ff */
[----:B------:R-:W-:Y:S01]  /*8b30*/  IADD3 R13, R35, 0xa4, RZ ;  /* 0x000000a4230d7810 */ /* 0x000fe20007ffe0ff */
[----:B------:R-:W-:Y:S02]  /*8b40*/  STL [R1+0x1870], R251 ;  /* 0x001870fb01007387 */ /* 0x000fe40000100800 */
[----:B------:R-:W-:Y:S01]  /*8b50*/  @!P1 IMAD.IADD R8, R8, 0x1, -R5 ;  /* 0x0000000108089824 */ /* 0x000fe200078e0a05 */
[----:B------:R-:W-:Y:S01]  /*8b60*/  IABS R12, R13 ;  /* 0x0000000d000c7213 */ /* 0x000fe20000000000 */
[----:B------:R-:W-:-:S02]  /*8b70*/  @!P5 IMAD.MOV R250, RZ, RZ, -R250 ;  /* 0x000000fffffad224 */ /* 0x000fc400078e0afa */
[----:B------:R-:W-:-:S03]  /*8b80*/  IMAD.HI.U32 R11, R3, R14, RZ ;  /* 0x0000000e030b7227 */ /* 0x000fc600078e00ff */
[----:B------:R-:W-:Y:S01]  /*8b90*/  STL [R1+0x1874], R250 ;  /* 0x001874fa01007387 */ /* 0x000fe20000100800 */
[----:B------:R-:W-:Y:S01]  /*8ba0*/  @!P6 IMAD.IADD R9, R9, 0x1, -R5 ;  /* 0x000000010909e824 */ /* 0x000fe200078e0a05 */
[----:B------:R-:W-:Y:S01]  /*8bb0*/  ISETP.GT.U32.AND P6, PT, R5, R8, PT ;  /* 0x000000080500720c */ /* 0x000fe20003fc4070 */
[----:B------:R-:W-:-:S03]  /*8bc0*/  IMAD.HI.U32 R10, R3, R12, RZ ;  /* 0x0000000c030a7227 */ /* 0x000fc600078e00ff */
[C---:B------:R-:W-:Y:S01]  /*8bd0*/  ISETP.GT.U32.AND P5, PT, R5.reuse, R9, PT ;  /* 0x000000090500720c */ /* 0x040fe20003fa4070 */
[----:B------:R-:W-:Y:S02]  /*8be0*/  IMAD.MOV R10, RZ, RZ, -R10 ;  /* 0x000000ffff0a7224 */ /* 0x000fe400078e0a0a */
[----:B------:R-:W-:Y:S02]  /*8bf0*/  IMAD.MOV R4, RZ, RZ, -R4 ;  /* 0x000000ffff047224 */ /* 0x000fe400078e0a04 */
[----:B------:R-:W-:Y:S02]  /*8c00*/  IMAD R10, R5, R10, R12 ;  /* 0x0000000a050a7224 */ /* 0x000fe400078e020c */
[--C-:B------:R-:W-:Y:S01]  /*8c10*/  @!P2 IMAD.IADD R7, R7, 0x1, -R5.reuse ;  /* 0x000000010707a824 */ /* 0x100fe200078e0a05 */
[----:B------:R-:W-:Y:S01]  /*8c20*/  ISETP.GE.AND P2, PT, R15, RZ, PT ;  /* 0x000000ff0f00720c */ /* 0x000fe20003f46270 */
[----:B------:R-:W-:Y:S01]  /*8c30*/  @!P6 IMAD.IADD R8, R8, 0x1, -R5 ;  /* 0x000000010808e824 */ /* 0x000fe200078e0a05 */
[C---:B------:R-:W-:Y:S01]  /*8c40*/  ISETP.GT.U32.AND P6, PT, R5.reuse, R10, PT ;  /* 0x0000000a0500720c */ /* 0x040fe20003fc4070 */
[----:B------:R-:W-:Y:S01]  /*8c50*/  IMAD.MOV R11, RZ, RZ, -R11 ;  /* 0x000000ffff0b7224 */ /* 0x000fe200078e0a0b */
[C---:B------:R-:W-:Y:S01]  /*8c60*/  ISETP.GT.U32.AND P1, PT, R5.reuse, R7, PT ;  /* 0x000000070500720c */ /* 0x040fe20003f24070 */
[C---:B------:R-:W-:Y:S01]  /*8c70*/  IMAD R12, R5.reuse, R4, R16 ;  /* 0x00000004050c7224 */ /* 0x040fe200078e0210 */
[----:B------:R-:W-:Y:S01]  /*8c80*/  IABS R16, R22 ;  /* 0x0000001600107213 */ /* 0x000fe20000000000 */
[----:B------:R-:W-:Y:S01]  /*8c90*/  IMAD R11, R5, R11, R14 ;  /* 0x0000000b050b7224 */ /* 0x000fe200078e020e */
[----:B------:R-:W-:Y:S01]  /*8ca0*/  IABS R14, R21 ;  /* 0x00000015000e7213 */ /* 0x000fe20000000000 */
[----:B------:R-:W-:-:S02]  /*8cb0*/  @!P5 IMAD.IADD R9, R9, 0x1, -R5 ;  /* 0x000000010909d824 */ /* 0x000fc400078e0a05 */
[----:B------:R-:W-:Y:S01]  /*8cc0*/  @!P4 IMAD.MOV R6, RZ, RZ, -R6 ;  /* 0x000000ffff06c224 */ /* 0x000fe200078e0a06 */
[----:B------:R-:W-:Y:S01]  /*8cd0*/  ISETP.GT.U32.AND P5, PT, R5, R11, PT ;  /* 0x0000000b0500720c */ /* 0x000fe20003fa4070 */
[----:B------:R-:W-:Y:S01]  /*8ce0*/  IMAD.HI.U32 R4, R3, R14, RZ ;  /* 0x0000000e03047227 */ /* 0x000fe200078e00ff */
[----:B------:R-:W-:Y:S02]  /*8cf0*/  ISETP.GE.AND P4, PT, R17, RZ, PT ;  /* 0x000000ff1100720c */ /* 0x000fe40003f86270 */
[----:B------:R-:W-:Y:S01]  /*8d00*/  IABS R17, R24 ;  /* 0x0000001800117213 */ /* 0x000fe20000000000 */
[--C-:B------:R-:W-:Y:S01]  /*8d10*/  @!P6 IMAD.IADD R10, R10, 0x1, -R5.reuse ;  /* 0x000000010a0ae824 */ /* 0x100fe200078e0a05 */
[----:B------:R-:W-:Y:S01]  /*8d20*/  ISETP.GT.U32.AND P6, PT, R5, R12, PT ;  /* 0x0000000c0500720c */ /* 0x000fe20003fc4070 */
[----:B------:R-:W-:Y:S01]  /*8d30*/  @!P1 IMAD.IADD R7, R7, 0x1, -R5 ;  /* 0x0000000107079824 */ /* 0x000fe200078e0a05 */
[----:B------:R-:W-:Y:S01]  /*8d40*/  ISETP.GE.AND P1, PT, R13, RZ, PT ;  /* 0x000000ff0d00720c */ /* 0x000fe20003f26270 */
[----:B------:R-:W-:Y:S01]  /*8d50*/  IMAD.MOV R13, RZ, RZ, -R4 ;  /* 0x000000ffff0d7224 */ /* 0x000fe200078e0a04 */
[----:B------:R-:W-:Y:S01]  /*8d60*/  STL [R1+0x1878], R6 ;  /* 0x0018780601007387 */ /* 0x000fe20000100800 */
[----:B------:R-:W-:-:S04]  /*8d70*/  IMAD.HI.U32 R4, R3, R16, RZ ;  /* 0x0000001003047227 */ /* 0x000fc800078e00ff */
[----:B------:R-:W-:Y:S01]  /*8d80*/  @!P5 IMAD.IADD R11, R11, 0x1, -R5 ;  /* 0x000000010b0bd824 */ /* 0x000fe200078e0a05 */
[----:B------:R-:W-:Y:S01]  /*8d90*/  ISETP.GE.AND P5, PT, R19, RZ, PT ;  /* 0x000000ff1300720c */ /* 0x000fe20003fa6270 */
[----:B------:R-:W-:Y:S01]  /*8da0*/  IMAD R13, R5, R13, R14 ;  /* 0x0000000d050d7224 */ /* 0x000fe200078e020e */
[----:B------:R-:W-:Y:S01]  /*8db0*/  IADD3 R19, R35, 0xab, RZ ;  /* 0x000000ab23137810 */ /* 0x000fe20007ffe0ff */
[----:B------:R-:W-:Y:S01]  /*8dc0*/  IMAD.HI.U32 R14, R3, R18, RZ ;  /* 0x00000012030e7227 */ /* 0x000fe200078e00ff */
[----:B------:R-:W-:Y:S02]  /*8dd0*/  @!P6 IADD3 R12, R12, -R5, RZ ;  /* 0x800000050c0ce210 */ /* 0x000fe40007ffe0ff */
[C---:B------:R-:W-:Y:S01]  /*8de0*/  ISETP.GT.U32.AND P6, PT, R5.reuse, R10, PT ;  /* 0x0000000a0500720c */ /* 0x040fe20003fc4070 */
[----:B------:R-:W-:Y:S02]  /*8df0*/  IMAD.MOV R4, RZ, RZ, -R4 ;  /* 0x000000ffff047224 */ /* 0x000fe400078e0a04 */
[----:B------:R-:W-:Y:S01]  /*8e00*/  @!P2 IMAD.MOV R8, RZ, RZ, -R8 ;  /* 0x000000ffff08a224 */ /* 0x000fe200078e0a08 */
[----:B------:R-:W-:Y:S01]  /*8e10*/  ISETP.GT.U32.AND P2, PT, R5, R11, PT ;  /* 0x0000000b0500720c */ /* 0x000fe20003f44070 */
[----:B------:R-:W-:-:S02]  /*8e20*/  IMAD.MOV R15, RZ, RZ, -R14 ;  /* 0x000000ffff0f7224 */ /* 0x000fc400078e0a0e */
[C---:B------:R-:W-:Y:S02]  /*8e30*/  IMAD R14, R5.reuse, R4, R16 ;  /* 0x00000004050e7224 */ /* 0x040fe400078e0210 */
[----:B------:R-:W-:Y:S01]  /*8e40*/  @!P4 IMAD.MOV R9, RZ, RZ, -R9 ;  /* 0x000000ffff09c224 */ /* 0x000fe200078e0a09 */
[C---:B------:R-:W-:Y:S01]  /*8e50*/  ISETP.GT.U32.AND P4, PT, R5.reuse, R13, PT ;  /* 0x0000000d0500720c */ /* 0x040fe20003f84070 */
[----:B------:R-:W-:Y:S02]  /*8e60*/  IMAD.MOV.U32 R16, RZ, RZ, R17 ;  /* 0x000000ffff107224 */ /* 0x000fe400078e0011 */
[----:B------:R-:W-:Y:S01]  /*8e70*/  @!P6 IMAD.IADD R10, R10, 0x1, -R5 ;  /* 0x000000010a0ae824 */ /* 0x000fe200078e0a05 */
[C---:B------:R-:W-:Y:S01]  /*8e80*/  ISETP.GT.U32.AND P6, PT, R5.reuse, R14, PT ;  /* 0x0000000e0500720c */ /* 0x040fe20003fc4070 */
[----:B------:R-:W-:Y:S01]  /*8e90*/  IMAD R15, R5, R15, R18 ;  /* 0x0000000f050f7224 */ /* 0x000fe200078e0212 */
[----:B------:R-:W-:Y:S01]  /*8ea0*/  IABS R18, R19 ;  /* 0x0000001300127213 */ /* 0x000fe20000000000 */
[----:B------:R-:W-:-:S04]  /*8eb0*/  IMAD.HI.U32 R4, R3, R16, RZ ;  /* 0x0000001003047227 */ /* 0x000fc800078e00ff */
[--C-:B------:R-:W-:Y:S01]  /*8ec0*/  @!P2 IMAD.IADD R11, R11, 0x1, -R5.reuse ;  /* 0x000000010b0ba824 */ /* 0x100fe200078e0a05 */
[----:B------:R-:W-:Y:S01]  /*8ed0*/  ISETP.GT.U32.AND P2, PT, R5, R15, PT ;  /* 0x0000000f0500720c */ /* 0x000fe20003f44070 */
[----:B------:R-:W-:Y:S02]  /*8ee0*/  IMAD.MOV R4, RZ, RZ, -R4 ;  /* 0x000000ffff047224 */ /* 0x000fe400078e0a04 */
[--C-:B------:R-:W-:Y:S01]  /*8ef0*/  @!P4 IMAD.IADD R13, R13, 0x1, -R5.reuse ;  /* 0x000000010d0dc824 */ /* 0x100fe200078e0a05 */
[----:B------:R-:W-:Y:S01]  /*8f00*/  ISETP.GE.AND P4, PT, R21, RZ, PT ;  /* 0x000000ff1500720c */ /* 0x000fe20003f86270 */
[----:B------:R-:W-:Y:S01]  /*8f10*/  IMAD R16, R5, R4, R16 ;  /* 0x0000000405107224 */ /* 0x000fe200078e0210 */
[----:B------:R-:W-:Y:S01]  /*8f20*/  IADD3 R21, R35, 0xae, RZ ;  /* 0x000000ae23157810 */ /* 0x000fe20007ffe0ff */
[----:B------:R-:W-:Y:S01]  /*8f30*/  @!P6 IMAD.IADD R14, R14, 0x1, -R5 ;  /* 0x000000010e0ee824 */ /* 0x000fe200078e0a05 */
[C---:B------:R-:W-:Y:S01]  /*8f40*/  ISETP.GT.U32.AND P6, PT, R5.reuse, R13, PT ;  /* 0x0000000d0500720c */ /* 0x040fe20003fc4070 */
[----:B------:R-:W-:Y:S01]  /*8f50*/  @!P3 IMAD.MOV R7, RZ, RZ, -R7 ;  /* 0x000000ffff07b224 */ /* 0x000fe200078e0a07 */
[C---:B------:R-:W-:Y:S01]  /*8f60*/  ISETP.GT.U32.AND P3, PT, R5.reuse, R12, PT ;  /* 0x0000000c0500720c */ /* 0x040fe20003f64070 */
[----:B------:R-:W-:Y:S01]  /*8f70*/  @!P5 IMAD.MOV R11, RZ, RZ, -R11 ;  /* 0x000000ffff0bd224 */ /* 0x000fe200078e0a0b */
[----:B------:R-:W-:Y:S01]  /*8f80*/  ISETP.GT.U32.AND P5, PT, R5, R16, PT ;  /* 0x000000100500720c */ /* 0x000fe20003fa4070 */
[----:B------:R-:W-:Y:S01]  /*8f90*/  IMAD.HI.U32 R4, R3, R18, RZ ;  /* 0x0000001203047227 */ /* 0x000fe200078e00ff */
[----:B------:R-:W-:Y:S03]  /*8fa0*/  STL [R1+0x187c], R7 ;  /* 0x00187c0701007387 */ /* 0x000fe60000100800 */
[----:B------:R-:W-:Y:S01]  /*8fb0*/  @!P2 IMAD.IADD R15, R15, 0x1, -R5 ;  /* 0x000000010f0fa824 */ /* 0x000fe200078e0a05 */
[----:B------:R-:W-:Y:S01]  /*8fc0*/  STL [R1+0x1880], R8 ;  /* 0x0018800801007387 */ /* 0x000fe20000100800 */
[----:B------:R-:W-:-:S02]  /*8fd0*/  IMAD.MOV R17, RZ, RZ, -R4 ;  /* 0x000000ffff117224 */ /* 0x000fc400078e0a04 */
[--C-:B------:R-:W-:Y:S01]  /*8fe0*/  @!P6 IMAD.IADD R13, R13, 0x1, -R5.reuse ;  /* 0x000000010d0de824 */ /* 0x100fe200078e0a05 */
[C---:B------:R-:W-:Y:S01]  /*8ff0*/  ISETP.GT.U32.AND P2, PT, R5.reuse, R15, PT ;  /* 0x0000000f0500720c */ /* 0x040fe20003f44070 */
[----:B------:R-:W-:Y:S01]  /*9000*/  IMAD R17, R5, R17, R18 ;  /* 0x0000001105117224 */ /* 0x000fe200078e0212 */
[----:B------:R-:W-:Y:S01]  /*9010*/  ISETP.GE.AND P6, PT, R23, RZ, PT ;  /* 0x000000ff1700720c */ /* 0x000fe20003fc6270 */
[--C-:B------:R-:W-:Y:S01]  /*9020*/  @!P3 IMAD.IADD R12, R12, 0x1, -R5.reuse ;  /* 0x000000010c0cb824 */ /* 0x100fe200078e0a05 */
[----:B------:R-:W-:Y:S01]  /*9030*/  ISETP.GE.AND P3, PT, R20, RZ, PT ;  /* 0x000000ff1400720c */ /* 0x000fe20003f66270 */
[----:B------:R-:W-:Y:S01]  /*9040*/  @!P5 IMAD.IADD R16, R16, 0x1, -R5 ;  /* 0x000000011010d824 */ /* 0x000fe200078e0a05 */
[----:B------:R-:W-:Y:S01]  /*9050*/  IABS R20, R25 ;  /* 0x0000001900147213 */ /* 0x000fe20000000000 */
[----:B------:R-:W-:Y:S01]  /*9060*/  @!P4 IMAD.MOV R13, RZ, RZ, -R13 ;  /* 0x000000ffff0dc224 */ /* 0x000fe200078e0a0d */
[C---:B------:R-:W-:Y:S01]  /*9070*/  ISETP.GT.U32.AND P4, PT, R5.reuse, R17, PT ;  /* 0x000000110500720c */ /* 0x040fe20003f84070 */
[----:B------:R-:W-:Y:S01]  /*9080*/  @!P1 IMAD.MOV R10, RZ, RZ, -R10 ;  /* 0x000000ffff0a9224 */ /* 0x000fe200078e0a0a */
[----:B------:R-:W-:Y:S01]  /*9090*/  ISETP.GT.U32.AND P5, PT, R5, R16, PT ;  /* 0x000000100500720c */ /* 0x000fe20003fa4070 */
[----:B------:R-:W-:Y:S01]  /*90a0*/  IMAD.HI.U32 R4, R3, R20, RZ ;  /* 0x0000001403047227 */ /* 0x000fe200078e00ff */
[----:B------:R-:W-:Y:S01]  /*90b0*/  IADD3 R18, R35, 0xad, RZ ;  /* 0x000000ad23127810 */ /* 0x000fe20007ffe0ff */
[----:B------:R-:W-:Y:S01]  /*90c0*/  STL [R1+0x1884], R9 ;  /* 0x0018840901007387 */ /* 0x000fe20000100800 */
[----:B------:R-:W-:Y:S01]  /*90d0*/  ISETP.GT.U32.AND P1, PT, R5, R14, PT ;  /* 0x0000000e0500720c */ /* 0x000fe20003f24070 */
[----:B------:R-:W-:Y:S01]  /*90e0*/  @!P2 IMAD.IADD R15, R15, 0x1, -R5 ;  /* 0x000000010f0fa824 */ /* 0x000fe200078e0a05 */
[----:B------:R-:W-:Y:S01]  /*90f0*/  ISETP.GE.AND P2, PT, R19, RZ, PT ;  /* 0x000000ff1300720c */ /* 0x000fe20003f46270 */
[----:B------:R-:W-:Y:S01]  /*9100*/  IMAD.MOV R4, RZ, RZ, -R4 ;  /* 0x000000ffff047224 */ /* 0x000fe200078e0a04 */
[----:B------:R-:W-:Y:S01]  /*9110*/  IABS R19, R18 ;  /* 0x0000001200137213 */ /* 0x000fe20000000000 */
[----:B------:R-:W-:Y:S01]  /*9120*/  @!P6 IMAD.MOV R15, RZ, RZ, -R15 ;  /* 0x000000ffff0fe224 */ /* 0x000fe200078e0a0f */
[----:B------:R-:W-:Y:S01]  /*9130*/  ISETP.GE.AND P6, PT, R18, RZ, PT ;  /* 0x000000ff1200720c */ /* 0x000fe20003fc6270 */
[----:B------:R-:W-:Y:S01]  /*9140*/  IMAD R18, R5, R4, R20 ;  /* 0x0000000405127224 */ /* 0x000fe200078e0214 */
[----:B------:R1:W-:Y:S01]  /*9150*/  STL [R1+0x1888], R10 ;  /* 0x0018880a01007387 */ /* 0x0003e20000100800 */
[----:B------:R-:W-:-:S02]  /*9160*/  @!P4 IMAD.IADD R17, R17, 0x1, -R5 ;  /* 0x000000011111c824 */ /* 0x000fc400078e0a05 */
[----:B------:R-:W-:Y:S01]  /*9170*/  @!P3 IMAD.MOV R12, RZ, RZ, -R12 ;  /* 0x000000ffff0cb224 */ /* 0x000fe200078e0a0c */
[----:B------:R-:W-:Y:S01]  /*9180*/  ISETP.GE.AND P3, PT, R22, RZ, PT ;  /* 0x000000ff1600720c */ /* 0x000fe20003f66270 */
[----:B------:R-:W-:Y:S01]  /*9190*/  IMAD.MOV.U32 R20, RZ, RZ, R19 ;  /* 0x000000ffff147224 */ /* 0x000fe200078e0013 */
[C---:B------:R-:W-:Y:S01]  /*91a0*/  ISETP.GT.U32.AND P4, PT, R5.reuse, R17, PT ;  /* 0x000000110500720c */ /* 0x040fe20003f84070 */
[----:B------:R-:W-:Y:S01]  /*91b0*/  @!P5 IMAD.IADD R16, R16, 0x1, -R5 ;  /* 0x000000011010d824 */ /* 0x000fe200078e0a05 */
[----:B------:R-:W-:Y:S01]  /*91c0*/  ISETP.GT.U32.AND P5, PT, R5, R18, PT ;  /* 0x000000120500720c */ /* 0x000fe20003fa4070 */
[----:B------:R-:W-:Y:S01]  /*91d0*/  IMAD.HI.U32 R4, R3, R20, RZ ;  /* 0x0000001403047227 */ /* 0x000fe200078e00ff */
[----:B------:R-:W-:Y:S01]  /*91e0*/  @!P1 IADD3 R14, R14, -R5, RZ ;  /* 0x800000050e0e9210 */ /* 0x000fe20007ffe0ff */
[----:B------:R-:W-:Y:S01]  /*91f0*/  STL [R1+0x188c], R11 ;  /* 0x00188c0b01007387 */ /* 0x000fe20000100800 */
[----:B------:R-:W-:Y:S01]  /*9200*/  ISETP.GE.AND P1, PT, R24, RZ, PT ;  /* 0x000000ff1800720c */ /* 0x000fe20003f26270 */
[----:B------:R-:W-:Y:S01]  /*9210*/  IMAD.MOV R19, RZ, RZ, -R4 ;  /* 0x000000ffff137224 */ /* 0x000fe200078e0a04 */
[----:B------:R-:W-:Y:S01]  /*9220*/  IABS R22, R21 ;  /* 0x0000001500167213 */ /* 0x000fe20000000000 */
[----:B------:R-:W-:Y:S01]  /*9230*/  STL [R1+0x1890], R12 ;  /* 0x0018900c01007387 */ /* 0x000fe20000100800 */
[----:B-1----:R-:W-:-:S02]  /*9240*/  IMAD.MOV.U32 R10, RZ, RZ, R202 ;  /* 0x000000ffff0a7224 */ /* 0x002fc400078e00ca */
[----:B------:R-:W-:Y:S01]  /*9250*/  IMAD R19, R5, R19, R20 ;  /* 0x0000001305137224 */ /* 0x000fe200078e0214 */
[----:B------:R-:W-:Y:S01]  /*9260*/  STL [R1+0x1894], R13 ;  /* 0x0018940d01007387 */ /* 0x000fe20000100800 */
[----:B------:R-:W-:Y:S01]  /*9270*/  @!P3 IMAD.MOV R14, RZ, RZ, -R14 ;  /* 0x000000ffff0eb224 */ /* 0x000fe200078e0a0e */
[----:B------:R-:W-:Y:S01]  /*9280*/  ISETP.GE.AND P3, PT, R25, RZ, PT ;  /* 0x000000ff1900720c */ /* 0x000fe20003f66270 */
[--C-:B------:R-:W-:Y:S01]  /*9290*/  @!P5 IMAD.IADD R18, R18, 0x1, -R5.reuse ;  /* 0x000000011212d824 */ /* 0x100fe200078e0a05 */
[----:B------:R-:W-:Y:S01]  /*92a0*/  IADD3 R25, R35, 0xaf, RZ ;  /* 0x000000af23197810 */ /* 0x000fe20007ffe0ff */
[----:B------:R-:W-:Y:S01]  /*92b0*/  @!P4 IMAD.IADD R17, R17, 0x1, -R5 ;  /* 0x000000011111c824 */ /* 0x000fe200078e0a05 */
[----:B------:R-:W-:Y:S01]  /*92c0*/  ISETP.GT.U32.AND P4, PT, R5, R19, PT ;  /* 0x000000130500720c */ /* 0x000fe20003f84070 */
[----:B------:R-:W-:Y:S01]  /*92d0*/  IMAD.HI.U32 R4, R3, R22, RZ ;  /* 0x0000001603047227 */ /* 0x000fe200078e00ff */
[----:B------:R-:W-:Y:S01]  /*92e0*/  IABS R24, R25 ;  /* 0x0000001900187213 */ /* 0x000fe20000000000 */
[----:B------:R-:W-:Y:S01]  /*92f0*/  STL [R1+0x1898], R14 ;  /* 0x0018980e01007387 */ /* 0x000fe20000100800 */
[----:B------:R-:W-:Y:S01]  /*9300*/  ISETP.GT.U32.AND P5, PT, R5, R18, PT ;  /* 0x000000120500720c */ /* 0x000fe20003fa4070 */
[----:B------:R-:W-:Y:S01]  /*9310*/  IMAD.MOV R4, RZ, RZ, -R4 ;  /* 0x000000ffff047224 */ /* 0x000fe200078e0a04 */
[----:B------:R-:W-:Y:S01]  /*9320*/  @!P2 IADD3 R17, -R17, RZ, RZ ;  /* 0x000000ff1111a210 */ /* 0x000fe20007ffe1ff */
[----:B------:R-:W-:Y:S01]  /*9330*/  IMAD.HI.U32 R20, R3, R24, RZ ;  /* 0x0000001803147227 */ /* 0x000fe200078e00ff */
[----:B------:R-:W-:Y:S03]  /*9340*/  STL [R1+0x189c], R15 ;  /* 0x00189c0f01007387 */ /* 0x000fe60000100800 */
[----:B------:R-:W-:Y:S01]  /*9350*/  @!P1 IMAD.MOV R16, RZ, RZ, -R16 ;  /* 0x000000ffff109224 */ /* 0x000fe200078e0a10 */
[----:B------:R-:W-:Y:S01]  /*9360*/  ISETP.GE.AND P1, PT, R21, RZ, PT ;  /* 0x000000ff1500720c */ /* 0x000fe20003f26270 */
[----:B------:R-:W-:-:S02]  /*9370*/  IMAD.MOV R21, RZ, RZ, -R20 ;  /* 0x000000ffff157224 */ /* 0x000fc400078e0a14 */
[----:B------:R-:W-:Y:S01]  /*9380*/  IMAD R20, R5, R4, R22 ;  /* 0x0000000405147224 */ /* 0x000fe200078e0216 */
[----:B------:R-:W-:Y:S01]  /*9390*/  IABS R22, R27 ;  /* 0x0000001b00167213 */ /* 0x000fe20000000000 */
[--C-:B------:R-:W-:Y:S01]  /*93a0*/  @!P4 IMAD.IADD R19, R19, 0x1, -R5.reuse ;  /* 0x000000011313c824 */ /* 0x100fe200078e0a05 */
[----:B------:R-:W-:Y:S01]  /*93b0*/  STL [R1+0x18a0], R16 ;  /* 0x0018a01001007387 */ /* 0x000fe20000100800 */
[----:B------:R-:W-:Y:S01]  /*93c0*/  @!P5 IMAD.IADD R18, R18, 0x1, -R5 ;  /* 0x000000011212d824 */ /* 0x000fe200078e0a05 */
[----:B------:R-:W-:Y:S01]  /*93d0*/  ISETP.GT.U32.AND P5, PT, R5, R20, PT ;  /* 0x000000140500720c */ /* 0x000fe20003fa4070 */
[----:B------:R-:W-:Y:S01]  /*93e0*/  IMAD.HI.U32 R4, R3, R22, RZ ;  /* 0x0000001603047227 */ /* 0x000fe200078e00ff */
[C---:B------:R-:W-:Y:S01]  /*93f0*/  ISETP.GT.U32.AND P2, PT, R5.reuse, R19, PT ;  /* 0x000000130500720c */ /* 0x040fe20003f44070 */
[----:B------:R1:W-:Y:S02]  /*9400*/  STL [R1+0x18a4], R17 ;  /* 0x0018a41101007387 */ /* 0x0003e40000100800 */
[----:B------:R-:W-:-:S02]  /*9410*/  IMAD R21, R5, R21, R24 ;  /* 0x0000001505157224 */ /* 0x000fc400078e0218 */
[----:B------:R-:W-:Y:S02]  /*9420*/  IMAD.MOV R23, RZ, RZ, -R4 ;  /* 0x000000ffff177224 */ /* 0x000fe400078e0a04 */
[----:B------:R-:W-:Y:S01]  /*9430*/  IMAD.HI.U32 R4, R3, R26, RZ ;  /* 0x0000001a03047227 */ /* 0x000fe200078e00ff */
[----:B------:R-:W-:-:S03]  /*9440*/  ISETP.GT.U32.AND P4, PT, R5, R21, PT ;  /* 0x000000150500720c */ /* 0x000fc60003f84070 */
[----:B------:R-:W-:Y:S01]  /*9450*/  IMAD R22, R5, R23, R22 ;  /* 0x0000001705167224 */ /* 0x000fe200078e0216 */
[----:B-1----:R-:W-:Y:S01]  /*9460*/  MOV R17, R214 ;  /* 0x000000d600117202 */ /* 0x002fe20000000f00 */
[--C-:B------:R-:W-:Y:S02]  /*9470*/  @!P5 IMAD.IADD R20, R20, 0x1, -R5.reuse ;  /* 0x000000011414d824 */ /* 0x100fe400078e0a05 */
[----:B------:R-:W-:Y:S01]  /*9480*/  @!P2 IMAD.IADD R19, R19, 0x1, -R5 ;  /* 0x000000011313a824 */ /* 0x000fe200078e0a05 */
[C---:B------:R-:W-:Y:S01]  /*9490*/  ISETP.GT.U32.AND P2, PT, R5.reuse, R22, PT ;  /* 0x000000160500720c */ /* 0x040fe20003f44070 */
[----:B------:R-:W-:Y:S01]  /*94a0*/  IMAD.MOV R4, RZ, RZ, -R4 ;  /* 0x000000ffff047224 */ /* 0x000fe200078e0a04 */
[----:B------:R-:W-:Y:S01]  /*94b0*/  ISETP.GT.U32.AND P5, PT, R5, R20, PT ;  /* 0x000000140500720c */ /* 0x000fe20003fa4070 */
[----:B------:R-:W-:-:S04]  /*94c0*/  IMAD.HI.U32 R24, R3, R28, RZ ;  /* 0x0000001c03187227 */ /* 0x000fc800078e00ff */
[--C-:B------:R-:W-:Y:S02]  /*94d0*/  @!P4 IMAD.IADD R21, R21, 0x1, -R5.reuse ;  /* 0x000000011515c824 */ /* 0x100fe400078e0a05 */
[C---:B------:R-:W-:Y:S01]  /*94e0*/  IMAD R23, R5.reuse, R4, R26 ;  /* 0x0000000405177224 */ /* 0x040fe200078e021a */
[----:B------:R-:W-:Y:S01]  /*94f0*/  IABS R26, R31 ;  /* 0x0000001f001a7213 */ /* 0x000fe20000000000 */
[----:B------:R-:W-:Y:S01]  /*9500*/  IMAD.MOV R24, RZ, RZ, -R24 ;  /* 0x000000ffff187224 */ /* 0x000fe200078e0a18 */
[C---:B------:R-:W-:Y:S01]  /*9510*/  ISETP.GT.U32.AND P4, PT, R5.reuse, R21, PT ;  /* 0x000000150500720c */ /* 0x040fe20003f84070 */
[--C-:B------:R-:W-:Y:S02]  /*9520*/  @!P2 IMAD.IADD R22, R22, 0x1, -R5.reuse ;  /* 0x000000011616a824 */ /* 0x100fe400078e0a05 */
[----:B------:R-:W-:Y:S01]  /*9530*/  @!P5 IMAD.IADD R20, R20, 0x1, -R5 ;  /* 0x000000011414d824 */ /* 0x000fe200078e0a05 */
[C---:B------:R-:W-:Y:S01]  /*9540*/  ISETP.GT.U32.AND P5, PT, R5.reuse, R23, PT ;  /* 0x000000170500720c */ /* 0x040fe20003fa4070 */
[----:B------:R-:W-:Y:S01]  /*9550*/  @!P6 IMAD.MOV R19, RZ, RZ, -R19 ;  /* 0x000000ffff13e224 */ /* 0x000fe200078e0a13 */
[C---:B------:R-:W-:Y:S01]  /*9560*/  ISETP.GT.U32.AND P2, PT, R5.reuse, R22, PT ;  /* 0x000000160500720c */ /* 0x040fe20003f44070 */
[----:B------:R-:W-:Y:S01]  /*9570*/  IMAD R24, R5, R24, R28 ;  /* 0x0000001805187224 */ /* 0x000fe200078e021c */
[----:B------:R-:W-:Y:S01]  /*9580*/  ISETP.GE.AND P6, PT, R27, RZ, PT ;  /* 0x000000ff1b00720c */ /* 0x000fe20003fc6270 */
[----:B------:R-:W-:Y:S01]  /*9590*/  IMAD.HI.U32 R4, R3, R26, RZ ;  /* 0x0000001a03047227 */ /* 0x000fe200078e00ff */
[----:B------:R-:W-:-:S03]  /*95a0*/  IADD3 R27, R35, 0xb4, RZ ;  /* 0x000000b4231b7810 */ /* 0x000fc60007ffe0ff */
[----:B------:R-:W-:Y:S01]  /*95b0*/  @!P3 IMAD.MOV R18, RZ, RZ, -R18 ;  /* 0x000000ffff12b224 */ /* 0x000fe200078e0a12 */
[----:B------:R-:W-:Y:S01]  /*95c0*/  ISETP.GE.AND P3, PT, R25, RZ, PT ;  /* 0x000000ff1900720c */ /* 0x000fe20003f66270 */
[--C-:B------:R-:W-:Y:S01]  /*95d0*/  @!P4 IMAD.IADD R21, R21, 0x1, -R5.reuse ;  /* 0x000000011515c824 */ /* 0x100fe200078e0a05 */
[----:B------:R-:W-:Y:S01]  /*95e0*/  ISETP.GT.U32.AND P4, PT, R5, R24, PT ;  /* 0x000000180500720c */ /* 0x000fe20003f84070 */
[----:B------:R-:W-:Y:S01]  /*95f0*/  IMAD.MOV R25, RZ, RZ, -R4 ;  /* 0x000000ffff197224 */ /* 0x000fe200078e0a04 */
[----:B------:R-:W-:Y:S01]  /*9600*/  IABS R28, R27 ;  /* 0x0000001b001c7213 */ /* 0x000fe20000000000 */
[--C-:B------:R-:W-:Y:S01]  /*9610*/  @!P5 IMAD.IADD R23, R23, 0x1, -R5.reuse ;  /* 0x000000011717d824 */ /* 0x100fe200078e0a05 */
[----:B------:R-:W-:Y:S01]  /*9620*/  STL [R1+0x18a8], R18 ;  /* 0x0018a81201007387 */ /* 0x000fe20000100800 */
[--C-:B------:R-:W-:Y:S01]  /*9630*/  @!P2 IMAD.IADD R22, R22, 0x1, -R5.reuse ;  /* 0x000000011616a824 */ /* 0x100fe200078e0a05 */
[----:B------:R-:W-:Y:S01]  /*9640*/  ISETP.GE.AND P2, PT, R31, RZ, PT ;  /* 0x000000ff1f00720c */ /* 0x000fe20003f46270 */
[C---:B------:R-:W-:Y:S01]  /*9650*/  IMAD R25, R5.reuse, R25, R26 ;  /* 0x0000001905197224 */ /* 0x040fe200078e021a */
[----:B------:R-:W-:Y:S01]  /*9660*/  ISETP.GT.U32.AND P5, PT, R5, R23, PT ;  /* 0x000000170500720c */ /* 0x000fe20003fa4070 */
[----:B------:R-:W-:Y:S01]  /*9670*/  @!P6 IMAD.MOV R22, RZ, RZ, -R22 ;  /* 0x000000ffff16e224 */ /* 0x000fe200078e0a16 */
[----:B------:R-:W-:Y:S01]  /*9680*/  IADD3 R31, R35, 0xb6, RZ ;  /* 0x000000b6231f7810 */ /* 0x000fe20007ffe0ff */
[----:B------:R-:W-:Y:S01]  /*9690*/  @!P1 IMAD.MOV R20, RZ, RZ, -R20 ;  /* 0x000000ffff149224 */ /* 0x000fe200078e0a14 */
[----:B------:R-:W-:Y:S01]  /*96a0*/  ISETP.GT.U32.AND P6, PT, R5, R25, PT ;  /* 0x000000190500720c */ /* 0x000fe20003fc4070 */
[----:B------:R-:W-:Y:S01]  /*96b0*/  @!P4 IMAD.IADD R24, R24, 0x1, -R5 ;  /* 0x000000011818c824 */ /* 0x000fe200078e0a05 */
[----:B------:R-:W-:Y:S01]  /*96c0*/  ISETP.GE.AND P1, PT, R29, RZ, PT ;  /* 0x000000ff1d00720c */ /* 0x000fe20003f26270 */
[----:B------:R-:W-:Y:S01]  /*96d0*/  IMAD.HI.U32 R4, R3, R28, RZ ;  /* 0x0000001c03047227 */ /* 0x000fe200078e00ff */
[----:B------:R-:W-:Y:S01]  /*96e0*/  IADD3 R29, R35, 0xb5, RZ ;  /* 0x000000b5231d7810 */ /* 0x000fe20007ffe0ff */
[----:B------:R-:W-:Y:S01]  /*96f0*/  STL [R1+0x18ac], R19 ;  /* 0x0018ac1301007387 */ /* 0x000fe20000100800 */
[----:B------:R-:W-:Y:S01]  /*9700*/  ISETP.GT.U32.AND P4, PT, R5, R24, PT ;  /* 0x000000180500720c */ /* 0x000fe20003f84070 */
[----:B------:R-:W-:Y:S01]  /*9710*/  @!P3 IMAD.MOV R21, RZ, RZ, -R21 ;  /* 0x000000ffff15b224 */ /* 0x000fe200078e0a15 */
[----:B------:R-:W-:Y:S01]  /*9720*/  IADD3 R4, -R4, RZ, RZ ;  /* 0x000000ff04047210 */ /* 0x000fe20007ffe1ff */
[--C-:B------:R-:W-:Y:S01]  /*9730*/  @!P5 IMAD.IADD R23, R23, 0x1, -R5.reuse ;  /* 0x000000011717d824 */ /* 0x100fe200078e0a05 */
[----:B------:R-:W-:Y:S01]  /*9740*/  ISETP.GE.AND P3, PT, R30, RZ, PT ;  /* 0x000000ff1e00720c */ /* 0x000fe20003f66270 */
[----:B------:R-:W-:Y:S01]  /*9750*/  STL [R1+0x18b0], R20 ;  /* 0x0018b01401007387 */ /* 0x000fe20000100800 */
[----:B------:R-:W-:Y:S01]  /*9760*/  IABS R30, R29 ;  /* 0x0000001d001e7213 */ /* 0x000fe20000000000 */
[----:B------:R-:W-:Y:S01]  /*9770*/  @!P6 IMAD.IADD R25, R25, 0x1, -R5 ;  /* 0x000000011919e824 */ /* 0x000fe200078e0a05 */
[----:B------:R-:W-:Y:S01]  /*9780*/  IABS R32, R31 ;  /* 0x0000001f00207213 */ /* 0x000fe20000000000 */
[----:B------:R-:W-:Y:S01]  /*9790*/  IMAD R26, R5, R4, R28 ;  /* 0x00000004051a7224 */ /* 0x000fe200078e021c */
[----:B------:R-:W-:Y:S01]  /*97a0*/  ISETP.GE.AND P5, PT, R27, RZ, PT ;  /* 0x000000ff1b00720c */ /* 0x000fe20003fa6270 */
[----:B------:R-:W-:Y:S01]  /*97b0*/  @!P1 IMAD.MOV R23, RZ, RZ, -R23 ;  /* 0x000000ffff179224 */ /* 0x000fe200078e0a17 */
[C---:B------:R-:W-:Y:S01]  /*97c0*/  ISETP.GT.U32.AND P1, PT, R5.reuse, R25, PT ;  /* 0x000000190500720c */ /* 0x040fe20003f24070 */
[----:B------:R-:W-:Y:S01]  /*97d0*/  @!P4 IMAD.IADD R24, R24, 0x1, -R5 ;  /* 0x000000011818c824 */ /* 0x000fe200078e0a05 */
[----:B------:R-:W-:Y:S01]  /*97e0*/  ISETP.GT.U32.AND P4, PT, R5, R26, PT ;  /* 0x0000001a0500720c */ /* 0x000fe20003f84070 */
[----:B------:R-:W-:Y:S01]  /*97f0*/  IMAD.HI.U32 R4, R3, R30, RZ ;  /* 0x0000001e03047227 */ /* 0x000fe200078e00ff */
[----:B------:R-:W-:Y:S01]  /*9800*/  ISETP.GE.AND P6, PT, R29, RZ, PT ;  /* 0x000000ff1d00720c */ /* 0x000fe20003fc6270 */
[----:B------:R-:W-:Y:S02]  /*9810*/  STL [R1+0x18b4], R21 ;  /* 0x0018b41501007387 */ /* 0x000fe40000100800 */
[----:B------:R-:W-:-:S02]  /*9820*/  IMAD.HI.U32 R27, R3, R32, RZ ;  /* 0x00000020031b7227 */ /* 0x000fc400078e00ff */
[----:B------:R-:W-:Y:S02]  /*9830*/  STL [R1+0x18b8], R22 ;  /* 0x0018b81601007387 */ /* 0x000fe40000100800 */
[----:B------:R-:W-:Y:S02]  /*9840*/  IMAD.MOV R4, RZ, RZ, -R4 ;  /* 0x000000ffff047224 */ /* 0x000fe400078e0a04 */
[----:B------:R-:W-:Y:S01]  /*9850*/  IMAD.MOV R29, RZ, RZ, -R27 ;  /* 0x000000ffff1d7224 */ /* 0x000fe200078e0a1b */
[----:B------:R1:W-:Y:S01]  /*9860*/  STL [R1+0x18bc], R23 ;  /* 0x0018bc1701007387 */ /* 0x0003e20000100800 */
[--C-:B------:R-:W-:Y:S01]  /*9870*/  @!P1 IMAD.IADD R25, R25, 0x1, -R5.reuse ;  /* 0x0000000119199824 */ /* 0x100fe200078e0a05 */
[----:B------:R-:W-:Y:S01]  /*9880*/  ISETP.GE.AND P1, PT, R33, RZ, PT ;  /* 0x000000ff2100720c */ /* 0x000fe20003f26270 */
[----:B------:R-:W-:Y:S02]  /*9890*/  IMAD R27, R5, R4, R30 ;  /* 0x00000004051b7224 */ /* 0x000fe400078e021e */
[----:B------:R-:W-:-:S02]  /*98a0*/  @!P4 IMAD.IADD R26, R26, 0x1, -R5 ;  /* 0x000000011a1ac824 */ /* 0x000fc400078e0a05 */
[----:B------:R-:W-:Y:S01]  /*98b0*/  @!P2 IMAD.MOV R25, RZ, RZ, -R25 ;  /* 0x000000ffff19a224 */ /* 0x000fe200078e0a19 */
[----:B------:R-:W-:Y:S01]  /*98c0*/  ISETP.GT.U32.AND P2, PT, R5, R27, PT ;  /* 0x0000001b0500720c */ /* 0x000fe20003f44070 */
[----:B------:R-:W-:Y:S01]  /*98d0*/  IMAD.HI.U32 R28, R3, R34, RZ ;  /* 0x00000022031c7227 */ /* 0x000fe200078e00ff */
[----:B------:R-:W-:-:S03]  /*98e0*/  ISETP.GT.U32.AND P4, PT, R5, R26, PT ;  /* 0x0000001a0500720c */ /* 0x000fc60003f84070 */
[----:B------:R-:W-:Y:S01]  /*98f0*/  @!P3 IMAD.MOV R24, RZ, RZ, -R24 ;  /* 0x000000ffff18b224 */ /* 0x000fe200078e0a18 */
[----:B------:R-:W-:Y:S01]  /*9900*/  ISETP.GE.AND P3, PT, R31, RZ, PT ;  /* 0x000000ff1f00720c */ /* 0x000fe20003f66270 */
[----:B------:R-:W-:Y:S02]  /*9910*/  IMAD.MOV R31, RZ, RZ, -R28 ;  /* 0x000000ffff1f7224 */ /* 0x000fe400078e0a1c */
[----:B------:R-:W-:Y:S01]  /*9920*/  IMAD R28, R5, R29, R32 ;  /* 0x0000001d051c7224 */ /* 0x000fe200078e0220 */
[----:B------:R-:W-:Y:S01]  /*9930*/  STL [R1+0x18c0], R24 ;  /* 0x0018c01801007387 */ /* 0x000fe20000100800 */
[----:B-1----:R-:W-:Y:S02]  /*9940*/  IMAD.MOV.U32 R23, RZ, RZ, R35 ;  /* 0x000000ffff177224 */ /* 0x002fe400078e0023 */
[--C-:B------:R-:W-:Y:S01]  /*9950*/  @!P2 IMAD.IADD R27, R27, 0x1, -R5.reuse ;  /* 0x000000011b1ba824 */ /* 0x100fe200078e0a05 */
[----:B------:R-:W-:Y:S01]  /*9960*/  STL [R1+0x18c4], R25 ;  /* 0x0018c41901007387 */ /* 0x000fe20000100800 */
[----:B------:R-:W-:Y:S01]  /*9970*/  @!P4 IMAD.IADD R26, R26, 0x1, -R5 ;  /* 0x000000011a1ac824 */ /* 0x000fe200078e0a05 */
[----:B------:R-:W-:Y:S01]  /*9980*/  IADD3 R4, R23, 0xb8, RZ ;  /* 0x000000b817047810 */ /* 0x000fe20007ffe0ff */
[C---:B------:R-:W-:Y:S01]  /*9990*/  IMAD R29, R5.reuse, R31, R34 ;  /* 0x0000001f051d7224 */ /* 0x040fe200078e0222 */
[C---:B------:R-:W-:Y:S01]  /*99a0*/  ISETP.GT.U32.AND P2, PT, R5.reuse, R27, PT ;  /* 0x0000001b0500720c */ /* 0x040fe20003f44070 */
[----:B------:R-:W-:Y:S01]  /*99b0*/  @!P5 IMAD.MOV R26, RZ, RZ, -R26 ;  /* 0x000000ffff1ad224 */ /* 0x000fe200078e0a1a */
[----:B------:R-:W-:Y:S01]  /*99c0*/  ISETP.GT.U32.AND P5, PT, R5, R28, PT ;  /* 0x0000001c0500720c */ /* 0x000fe20003fa4070 */
[----:B------:R-:W-:Y:S01]  /*99d0*/  IMAD.MOV.U32 R14, RZ, RZ, R217 ;  /* 0x000000ffff0e7224 */ /* 0x000fe200078e00d9 */
[----:B------:R-:W-:Y:S01]  /*99e0*/  IABS R30, R4 ;  /* 0x00000004001e7213 */ /* 0x000fe20000000000 */
[----:B------:R-:W-:Y:S01]  /*99f0*/  IMAD.MOV.U32 R18, RZ, RZ, R213 ;  /* 0x000000ffff127224 */ /* 0x000fe200078e00d5 */
[----:B------:R-:W-:Y:S01]  /*9a00*/  IADD3 R39, R23, 0xb9, RZ ;  /* 0x000000b917277810 */ /* 0x000fe20007ffe0ff */
[----:B------:R1:W-:Y:S01]  /*9a10*/  STL [R1+0x18c8], R26 ;  /* 0x0018c81a01007387 */ /* 0x0003e20000100800 */
[----:B------:R-:W-:Y:S01]  /*9a20*/  ISETP.GE.AND P4, PT, R4, RZ, PT ;  /* 0x000000ff0400720c */ /* 0x000fe20003f86270 */
[----:B------:R-:W-:Y:S01]  /*9a30*/  IMAD.HI.U32 R4, R3, R30, RZ ;  /* 0x0000001e03047227 */ /* 0x000fe200078e00ff */
[----:B------:R-:W-:-:S02]  /*9a40*/  IADD3 R43, R23, 0xbb, RZ ;  /* 0x000000bb172b7810 */ /* 0x000fc40007ffe0ff */
[----:B------:R-:W-:Y:S01]  /*9a50*/  IABS R34, R39 ;  /* 0x0000002700227213 */ /* 0x000fe20000000000 */
[--C-:B------:R-:W-:Y:S01]  /*9a60*/  @!P2 IMAD.IADD R27, R27, 0x1, -R5.reuse ;  /* 0x000000011b1ba824 */ /* 0x100fe200078e0a05 */
[----:B------:R-:W-:Y:S01]  /*9a70*/  ISETP.GT.U32.AND P2, PT, R5, R29, PT ;  /* 0x0000001d0500720c */ /* 0x000fe20003f44070 */
[----:B------:R-:W-:Y:S01]  /*9a80*/  @!P5 IMAD.IADD R28, R28, 0x1, -R5 ;  /* 0x000000011c1cd824 */ /* 0x000fe200078e0a05 */
[C---:B------:R-:W-:Y:S01]  /*9a90*/  IADD3 R41, R23.reuse, 0xba, RZ ;  /* 0x000000ba17297810 */ /* 0x040fe20007ffe0ff */
[----:B------:R-:W-:Y:S01]  /*9aa0*/  IMAD.MOV R33, RZ, RZ, -R4 ;  /* 0x000000ffff217224 */ /* 0x000fe200078e0a04 */
[----:B------:R-:W-:Y:S01]  /*9ab0*/  IADD3 R44, R23, 0xbc, RZ ;  /* 0x000000bc172c7810 */ /* 0x000fe20007ffe0ff */
[----:B------:R-:W-:Y:S01]  /*9ac0*/  IMAD.HI.U32 R4, R3, R34, RZ ;  /* 0x0000002203047227 */ /* 0x000fe200078e00ff */
[C---:B------:R-:W-:Y:S02]  /*9ad0*/  ISETP.GT.U32.AND P5, PT, R5.reuse, R28, PT ;  /* 0x0000001c0500720c */ /* 0x040fe40003fa4070 */
[----:B------:R-:W-:Y:S01]  /*9ae0*/  IABS R38, R43 ;  /* 0x0000002b00267213 */ /* 0x000fe20000000000 */
[----:B------:R-:W-:Y:S01]  /*9af0*/  IMAD R30, R5, R33, R30 ;  /* 0x00000021051e7224 */ /* 0x000fe200078e021e */
[----:B------:R-:W-:Y:S01]  /*9b00*/  IABS R36, R41 ;  /* 0x0000002900247213 */ /* 0x000fe20000000000 */
[----:B------:R-:W-:Y:S01]  /*9b10*/  @!P6 IMAD.MOV R27, RZ, RZ, -R27 ;  /* 0x000000ffff1be224 */ /* 0x000fe200078e0a1b */
[----:B------:R-:W-:Y:S01]  /*9b20*/  IABS R40, R44 ;  /* 0x0000002c00287213 */ /* 0x000fe20000000000 */
[----:B------:R-:W-:Y:S01]  /*9b30*/  @!P2 IMAD.IADD R29, R29, 0x1, -R5 ;  /* 0x000000011d1da824 */ /* 0x000fe200078e0a05 */
[----:B------:R-:W-:Y:S01]  /*9b40*/  IADD3 R4, -R4, RZ, RZ ;  /* 0x000000ff04047210 */ /* 0x000fe20007ffe1ff */
[----:B------:R-:W-:Y:S01]  /*9b50*/  IMAD.HI.U32 R32, R3, R38, RZ ;  /* 0x0000002603207227 */ /* 0x000fe200078e00ff */
[----:B------:R-:W-:Y:S01]  /*9b60*/  IADD3 R45, R23, 0xbd, RZ ;  /* 0x000000bd172d7810 */ /* 0x000fe20007ffe0ff */
[----:B------:R-:W-:Y:S01]  /*9b70*/  STL [R1+0x18cc], R27 ;  /* 0x0018cc1b01007387 */ /* 0x000fe20000100800 */
[----:B------:R-:W-:Y:S01]  /*9b80*/  ISETP.GT.U32.AND P2, PT, R5, R29, PT ;  /* 0x0000001d0500720c */ /* 0x000fe20003f44070 */
[----:B------:R-:W-:Y:S01]  /*9b90*/  IMAD.HI.U32 R31, R3, R36, RZ ;  /* 0x00000024031f7227 */ /* 0x000fe200078e00ff */
[----:B------:R-:W-:-:S02]  /*9ba0*/  IADD3 R47, R23, 0xbf, RZ ;  /* 0x000000bf172f7810 */ /* 0x000fc40007ffe0ff */
[----:B------:R-:W-:Y:S01]  /*9bb0*/  IADD3 R46, R23, 0xbe, RZ ;  /* 0x000000be172e7810 */ /* 0x000fe20007ffe0ff */
[----:B------:R-:W-:Y:S01]  /*9bc0*/  @!P5 IMAD.IADD R28, R28, 0x1, -R5 ;  /* 0x000000011c1cd824 */ /* 0x000fe200078e0a05 */
[----:B------:R-:W-:Y:S01]  /*9bd0*/  ISETP.GT.U32.AND P5, PT, R5, R30, PT ;  /* 0x0000001e0500720c */ /* 0x000fe20003fa4070 */
[----:B------:R-:W-:Y:S01]  /*9be0*/  IMAD.HI.U32 R33, R3, R40, RZ ;  /* 0x0000002803217227 */ /* 0x000fe200078e00ff */
[----:B------:R-:W-:Y:S02]  /*9bf0*/  IABS R42, R47 ;  /* 0x0000002f002a7213 */ /* 0x000fe40000000000 */
[C---:B------:R-:W-:Y:S01]  /*9c00*/  IADD3 R48, R23.reuse, 0xc0, RZ ;  /* 0x000000c017307810 */ /* 0x040fe20007ffe0ff */
[----:B------:R-:W-:Y:S01]  /*9c10*/  IMAD.MOV R37, RZ, RZ, -R32 ;  /* 0x000000ffff257224 */ /* 0x000fe200078e0a20 */
[C---:B------:R-:W-:Y:S01]  /*9c20*/  IADD3 R55, R23.reuse, 0xc5, RZ ;  /* 0x000000c517377810 */ /* 0x040fe20007ffe0ff */
[----:B------:R-:W-:Y:S01]  /*9c30*/  IMAD.MOV R35, RZ, RZ, -R31 ;  /* 0x000000ffff237224 */ /* 0x000fe200078e0a1f */
[----:B------:R-:W-:Y:S01]  /*9c40*/  IADD3 R53, R23, 0xc6, RZ ;  /* 0x000000c617357810 */ /* 0x000fe20007ffe0ff */
[----:B------:R-:W-:Y:S01]  /*9c50*/  IMAD R31, R5, R4, R34 ;  /* 0x00000004051f7224 */ /* 0x000fe200078e0222 */
[----:B------:R-:W-:Y:S01]  /*9c60*/  IADD3 R59, R23, 0xc7, RZ ;  /* 0x000000c7173b7810 */ /* 0x000fe20007ffe0ff */
[----:B------:R-:W-:Y:S01]  /*9c70*/  IMAD.MOV R34, RZ, RZ, -R33 ;  /* 0x000000ffff227224 */ /* 0x000fe200078e0a21 */
[----:B------:R-:W-:Y:S01]  /*9c80*/  IABS R50, R53 ;  /* 0x0000003500327213 */ /* 0x000fe20000000000 */
[C---:B------:R-:W-:Y:S01]  /*9c90*/  IMAD R33, R5.reuse, R37, R38 ;  /* 0x0000002505217224 */ /* 0x040fe200078e0226 */
[C---:B------:R-:W-:Y:S01]  /*9ca0*/  ISETP.GT.U32.AND P6, PT, R5.reuse, R31, PT ;  /* 0x0000001f0500720c */ /* 0x040fe20003fc4070 */
[----:B------:R-:W-:Y:S01]  /*9cb0*/  IMAD R34, R5, R34, R40 ;  /* 0x0000002205227224 */ /* 0x000fe200078e0228 */
[----:B------:R-:W-:Y:S01]  /*9cc0*/  IABS R38, R45 ;  /* 0x0000002d00267213 */ /* 0x000fe20000000000 */
[--C-:B------:R-:W-:Y:S01]  /*9cd0*/  @!P2 IMAD.IADD R29, R29, 0x1, -R5.reuse ;  /* 0x000000011d1da824 */ /* 0x100fe200078e0a05 */
[C---:B------:R-:W-:Y:S01]  /*9ce0*/  ISETP.GT.U32.AND P2, PT, R5.reuse, R33, PT ;  /* 0x000000210500720c */ /* 0x040fe20003f44070 */
[----:B------:R-:W-:Y:S01]  /*9cf0*/  @!P5 IMAD.IADD R30, R30, 0x1, -R5 ;  /* 0x000000011e1ed824 */ /* 0x000fe200078e0a05 */
[C---:B------:R-:W-:Y:S01]  /*9d00*/  ISETP.GT.U32.AND P5, PT, R5.reuse, R34, PT ;  /* 0x000000220500720c */ /* 0x040fe20003fa4070 */
[----:B------:R-:W-:Y:S01]  /*9d10*/  IMAD R32, R5, R35, R36 ;  /* 0x0000002305207224 */ /* 0x000fe200078e0224 */
[----:B------:R-:W-:Y:S01]  /*9d20*/  IABS R40, R46 ;  /* 0x0000002e00287213 */ /* 0x000fe20000000000 */
[----:B------:R-:W-:Y:S01]  /*9d30*/  IMAD.HI.U32 R4, R3, R38, RZ ;  /* 0x0000002603047227 */ /* 0x000fe200078e00ff */
[----:B------:R-:W-:-:S02]  /*9d40*/  IADD3 R60, R23, 0xc8, RZ ;  /* 0x000000c8173c7810 */ /* 0x000fc40007ffe0ff */
[----:B------:R-:W-:Y:S01]  /*9d50*/  IADD3 R58, R23, 0xc9, RZ ;  /* 0x000000c9173a7810 */ /* 0x000fe20007ffe0ff */
[--C-:B------:R-:W-:Y:S01]  /*9d60*/  @!P6 IMAD.IADD R31, R31, 0x1, -R5.reuse ;  /* 0x000000011f1fe824 */ /* 0x100fe200078e0a05 */
[C---:B------:R-:W-:Y:S01]  /*9d70*/  ISETP.GT.U32.AND P6, PT, R5.reuse, R30, PT ;  /* 0x0000001e0500720c */ /* 0x040fe20003fc4070 */
[----:B------:R-:W-:Y:S01]  /*9d80*/  @!P3 IMAD.MOV R28, RZ, RZ, -R28 ;  /* 0x000000ffff1cb224 */ /* 0x000fe200078e0a1c */
[----:B------:R-:W-:Y:S01]  /*9d90*/  ISETP.GT.U32.AND P3, PT, R5, R32, PT ;  /* 0x000000200500720c */ /* 0x000fe20003f64070 */
[--C-:B------:R-:W-:Y:S01]  /*9da0*/  @!P2 IMAD.IADD R33, R33, 0x1, -R5.reuse ;  /* 0x000000012121a824 */ /* 0x100fe200078e0a05 */
[----:B------:R-:W-:Y:S01]  /*9db0*/  IADD3 R57, R23, 0xca, RZ ;  /* 0x000000ca17397810 */ /* 0x000fe20007ffe0ff */
[----:B------:R-:W-:Y:S01]  /*9dc0*/  IMAD.MOV R35, RZ, RZ, -R4 ;  /* 0x000000ffff237224 */ /* 0x000fe200078e0a04 */
[----:B------:R-:W-:Y:S01]  /*9dd0*/  @!P5 IADD3 R34, R34, -R5, RZ ;  /* 0x800000052222d210 */ /* 0x000fe20007ffe0ff */
[----:B------:R-:W-:Y:S01]  /*9de0*/  IMAD.HI.U32 R4, R3, R42, RZ ;  /* 0x0000002a03047227 */ /* 0x000fe200078e00ff */
[C---:B------:R-:W-:Y:S01]  /*9df0*/  ISETP.GT.U32.AND P5, PT, R5.reuse, R33, PT ;  /* 0x000000210500720c */ /* 0x040fe20003fa4070 */
[----:B------:R2:W-:Y:S01]  /*9e00*/  STL [R1+0x18d0], R28 ;  /* 0x0018d01c01007387 */ /* 0x0005e20000100800 */
[----:B------:R-:W-:Y:S01]  /*9e10*/  IABS R52, R57 ;  /* 0x0000003900347213 */ /* 0x000fe20000000000 */
[----:B------:R-:W-:Y:S01]  /*9e20*/  IMAD R35, R5, R35, R38 ;  /* 0x0000002305237224 */ /* 0x000fe200078e0226 */
[----:B------:R-:W-:Y:S01]  /*9e30*/  IABS R38, R48 ;  /* 0x0000003000267213 */ /* 0x000fe20000000000 */
[----:B------:R-:W-:Y:S01]  /*9e40*/  IMAD.MOV R4, RZ, RZ, -R4 ;  /* 0x000000ffff047224 */ /* 0x000fe200078e0a04 */
[----:B------:R-:W-:Y:S01]  /*9e50*/  IADD3 R56, R23, 0xcb, RZ ;  /* 0x000000cb17387810 */ /* 0x000fe20007ffe0ff */
[--C-:B------:R-:W-:Y:S01]  /*9e60*/  @!P6 IMAD.IADD R30, R30, 0x1, -R5.reuse ;  /* 0x000000011e1ee824 */ /* 0x100fe200078e0a05 */
[C---:B------:R-:W-:Y:S01]  /*9e70*/  ISETP.GT.U32.AND P6, PT, R5.reuse, R35, PT ;  /* 0x000000230500720c */ /* 0x040fe20003fc4070 */
[----:B------:R-:W-:Y:S01]  /*9e80*/  IMAD R37, R5, R4, R42 ;  /* 0x0000000405257224 */ /* 0x000fe200078e022a */
[----:B------:R-:W-:Y:S01]  /*9e90*/  IADD3 R42, R23, 0xc4, RZ ;  /* 0x000000c4172a7810 */ /* 0x000fe20007ffe0ff */
[--C-:B------:R-:W-:Y:S01]  /*9ea0*/  @!P3 IMAD.IADD R32, R32, 0x1, -R5.reuse ;  /* 0x000000012020b824 */ /* 0x100fe200078e0a05 */
[----:B------:R-:W-:Y:S01]  /*9eb0*/  ISETP.GT.U32.AND P3, PT, R5, R31, PT ;  /* 0x0000001f0500720c */ /* 0x000fe20003f64070 */
[----:B------:R-:W-:Y:S01]  /*9ec0*/  @!P5 IMAD.IADD R33, R33, 0x1, -R5 ;  /* 0x000000012121d824 */ /* 0x000fe200078e0a05 */
[----:B------:R-:W-:Y:S01]  /*9ed0*/  ISETP.GT.U32.AND P5, PT, R5, R37, PT ;  /* 0x000000250500720c */ /* 0x000fe20003fa4070 */
[----:B------:R-:W-:Y:S01]  /*9ee0*/  IMAD.HI.U32 R36, R3, R40, RZ ;  /* 0x0000002803247227 */ /* 0x000fe200078e00ff */
[----:B------:R-:W-:-:S02]  /*9ef0*/  ISETP.GT.U32.AND P2, PT, R5, R32, PT ;  /* 0x000000200500720c */ /* 0x000fc40003f44070 */
[----:B------:R-:W-:Y:S01]  /*9f00*/  IABS R54, R56 ;  /* 0x0000003800367213 */ /* 0x000fe20000000000 */
[----:B------:R-:W-:Y:S01]  /*9f10*/  @!P1 IMAD.MOV R29, RZ, RZ, -R29 ;  /* 0x000000ffff1d9224 */ /* 0x000fe200078e0a1d */
[----:B------:R-:W-:Y:S01]  /*9f20*/  ISETP.GT.U32.AND P1, PT, R5, R34, PT ;  /* 0x000000220500720c */ /* 0x000fe20003f24070 */
[--C-:B------:R-:W-:Y:S01]  /*9f30*/  @!P6 IMAD.IADD R35, R35, 0x1, -R5.reuse ;  /* 0x000000012323e824 */ /* 0x100fe200078e0a05 */
[----:B------:R-:W-:Y:S01]  /*9f40*/  ISETP.GE.AND P6, PT, R43, RZ, PT ;  /* 0x000000ff2b00720c */ /* 0x000fe20003fc6270 */
[----:B------:R-:W-:Y:S01]  /*9f50*/  IMAD.MOV R36, RZ, RZ, -R36 ;  /* 0x000000ffff247224 */ /* 0x000fe200078e0a24 */
[----:B------:R-:W-:Y:S01]  /*9f60*/  IADD3 R61, R23, 0xd2, RZ ;  /* 0x000000d2173d7810 */ /* 0x000fe20007ffe0ff */
[--C-:B------:R-:W-:Y:S01]  /*9f70*/  @!P3 IMAD.IADD R31, R31, 0x1, -R5.reuse ;  /* 0x000000011f1fb824 */ /* 0x100fe200078e0a05 */
[----:B------:R-:W-:Y:S01]  /*9f80*/  IADD3 R67, R23, 0xd3, RZ ;  /* 0x000000d317437810 */ /* 0x000fe20007ffe0ff */
[--C-:B------:R-:W-:Y:S01]  /*9f90*/  @!P5 IMAD.IADD R37, R37, 0x1, -R5.reuse ;  /* 0x000000012525d824 */ /* 0x100fe200078e0a05 */
[C---:B------:R-:W-:Y:S01]  /*9fa0*/  ISETP.GT.U32.AND P5, PT, R5.reuse, R35, PT ;  /* 0x000000230500720c */ /* 0x040fe20003fa4070 */
[----:B------:R-:W-:Y:S01]  /*9fb0*/  IMAD R36, R5, R36, R40 ;  /* 0x0000002405247224 */ /* 0x000fe200078e0228 */
[----:B------:R-:W-:Y:S01]  /*9fc0*/  IADD3 R66, R23, 0xd4, RZ ;  /* 0x000000d417427810 */ /* 0x000fe20007ffe0ff */
[--C-:B------:R-:W-:Y:S01]  /*9fd0*/  @!P2 IMAD.IADD R32, R32, 0x1, -R5.reuse ;  /* 0x000000012020a824 */ /* 0x100fe200078e0a05 */
[----:B------:R-:W-:Y:S01]  /*9fe0*/  ISETP.GE.AND P2, PT, R39, RZ, PT ;  /* 0x000000ff2700720c */ /* 0x000fe20003f46270 */
[----:B------:R-:W-:Y:S01]  /*9ff0*/  IMAD.HI.U32 R4, R3, R38, RZ ;  /* 0x0000002603047227 */ /* 0x000fe200078e00ff */
[----:B------:R-:W-:Y:S01]  /*a000*/  IADD3 R39, R23, 0xc1, RZ ;  /* 0x000000c117277810 */ /* 0x000fe20007ffe0ff */
[----:B------:R-:W-:Y:S01]  /*a010*/  STL [R1+0x18d4], R29 ;  /* 0x0018d41d01007387 */ /* 0x000fe20000100800 */
[C---:B------:R-:W-:Y:S01]  /*a020*/  ISETP.GT.U32.AND P3, PT, R5.reuse, R36, PT ;  /* 0x000000240500720c */ /* 0x040fe20003f64070 */
[----:B------:R-:W-:Y:S01]  /*a030*/  @!P4 IMAD.MOV R30, RZ, RZ, -R30 ;  /* 0x000000ffff1ec224 */ /* 0x000fe200078e0a1e */
[----:B------:R-:W-:Y:S01]  /*a040*/  ISETP.GT.U32.AND P4, PT, R5, R37, PT ;  /* 0x000000250500720c */ /* 0x000fe20003f84070 */
[--C-:B------:R-:W-:Y:S01]  /*a050*/  @!P1 IMAD.IADD R34, R34, 0x1, -R5.reuse ;  /* 0x0000000122229824 */ /* 0x100fe200078e0a05 */
[----:B------:R-:W-:Y:S01]  /*a060*/  ISETP.GE.AND P1, PT, R41, RZ, PT ;  /* 0x000000ff2900720c */ /* 0x000fe20003f26270 */
[----:B------:R-:W-:Y:S01]  /*a070*/  IMAD.MOV R4, RZ, RZ, -R4 ;  /* 0x000000ffff047224 */ /* 0x000fe200078e0a04 */
[----:B------:R-:W-:Y:S01]  /*a080*/  IABS R40, R39 ;  /* 0x0000002700287213 */ /* 0x000fe20000000000 */
[----:B------:R-:W-:Y:S01]  /*a090*/  @!P5 IMAD.IADD R35, R35, 0x1, -R5 ;  /* 0x000000012323d824 */ /* 0x000fe200078e0a05 */
[----:B------:R-:W-:Y:S01]  /*a0a0*/  ISETP.GE.AND P5, PT, R47, RZ, PT ;  /* 0x000000ff2f00720c */ /* 0x000fe20003fa6270 */
[----:B------:R-:W-:Y:S01]  /*a0b0*/  IMAD R38, R5, R4, R38 ;  /* 0x0000000405267224 */ /* 0x000fe200078e0226 */
[----:B------:R-:W-:Y:S01]  /*a0c0*/  IADD3 R41, R23, 0xc3, RZ ;  /* 0x000000c317297810 */ /* 0x000fe20007ffe0ff */
[----:B------:R-:W-:Y:S01]  /*a0d0*/  IMAD.HI.U32 R4, R3, R40, RZ ;  /* 0x0000002803047227 */ /* 0x000fe200078e00ff */
[C---:B------:R-:W-:Y:S01]  /*a0e0*/  IADD3 R65, R23.reuse, 0xd5, RZ ;  /* 0x000000d517417810 */ /* 0x040fe20007ffe0ff */
[----:B------:R3:W-:Y:S01]  /*a0f0*/  STL [R1+0x18d8], R30 ;  /* 0x0018d81e01007387 */ /* 0x0007e20000100800 */
[----:B------:R-:W-:Y:S01]  /*a100*/  IADD3 R63, R23, 0xd6, RZ ;  /* 0x000000d6173f7810 */ /* 0x000fe20007ffe0ff */
[----:B------:R-:W-:Y:S01]  /*a110*/  @!P6 IMAD.MOV R33, RZ, RZ, -R33 ;  /* 0x000000ffff21e224 */ /* 0x000fe200078e0a21 */
[----:B------:R-:W-:Y:S01]  /*a120*/  ISETP.GT.U32.AND P6, PT, R5, R38, PT ;  /* 0x000000260500720c */ /* 0x000fe20003fc4070 */
[----:B------:R-:W-:Y:S01]  /*a130*/  IMAD.MOV R4, RZ, RZ, -R4 ;  /* 0x000000ffff047224 */ /* 0x000fe200078e0a04 */
[----:B------:R-:W-:Y:S01]  /*a140*/  IABS R62, R65 ;  /* 0x00000041003e7213 */ /* 0x000fe20000000000 */
[--C-:B------:R-:W-:Y:S01]  /*a150*/  @!P3 IMAD.IADD R36, R36, 0x1, -R5.reuse ;  /* 0x000000012424b824 */ /* 0x100fe200078e0a05 */
[----:B------:R-:W-:Y:S01]  /*a160*/  ISETP.GE.AND P3, PT, R44, RZ, PT ;  /* 0x000000ff2c00720c */ /* 0x000fe20003f66270 */
[----:B------:R-:W-:Y:S01]  /*a170*/  @!P4 IMAD.IADD R37, R37, 0x1, -R5 ;  /* 0x000000012525c824 */ /* 0x000fe200078e0a05 */
[----:B------:R-:W-:Y:S01]  /*a180*/  ISETP.GE.AND P4, PT, R39, RZ, PT ;  /* 0x000000ff2700720c */ /* 0x000fe20003f86270 */
[----:B------:R-:W-:Y:S01]  /*a190*/  @!P1 IMAD.MOV R32, RZ, RZ, -R32 ;  /* 0x000000ffff209224 */ /* 0x000fe200078e0a20 */
[----:B------:R-:W-:Y:S01]  /*a1a0*/  ISETP.GE.AND P1, PT, R45, RZ, PT ;  /* 0x000000ff2d00720c */ /* 0x000fe20003f26270 */
[----:B------:R-:W-:Y:S01]  /*a1b0*/  IMAD R39, R5, R4, R40 ;  /* 0x0000000405277224 */ /* 0x000fe200078e0228 */
[----:B------:R-:W-:Y:S01]  /*a1c0*/  IADD3 R4, R23, 0xc2, RZ ;  /* 0x000000c217047810 */ /* 0x000fe20007ffe0ff */
[----:B------:R-:W-:Y:S01]  /*a1d0*/  @!P2 IMAD.MOV R31, RZ, RZ, -R31 ;  /* 0x000000ffff1fa224 */ /* 0x000fe200078e0a1f */
[C---:B------:R-:W-:Y:S01]  /*a1e0*/  ISETP.GT.U32.AND P2, PT, R5.reuse, R36, PT ;  /* 0x000000240500720c */ /* 0x040fe20003f44070 */
[----:B------:R-:W-:Y:S01]  /*a1f0*/  @!P5 IMAD.MOV R37, RZ, RZ, -R37 ;  /* 0x000000ffff25d224 */ /* 0x000fe200078e0a25 */
[----:B------:R-:W-:Y:S01]  /*a200*/  ISETP.GT.U32.AND P5, PT, R5, R39, PT ;  /* 0x000000270500720c */ /* 0x000fe20003fa4070 */
[----:B------:R-:W-:Y:S01]  /*a210*/  @!P6 IMAD.IADD R38, R38, 0x1, -R5 ;  /* 0x000000012626e824 */ /* 0x000fe200078e0a05 */
[----:B------:R-:W-:Y:S01]  /*a220*/  IABS R40, R4 ;  /* 0x0000000400287213 */ /* 0x000fe20000000000 */
[----:B------:R-:W-:Y:S01]  /*a230*/  @!P3 IMAD.MOV R34, RZ, RZ, -R34 ;  /* 0x000000ffff22b224 */ /* 0x000fe200078e0a22 */
[----:B------:R-:W-:Y:S01]  /*a240*/  ISETP.GE.AND P3, PT, R46, RZ, PT ;  /* 0x000000ff2e00720c */ /* 0x000fe20003f66270 */
[----:B------:R-:W-:Y:S01]  /*a250*/  IMAD.HI.U32 R43, R3, R50, RZ ;  /* 0x00000032032b7227 */ /* 0x000fe200078e00ff */
[----:B------:R-:W-:Y:S01]  /*a260*/  ISETP.GT.U32.AND P6, PT, R5, R38, PT ;  /* 0x000000260500720c */ /* 0x000fe20003fc4070 */
[----:B------:R-:W-:Y:S01]  /*a270*/  STL [R1+0x18dc], R31 ;  /* 0x0018dc1f01007387 */ /* 0x000fe20000100800 */
[----:B------:R-:W-:Y:S01]  /*a280*/  IABS R44, R41 ;  /* 0x00000029002c7213 */ /* 0x000fe20000000000 */
[----:B------:R-:W-:Y:S01]  /*a290*/  @!P1 IMAD.MOV R35, RZ, RZ, -R35 ;  /* 0x000000ffff239224 */ /* 0x000fe200078e0a23 */
[----:B------:R-:W-:Y:S01]  /*a2a0*/  ISETP.GE.AND P1, PT, R4, RZ, PT ;  /* 0x000000ff0400720c */ /* 0x000fe20003f26270 */
[----:B------:R-:W-:Y:S01]  /*a2b0*/  IMAD.HI.U32 R4, R3, R40, RZ ;  /* 0x0000002803047227 */ /* 0x000fe200078e00ff */
[----:B------:R-:W-:Y:S01]  /*a2c0*/  @!P2 IADD3 R36, R36, -R5, RZ ;  /* 0x800000052424a210 */ /* 0x000fe20007ffe0ff */
[----:B------:R-:W-:Y:S01]  /*a2d0*/  STL [R1+0x18e0], R32 ;  /* 0x0018e02001007387 */ /* 0x000fe20000100800 */
[----:B------:R-:W-:Y:S01]  /*a2e0*/  ISETP.GE.AND P2, PT, R48, RZ, PT ;  /* 0x000000ff3000720c */ /* 0x000fe20003f46270 */
[----:B------:R-:W-:Y:S01]  /*a2f0*/  @!P5 IMAD.IADD R39, R39, 0x1, -R5 ;  /* 0x000000012727d824 */ /* 0x000fe200078e0a05 */
[----:B------:R-:W-:Y:S01]  /*a300*/  IABS R46, R42 ;  /* 0x0000002a002e7213 */ /* 0x000fe20000000000 */
[----:B------:R-:W-:Y:S01]  /*a310*/  IMAD.MOV R4, RZ, RZ, -R4 ;  /* 0x000000ffff047224 */ /* 0x000fe200078e0a04 */
[----:B------:R-:W-:Y:S01]  /*a320*/  IABS R48, R55 ;  /* 0x0000003700307213 */ /* 0x000fe20000000000 */
[----:B------:R-:W-:Y:S01]  /*a330*/  @!P3 IMAD.MOV R36, RZ, RZ, -R36 ;  /* 0x000000ffff24b224 */ /* 0x000fe200078e0a24 */
[C---:B------:R-:W-:Y:S01]  /*a340*/  ISETP.GT.U32.AND P5, PT, R5.reuse, R39, PT ;  /* 0x000000270500720c */ /* 0x040fe20003fa4070 */
[----:B------:R-:W-:Y:S01]  /*a350*/  IMAD R40, R5, R4, R40 ;  /* 0x0000000405287224 */ /* 0x000fe200078e0228 */
[----:B------:R-:W-:Y:S01]  /*a360*/  ISETP.GE.AND P3, PT, R41, RZ, PT ;  /* 0x000000ff2900720c */ /* 0x000fe20003f66270 */
[----:B------:R-:W-:Y:S01]  /*a370*/  IMAD.HI.U32 R4, R3, R44, RZ ;  /* 0x0000002c03047227 */ /* 0x000fe200078e00ff */
[----:B------:R-:W-:-:S02]  /*a380*/  IABS R64, R63 ;  /* 0x0000003f00407213 */ /* 0x000fc40000000000 */
[----:B------:R-:W-:Y:S01]  /*a390*/  IADD3 R71, R23, 0xd7, RZ ;  /* 0x000000d717477810 */ /* 0x000fe20007ffe0ff */
[----:B------:R-:W-:Y:S01]  /*a3a0*/  IMAD.HI.U32 R41, R3, R46, RZ ;  /* 0x0000002e03297227 */ /* 0x000fe200078e00ff */
[C---:B------:R-:W-:Y:S02]  /*a3b0*/  IADD3 R73, R23.reuse, 0xd8, RZ ;  /* 0x000000d817497810 */ /* 0x040fe40007ffe0ff */
[C---:B------:R-:W-:Y:S01]  /*a3c0*/  IADD3 R72, R23.reuse, 0xd9, RZ ;  /* 0x000000d917487810 */ /* 0x040fe20007ffe0ff */
[----:B------:R-:W-:Y:S01]  /*a3d0*/  @!P6 IMAD.IADD R38, R38, 0x1, -R5 ;  /* 0x000000012626e824 */ /* 0x000fe200078e0a05 */
[----:B------:R-:W-:Y:S01]  /*a3e0*/  ISETP.GE.AND P6, PT, R42, RZ, PT ;  /* 0x000000ff2a00720c */ /* 0x000fe20003fc6270 */
[----:B------:R-:W-:Y:S01]  /*a3f0*/  IMAD.MOV R4, RZ, RZ, -R4 ;  /* 0x000000ffff047224 */ /* 0x000fe200078e0a04 */
[C---:B------:R-:W-:Y:S01]  /*a400*/  IADD3 R69, R23.reuse, 0xdb, RZ ;  /* 0x000000db17457810 */ /* 0x040fe20007ffe0ff */
[----:B------:R-:W-:Y:S01]  /*a410*/  IMAD.MOV R45, RZ, RZ, -R41 ;  /* 0x000000ffff2d7224 */ /* 0x000fe200078e0a29 */
[----:B------:R-:W-:Y:S01]  /*a420*/  IADD3 R76, R23, 0xdc, RZ ;  /* 0x000000dc174c7810 */ /* 0x000fe20007ffe0ff */
[----:B------:R-:W-:Y:S01]  /*a430*/  @!P2 IMAD.MOV R38, RZ, RZ, -R38 ;  /* 0x000000ffff26a224 */ /* 0x000fe200078e0a26 */
[C---:B------:R-:W-:Y:S01]  /*a440*/  ISETP.GT.U32.AND P2, PT, R5.reuse, R40, PT ;  /* 0x000000280500720c */ /* 0x040fe20003f44070 */
[----:B------:R-:W-:Y:S01]  /*a450*/  IMAD R41, R5, R4, R44 ;  /* 0x0000000405297224 */ /* 0x000fe200078e022c */
[----:B------:R-:W-:Y:S01]  /*a460*/  IABS R70, R69 ;  /* 0x0000004500467213 */ /* 0x000fe20000000000 */
[----:B------:R-:W-:Y:S01]  /*a470*/  @!P5 IMAD.IADD R39, R39, 0x1, -R5 ;  /* 0x000000012727d824 */ /* 0x000fe200078e0a05 */
[----:B------:R-:W-:Y:S01]  /*a480*/  IADD3 R75, R23, 0xdf, RZ ;  /* 0x000000df174b7810 */ /* 0x000fe20007ffe0ff */
[----:B------:R-:W-:Y:S01]  /*a490*/  IMAD.HI.U32 R42, R3, R48, RZ ;  /* 0x00000030032a7227 */ /* 0x000fe200078e00ff */
[----:B------:R-:W-:-:S02]  /*a4a0*/  ISETP.GT.U32.AND P5, PT, R5, R41, PT ;  /* 0x000000290500720c */ /* 0x000fc40003fa4070 */
[C---:B------:R-:W-:Y:S01]  /*a4b0*/  IADD3 R74, R23.reuse, 0xe0, RZ ;  /* 0x000000e0174a7810 */ /* 0x040fe20007ffe0ff */
[----:B------:R-:W-:Y:S01]  /*a4c0*/  IMAD.MOV R47, RZ, RZ, -R42 ;  /* 0x000000ffff2f7224 */ /* 0x000fe200078e0a2a */
[----:B------:R-:W-:Y:S01]  /*a4d0*/  IADD3 R79, R23, 0xe4, RZ ;  /* 0x000000e4174f7810 */ /* 0x000fe20007ffe0ff */
[C---:B------:R-:W-:Y:S01]  /*a4e0*/  IMAD R42, R5.reuse, R45, R46 ;  /* 0x0000002d052a7224 */ /* 0x040fe200078e022e */
[----:B------:R-:W-:Y:S01]  /*a4f0*/  IABS R46, R59 ;  /* 0x0000003b002e7213 */ /* 0x000fe20000000000 */
[----:B------:R-:W-:Y:S01]  /*a500*/  @!P2 IMAD.IADD R40, R40, 0x1, -R5 ;  /* 0x000000012828a824 */ /* 0x000fe200078e0a05 */
[----:B------:R-:W-:Y:S01]  /*a510*/  IABS R78, R79 ;  /* 0x0000004f004e7213 */ /* 0x000fe20000000000 */
[----:B------:R-:W-:Y:S01]  /*a520*/  IMAD.MOV R49, RZ, RZ, -R43 ;  /* 0x000000ffff317224 */ /* 0x000fe200078e0a2b */
[C---:B------:R-:W-:Y:S01]  /*a530*/  ISETP.GT.U32.AND P2, PT, R5.reuse, R42, PT ;  /* 0x0000002a0500720c */ /* 0x040fe20003f44070 */
[----:B------:R-:W-:Y:S01]  /*a540*/  IMAD R43, R5, R47, R48 ;  /* 0x0000002f052b7224 */ /* 0x000fe200078e0230 */
[----:B------:R-:W-:Y:S01]  /*a550*/  IABS R48, R60 ;  /* 0x0000003c00307213 */ /* 0x000fe20000000000 */
[----:B------:R-:W-:Y:S01]  /*a560*/  @!P5 IMAD.IADD R41, R41, 0x1, -R5 ;  /* 0x000000012929d824 */ /* 0x000fe200078e0a05 */
[----:B------:R-:W-:Y:S01]  /*a570*/  ISETP.GT.U32.AND P5, PT, R5, R40, PT ;  /* 0x000000280500720c */ /* 0x000fe20003fa4070 */
[----:B------:R-:W-:Y:S01]  /*a580*/  IMAD.HI.U32 R4, R3, R46, RZ ;  /* 0x0000002e03047227 */ /* 0x000fe200078e00ff */
[----:B------:R-:W-:-:S02]  /*a590*/  IADD3 R77, R23, 0xe6, RZ ;  /* 0x000000e6174d7810 */ /* 0x000fc40007ffe0ff */
[----:B------:R-:W-:Y:S01]  /*a5a0*/  IADD3 R81, R23, 0xe5, RZ ;  /* 0x000000e517517810 */ /* 0x000fe20007ffe0ff */
[----:B------:R-:W-:Y:S01]  /*a5b0*/  IMAD.HI.U32 R45, R3, R48, RZ ;  /* 0x00000030032d7227 */ /* 0x000fe200078e00ff */
[----:B------:R-:W-:Y:S02]  /*a5c0*/  IABS R84, R77 ;  /* 0x0000004d00547213 */ /* 0x000fe40000000000 */
[----:B------:R-:W-:Y:S01]  /*a5d0*/  IADD3 R85, R23, 0xf2, RZ ;  /* 0x000000f217557810 */ /* 0x000fe20007ffe0ff */
[C---:B------:R-:W-:Y:S01]  /*a5e0*/  IMAD R44, R5.reuse, R49, R50 ;  /* 0x00000031052c7224 */ /* 0x040fe200078e0232 */
[----:B------:R-:W-:Y:S01]  /*a5f0*/  @!P2 IADD3 R42, R42, -R5, RZ ;  /* 0x800000052a2aa210 */ /* 0x000fe20007ffe0ff */
[----:B------:R-:W-:Y:S01]  /*a600*/  IMAD.MOV R4, RZ, RZ, -R4 ;  /* 0x000000ffff047224 */ /* 0x000fe200078e0a04 */
[----:B------:R-:W-:Y:S01]  /*a610*/  IABS R50, R58 ;  /* 0x0000003a00327213 */ /* 0x000fe20000000000 */
[----:B------:R-:W-:Y:S01]  /*a620*/  @!P5 IMAD.IADD R40, R40, 0x1, -R5 ;  /* 0x000000012828d824 */ /* 0x000fe200078e0a05 */
[C---:B------:R-:W-:Y:S01]  /*a630*/  ISETP.GT.U32.AND P5, PT, R5.reuse, R43, PT ;  /* 0x0000002b0500720c */ /* 0x040fe20003fa4070 */
[----:B------:R-:W-:Y:S01]  /*a640*/  IMAD.MOV R47, RZ, RZ, -R45 ;  /* 0x000000ffff2f7224 */ /* 0x000fe200078e0a2d */
[C---:B------:R-:W-:Y:S01]  /*a650*/  ISETP.GT.U32.AND P2, PT, R5.reuse, R42, PT ;  /* 0x0000002a0500720c */ /* 0x040fe20003f44070 */
[----:B------:R-:W-:Y:S01]  /*a660*/  IMAD R45, R5, R4, R46 ;  /* 0x00000004052d7224 */ /* 0x000fe200078e022e */
[----:B------:R-:W-:Y:S01]  /*a670*/  IADD3 R92, R23, 0x13f, RZ ;  /* 0x0000013f175c7810 */ /* 0x000fe20007ffe0ff */
[----:B------:R-:W-:Y:S01]  /*a680*/  IMAD R46, R5, R47, R48 ;  /* 0x0000002f052e7224 */ /* 0x000fe200078e0230 */
[----:B------:R-:W-:Y:S01]  /*a690*/  IADD3 R97, R23, 0x143, RZ ;  /* 0x0000014317617810 */ /* 0x000fe20007ffe0ff */
[----:B------:R-:W-:Y:S01]  /*a6a0*/  @!P4 IMAD.MOV R39, RZ, RZ, -R39 ;  /* 0x000000ffff27c224 */ /* 0x000fe200078e0a27 */
[----:B------:R-:W-:Y:S01]  /*a6b0*/  ISETP.GT.U32.AND P4, PT, R5, R41, PT ;  /* 0x000000290500720c */ /* 0x000fe20003f84070 */
[----:B------:R-:W-:Y:S01]  /*a6c0*/  IMAD.HI.U32 R4, R3, R50, RZ ;  /* 0x0000003203047227 */ /* 0x000fe200078e00ff */
[----:B------:R-:W-:-:S02]  /*a6d0*/  IADD3 R102, R23, 0x144, RZ ;  /* 0x0000014417667810 */ /* 0x000fc40007ffe0ff */
[----:B------:R-:W-:Y:S01]  /*a6e0*/  IADD3 R100, R23, 0x145, RZ ;  /* 0x0000014517647810 */ /* 0x000fe20007ffe0ff */
[----:B------:R-:W-:Y:S01]  /*a6f0*/  IMAD.HI.U32 R47, R3, R52, RZ ;  /* 0x00000034032f7227 */ /* 0x000fe200078e00ff */
[C---:B------:R-:W-:Y:S02]  /*a700*/  IADD3 R95, R23.reuse, 0x146, RZ ;  /* 0x00000146175f7810 */ /* 0x040fe40007ffe0ff */
[----:B------:R-:W-:Y:S01]  /*a710*/  IADD3 R96, R23, 0x148, RZ ;  /* 0x0000014817607810 */ /* 0x000fe20007ffe0ff */
[----:B------:R-:W-:Y:S01]  /*a720*/  @!P5 IMAD.IADD R43, R43, 0x1, -R5 ;  /* 0x000000012b2bd824 */ /* 0x000fe200078e0a05 */
[----:B------:R-:W-:Y:S01]  /*a730*/  ISETP.GT.U32.AND P5, PT, R5, R46, PT ;  /* 0x0000002e0500720c */ /* 0x000fe20003fa4070 */
[----:B------:R-:W-:Y:S01]  /*a740*/  IMAD.MOV R4, RZ, RZ, -R4 ;  /* 0x000000ffff047224 */ /* 0x000fe200078e0a04 */
[C---:B------:R-:W-:Y:S01]  /*a750*/  IADD3 R98, R23.reuse, 0x147, RZ ;  /* 0x0000014717627810 */ /* 0x040fe20007ffe0ff */
[----:B------:R-:W-:Y:S01]  /*a760*/  IMAD.MOV R49, RZ, RZ, -R47 ;  /* 0x000000ffff317224 */ /* 0x000fe200078e0a2f */
[----:B------:R-:W-:Y:S01]  /*a770*/  IADD3 R104, R23, 0x14e, RZ ;  /* 0x0000014e17687810 */ /* 0x000fe20007ffe0ff */
[----:B------:R-:W-:Y:S01]  /*a780*/  @!P2 IMAD.IADD R42, R42, 0x1, -R5 ;  /* 0x000000012a2aa824 */ /* 0x000fe200078e0a05 */
[C---:B------:R-:W-:Y:S01]  /*a790*/  ISETP.GT.U32.AND P2, PT, R5.reuse, R45, PT ;  /* 0x0000002d0500720c */ /* 0x040fe20003f44070 */
[----:B------:R-:W-:Y:S01]  /*a7a0*/  IMAD R47, R5, R4, R50 ;  /* 0x00000004052f7224 */ /* 0x000fe200078e0232 */
[----:B------:R-:W-:Y:S01]  /*a7b0*/  IABS R93, R98 ;  /* 0x00000062005d7213 */ /* 0x000fe20000000000 */
[----:B------:R-:W-:Y:S01]  /*a7c0*/  IMAD.HI.U32 R48, R3, R54, RZ ;  /* 0x0000003603307227 */ /* 0x000fe200078e00ff */
[----:B------:R-:W-:-:S02]  /*a7d0*/  IADD3 R103, R23, 0x14f, RZ ;  /* 0x0000014f17677810 */ /* 0x000fc40007ffe0ff */
[----:B------:R-:W-:Y:S01]  /*a7e0*/  IADD3 R111, R23, 0x154, RZ ;  /* 0x00000154176f7810 */ /* 0x000fe20007ffe0ff */
[----:B------:R-:W-:Y:S01]  /*a7f0*/  @!P6 IMAD.MOV R42, RZ, RZ, -R42 ;  /* 0x000000ffff2ae224 */ /* 0x000fe200078e0a2a */
[----:B------:R-:W-:Y:S01]  /*a800*/  ISETP.GT.U32.AND P6, PT, R5, R47, PT ;  /* 0x0000002f0500720c */ /* 0x000fe20003fc4070 */
[--C-:B------:R-:W-:Y:S01]  /*a810*/  @!P4 IMAD.IADD R41, R41, 0x1, -R5.reuse ;  /* 0x000000012929c824 */ /* 0x100fe200078e0a05 */
[----:B------:R-:W-:Y:S01]  /*a820*/  ISETP.GT.U32.AND P4, PT, R5, R44, PT ;  /* 0x0000002c0500720c */ /* 0x000fe20003f84070 */
[----:B------:R-:W-:Y:S01]  /*a830*/  IMAD.MOV R51, RZ, RZ, -R48 ;  /* 0x000000ffff337224 */ /* 0x000fe200078e0a30 */
[----:B------:R-:W-:Y:S01]  /*a840*/  IADD3 R110, R23, 0x157, RZ ;  /* 0x00000157176e7810 */ /* 0x000fe20007ffe0ff */
[----:B------:R-:W-:Y:S01]  /*a850*/  @!P1 IMAD.MOV R40, RZ, RZ, -R40 ;  /* 0x000000ffff289224 */ /* 0x000fe200078e0a28 */
[C---:B------:R-:W-:Y:S01]  /*a860*/  ISETP.GT.U32.AND P1, PT, R5.reuse, R43, PT ;  /* 0x0000002b0500720c */ /* 0x040fe20003f24070 */
[----:B------:R-:W-:Y:S01]  /*a870*/  IMAD R48, R5, R49, R52 ;  /* 0x0000003105307224 */ /* 0x000fe200078e0234 */
[C---:B------:R-:W-:Y:S01]  /*a880*/  IADD3 R115, R23.reuse, 0x159, RZ ;  /* 0x0000015917737810 */ /* 0x040fe20007ffe0ff */
[----:B------:R-:W-:Y:S01]  /*a890*/  @!P5 IMAD.IADD R46, R46, 0x1, -R5 ;  /* 0x000000012e2ed824 */ /* 0x000fe200078e0a05 */
[----:B------:R-:W-:Y:S01]  /*a8a0*/  IADD3 R127, R23, 0x15b, RZ ;  /* 0x0000015b177f7810 */ /* 0x000fe20007ffe0ff */
[----:B------:R-:W-:Y:S01]  /*a8b0*/  IMAD R49, R5, R51, R54 ;  /* 0x0000003305317224 */ /* 0x000fe200078e0236 */
[----:B------:R-:W-:Y:S01]  /*a8c0*/  IADD3 R54, R23, 0xcc, RZ ;  /* 0x000000cc17367810 */ /* 0x000fe20007ffe0ff */
[----:B------:R-:W-:Y:S01]  /*a8d0*/  @!P3 IMAD.MOV R41, RZ, RZ, -R41 ;  /* 0x000000ffff29b224 */ /* 0x000fe200078e0a29 */
[----:B------:R-:W-:Y:S01]  /*a8e0*/  ISETP.GT.U32.AND P3, PT, R5, R46, PT ;  /* 0x0000002e0500720c */ /* 0x000fe20003f64070 */
[--C-:B------:R-:W-:Y:S01]  /*a8f0*/  @!P2 IMAD.IADD R45, R45, 0x1, -R5.reuse ;  /* 0x000000012d2da824 */ /* 0x100fe200078e0a05 */
[----:B------:R-:W-:Y:S01]  /*a900*/  IABS R50, R54 ;  /* 0x0000003600327213 */ /* 0x000fe20000000000 */
[--C-:B------:R-:W-:Y:S01]  /*a910*/  @!P6 IMAD.IADD R47, R47, 0x1, -R5.reuse ;  /* 0x000000012f2fe824 */ /* 0x100fe200078e0a05 */
[----:B------:R-:W-:Y:S01]  /*a920*/  ISETP.GE.AND P6, PT, R60, RZ, PT ;  /* 0x000000ff3c00720c */ /* 0x000fe20003fc6270 */
[----:B------:R-:W-:Y:S01]  /*a930*/  @!P4 IMAD.IADD R44, R44, 0x1, -R5 ;  /* 0x000000012c2cc824 */ /* 0x000fe200078e0a05 */
[----:B------:R-:W-:Y:S01]  /*a940*/  ISETP.GT.U32.AND P5, PT, R5, R45, PT ;  /* 0x0000002d0500720c */ /* 0x000fe20003fa4070 */
[----:B------:R-:W-:Y:S01]  /*a950*/  IMAD.HI.U32 R4, R3, R50, RZ ;  /* 0x0000003203047227 */ /* 0x000fe200078e00ff */
[----:B------:R-:W-:-:S02]  /*a960*/  ISETP.GE.AND P4, PT, R55, RZ, PT ;  /* 0x000000ff3700720c */ /* 0x000fc40003f86270 */
[----:B------:R-:W-:Y:S01]  /*a970*/  ISETP.GT.U32.AND P2, PT, R5, R44, PT ;  /* 0x0000002c0500720c */ /* 0x000fe20003f44070 */
[--C-:B------:R-:W-:Y:S01]  /*a980*/  @!P1 IMAD.IADD R43, R43, 0x1, -R5.reuse ;  /* 0x000000012b2b9824 */ /* 0x100fe200078e0a05 */
[----:B------:R-:W-:Y:S01]  /*a990*/  ISETP.GT.U32.AND P1, PT, R5, R48, PT ;  /* 0x000000300500720c */ /* 0x000fe20003f24070 */
[----:B------:R-:W-:Y:S01]  /*a9a0*/  IMAD.MOV R51, RZ, RZ, -R4 ;  /* 0x000000ffff337224 */ /* 0x000fe200078e0a04 */
[----:B------:R-:W-:Y:S01]  /*a9b0*/  IADD3 R55, R23, 0xcd, RZ ;  /* 0x000000cd17377810 */ /* 0x000fe20007ffe0ff */
[----:B------:R-:W-:Y:S01]  /*a9c0*/  @!P3 IMAD.IADD R46, R46, 0x1, -R5 ;  /* 0x000000012e2eb824 */ /* 0x000fe200078e0a05 */
[----:B------:R-:W-:Y:S01]  /*a9d0*/  ISETP.GE.AND P3, PT, R59, RZ, PT ;  /* 0x000000ff3b00720c */ /* 0x000fe20003f66270 */
[----:B------:R-:W-:Y:S01]  /*a9e0*/  IMAD R50, R5, R51, R50 ;  /* 0x0000003305327224 */ /* 0x000fe200078e0232 */
[----:B------:R-:W-:Y:S01]  /*a9f0*/  IABS R52, R55 ;  /* 0x0000003700347213 */ /* 0x000fe20000000000 */
[----:B------:R-:W-:Y:S01]  /*aa00*/  @!P6 IMAD.MOV R46, RZ, RZ, -R46 ;  /* 0x000000ffff2ee224 */ /* 0x000fe200078e0a2e */
[----:B------:R-:W-:Y:S01]  /*aa10*/  @!P5 IADD3 R45, R45, -R5, RZ ;  /* 0x800000052d2dd210 */ /* 0x000fe20007ffe0ff */
[----:B------:R-:W-:Y:S01]  /*aa20*/  @!P4 IMAD.MOV R43, RZ, RZ, -R43 ;  /* 0x000000ffff2bc224 */ /* 0x000fe200078e0a2b */
[C---:B------:R-:W-:Y:S01]  /*aa30*/  ISETP.GT.U32.AND P6, PT, R5.reuse, R50, PT ;  /* 0x000000320500720c */ /* 0x040fe20003fc4070 */
[--C-:B------:R-:W-:Y:S01]  /*aa40*/  @!P2 IMAD.IADD R44, R44, 0x1, -R5.reuse ;  /* 0x000000012c2ca824 */ /* 0x100fe200078e0a05 */
[----:B------:R-:W-:Y:S01]  /*aa50*/  ISETP.GT.U32.AND P5, PT, R5, R49, PT ;  /* 0x000000310500720c */ /* 0x000fe20003fa4070 */
[----:B------:R-:W-:Y:S01]  /*aa60*/  @!P1 IMAD.IADD R48, R48, 0x1, -R5 ;  /* 0x0000000130309824 */ /* 0x000fe200078e0a05 */
[----:B------:R-:W-:Y:S01]  /*aa70*/  ISETP.GE.AND P2, PT, R53, RZ, PT ;  /* 0x000000ff3500720c */ /* 0x000fe20003f46270 */
[----:B------:R-:W-:Y:S01]  /*aa80*/  IMAD.HI.U32 R4, R3, R52, RZ ;  /* 0x0000003403047227 */ /* 0x000fe200078e00ff */
[----:B------:R-:W-:-:S02]  /*aa90*/  ISETP.GE.AND P1, PT, R58, RZ, PT ;  /* 0x000000ff3a00720c */ /* 0x000fc40003f26270 */
[----:B------:R-:W-:Y:S01]  /*aaa0*/  ISETP.GT.U32.AND P4, PT, R5, R48, PT ;  /* 0x000000300500720c */ /* 0x000fe20003f84070 */
[----:B------:R-:W-:Y:S01]  /*aab0*/  @!P3 IMAD.MOV R45, RZ, RZ, -R45 ;  /* 0x000000ffff2db224 */ /* 0x000fe200078e0a2d */
[----:B------:R-:W-:Y:S01]  /*aac0*/  ISETP.GE.AND P3, PT, R57, RZ, PT ;  /* 0x000000ff3900720c */ /* 0x000fe20003f66270 */
[----:B------:R-:W-:Y:S01]  /*aad0*/  IMAD.MOV R4, RZ, RZ, -R4 ;  /* 0x000000ffff047224 */ /* 0x000fe200078e0a04 */
[C---:B------:R-:W-:Y:S01]  /*aae0*/  IADD3 R57, R23.reuse, 0xce, RZ ;  /* 0x000000ce17397810 */ /* 0x040fe20007ffe0ff */
[--C-:B------:R-:W-:Y:S01]  /*aaf0*/  @!P6 IMAD.IADD R50, R50, 0x1, -R5.reuse ;  /* 0x000000013232e824 */ /* 0x100fe200078e0a05 */
[----:B------:R-:W-:Y:S01]  /*ab00*/  IADD3 R59, R23, 0xd1, RZ ;  /* 0x000000d1173b7810 */ /* 0x000fe20007ffe0ff */
[----:B------:R-:W-:Y:S01]  /*ab10*/  IMAD R51, R5, R4, R52 ;  /* 0x0000000405337224 */ /* 0x000fe200078e0234 */
[----:B------:R-:W-:Y:S01]  /*ab20*/  IABS R52, R57 ;  /* 0x0000003900347213 */ /* 0x000fe20000000000 */
[----:B------:R-:W-:Y:S01]  /*ab30*/  @!P5 IMAD.IADD R49, R49, 0x1, -R5 ;  /* 0x000000013131d824 */ /* 0x000fe200078e0a05 */
[C---:B------:R-:W-:Y:S01]  /*ab40*/  ISETP.GT.U32.AND P5, PT, R5.reuse, R47, PT ;  /* 0x0000002f0500720c */ /* 0x040fe20003fa4070 */
[----:B------:R-:W-:Y:S01]  /*ab50*/  @!P2 IMAD.MOV R44, RZ, RZ, -R44 ;  /* 0x000000ffff2ca224 */ /* 0x000fe200078e0a2c */
[----:B------:R-:W-:Y:S01]  /*ab60*/  ISETP.GT.U32.AND P6, PT, R5, R50, PT ;  /* 0x000000320500720c */ /* 0x000fe20003fc4070 */
[----:B------:R-:W-:Y:S01]  /*ab70*/  IMAD.HI.U32 R4, R3, R52, RZ ;  /* 0x0000003403047227 */ /* 0x000fe200078e00ff */
[----:B------:R-:W-:-:S02]  /*ab80*/  ISETP.GT.U32.AND P2, PT, R5, R49, PT ;  /* 0x000000310500720c */ /* 0x000fc40003f44070 */
[----:B------:R-:W-:Y:S01]  /*ab90*/  IABS R58, R59 ;  /* 0x0000003b003a7213 */ /* 0x000fe20000000000 */
[--C-:B------:R-:W-:Y:S01]  /*aba0*/  @!P4 IMAD.IADD R48, R48, 0x1, -R5.reuse ;  /* 0x000000013030c824 */ /* 0x100fe200078e0a05 */
[----:B------:R-:W-:Y:S01]  /*abb0*/  ISETP.GT.U32.AND P4, PT, R5, R51, PT ;  /* 0x000000330500720c */ /* 0x000fe20003f84070 */
[----:B------:R-:W-:Y:S01]  /*abc0*/  IMAD.MOV R53, RZ, RZ, -R4 ;  /* 0x000000ffff357224 */ /* 0x000fe200078e0a04 */
[----:B------:R-:W-:Y:S01]  /*abd0*/  IABS R60, R61 ;  /* 0x0000003d003c7213 */ /* 0x000fe20000000000 */
[----:B------:R-:W-:Y:S01]  /*abe0*/  IMAD.HI.U32 R80, R3, R84, RZ ;  /* 0x0000005403507227 */ /* 0x000fe200078e00ff */
[----:B------:R-:W-:Y:S02]  /*abf0*/  @!P3 IADD3 R48, -R48, RZ, RZ ;  /* 0x000000ff3030b210 */ /* 0x000fe40007ffe1ff */
[----:B------:R-:W-:Y:S01]  /*ac00*/  IADD3 R121, R23, 0x15d, RZ ;  /* 0x0000015d17797810 */ /* 0x000fe20007ffe0ff */
[----:B------:R-:W-:Y:S01]  /*ac10*/  IMAD R52, R5, R53, R52 ;  /* 0x0000003505347224 */ /* 0x000fe200078e0234 */
[----:B------:R-:W-:Y:S01]  /*ac20*/  IADD3 R123, R23, 0x15f, RZ ;  /* 0x0000015f177b7810 */ /* 0x000fe20007ffe0ff */
[--C-:B------:R-:W-:Y:S01]  /*ac30*/  @!P5 IMAD.IADD R47, R47, 0x1, -R5.reuse ;  /* 0x000000012f2fd824 */ /* 0x100fe200078e0a05 */
[----:B------:R-:W-:Y:S01]  /*ac40*/  ISETP.GE.AND P5, PT, R56, RZ, PT ;  /* 0x000000ff3800720c */ /* 0x000fe20003fa6270 */
[--C-:B------:R-:W-:Y:S01]  /*ac50*/  @!P6 IMAD.IADD R50, R50, 0x1, -R5.reuse ;  /* 0x000000013232e824 */ /* 0x100fe200078e0a05 */
[----:B------:R-:W-:Y:S01]  /*ac60*/  IADD3 R56, R23, 0xcf, RZ ;  /* 0x000000cf17387810 */ /* 0x000fe20007ffe0ff */
[--C-:B------:R-:W-:Y:S01]  /*ac70*/  @!P2 IMAD.IADD R49, R49, 0x1, -R5.reuse ;  /* 0x000000013131a824 */ /* 0x100fe200078e0a05 */
[----:B------:R-:W-:Y:S01]  /*ac80*/  ISETP.GT.U32.AND P6, PT, R5, R52, PT ;  /* 0x000000340500720c */ /* 0x000fe20003fc4070 */
[----:B------:R-:W-:Y:S01]  /*ac90*/  @!P4 IMAD.IADD R51, R51, 0x1, -R5 ;  /* 0x000000013333c824 */ /* 0x000fe200078e0a05 */
[----:B------:R-:W-:Y:S01]  /*aca0*/  ISETP.GE.AND P2, PT, R54, RZ, PT ;  /* 0x000000ff3600720c */ /* 0x000fe20003f46270 */
[----:B------:R-:W-:Y:S01]  /*acb0*/  @!P1 IMAD.MOV R47, RZ, RZ, -R47 ;  /* 0x000000ffff2f9224 */ /* 0x000fe200078e0a2f */
[----:B------:R-:W-:Y:S01]  /*acc0*/  IABS R54, R56 ;  /* 0x0000003800367213 */ /* 0x000fe20000000000 */
[----:B------:R-:W-:Y:S01]  /*acd0*/  IMAD.MOV R80, RZ, RZ, -R80 ;  /* 0x000000ffff507224 */ /* 0x000fe200078e0a50 */
[----:B------:R-:W-:Y:S01]  /*ace0*/  ISETP.GT.U32.AND P3, PT, R5, R51, PT ;  /* 0x000000330500720c */ /* 0x000fe20003f64070 */
[----:B------:R-:W-:Y:S01]  /*acf0*/  IMAD.HI.U32 R99, R3, R93, RZ ;  /* 0x0000005d03637227 */ /* 0x000fe200078e00ff */
[----:B------:R-:W-:-:S02]  /*ad00*/  ISETP.GE.AND P1, PT, R55, RZ, PT ;  /* 0x000000ff3700720c */ /* 0x000fc40003f26270 */
[----:B------:R-:W-:Y:S01]  /*ad10*/  IADD3 R55, R23, 0xd0, RZ ;  /* 0x000000d017377810 */ /* 0x000fe20007ffe0ff */
[----:B------:R-:W-:Y:S01]  /*ad20*/  IMAD.HI.U32 R4, R3, R54, RZ ;  /* 0x0000003603047227 */ /* 0x000fe200078e00ff */
[----:B------:R-:W-:Y:S02]  /*ad30*/  ISETP.GE.AND P4, PT, R57, RZ, PT ;  /* 0x000000ff3900720c */ /* 0x000fe40003f86270 */
[----:B------:R-:W-:Y:S01]  /*ad40*/  IABS R117, R123 ;  /* 0x0000007b00757213 */ /* 0x000fe20000000000 */
[----:B------:R-:W-:Y:S01]  /*ad50*/  @!P5 IMAD.MOV R49, RZ, RZ, -R49 ;  /* 0x000000ffff31d224 */ /* 0x000fe200078e0a31 */
[----:B------:R-:W-:Y:S01]  /*ad60*/  ISETP.GE.AND P5, PT, R56, RZ, PT ;  /* 0x000000ff3800720c */ /* 0x000fe20003fa6270 */
[----:B------:R-:W-:Y:S01]  /*ad70*/  IMAD.MOV R4, RZ, RZ, -R4 ;  /* 0x000000ffff047224 */ /* 0x000fe200078e0a04 */
[----:B------:R-:W-:Y:S01]  /*ad80*/  IABS R56, R55 ;  /* 0x0000003700387213 */ /* 0x000fe20000000000 */
[----:B------:R-:W-:Y:S01]  /*ad90*/  @!P6 IMAD.IADD R52, R52, 0x1, -R5 ;  /* 0x000000013434e824 */ /* 0x000fe200078e0a05 */
[----:B------:R-:W-:Y:S01]  /*ada0*/  IADD3 R122, R23, 0x15e, RZ ;  /* 0x0000015e177a7810 */ /* 0x000fe20007ffe0ff */
[----:B------:R-:W-:Y:S01]  /*adb0*/  IMAD R53, R5, R4, R54 ;  /* 0x0000000405357224 */ /* 0x000fe200078e0236 */
[----:B------:R-:W-:Y:S01]  /*adc0*/  IADD3 R124, R23, 0x160, RZ ;  /* 0x00000160177c7810 */ /* 0x000fe20007ffe0ff */
[----:B------:R-:W-:Y:S01]  /*add0*/  IMAD.HI.U32 R4, R3, R56, RZ ;  /* 0x0000003803047227 */ /* 0x000fe200078e00ff */
[----:B------:R-:W-:-:S02]  /*ade0*/  ISETP.GT.U32.AND P6, PT, R5, R52, PT ;  /* 0x000000340500720c */ /* 0x000fc40003fc4070 */
[----:B------:R-:W-:Y:S01]  /*adf0*/  IADD3 R125, R23, 0x161, RZ ;  /* 0x00000161177d7810 */ /* 0x000fe20007ffe0ff */
[----:B------:R-:W-:Y:S01]  /*ae00*/  @!P3 IMAD.IADD R51, R51, 0x1, -R5 ;  /* 0x000000013333b824 */ /* 0x000fe200078e0a05 */
[----:B------:R-:W-:Y:S01]  /*ae10*/  ISETP.GT.U32.AND P3, PT, R5, R53, PT ;  /* 0x000000350500720c */ /* 0x000fe20003f64070 */
[----:B------:R-:W-:Y:S01]  /*ae20*/  @!P2 IMAD.MOV R50, RZ, RZ, -R50 ;  /* 0x000000ffff32a224 */ /* 0x000fe200078e0a32 */
[----:B------:R-:W-:Y:S01]  /*ae30*/  ISETP.GE.AND P2, PT, R55, RZ, PT ;  /* 0x000000ff3700720c */ /* 0x000fe20003f46270 */
[----:B------:R-:W-:Y:S01]  /*ae40*/  IMAD.HI.U32 R54, R3, R58, RZ ;  /* 0x0000003a03367227 */ /* 0x000fe200078e00ff */
[C---:B------:R-:W-:Y:S02]  /*ae50*/  IADD3 R126, R23.reuse, 0x162, RZ ;  /* 0x00000162177e7810 */ /* 0x040fe40007ffe0ff */
[C---:B------:R-:W-:Y:S01]  /*ae60*/  IADD3 R131, R23.reuse, 0x167, RZ ;  /* 0x0000016717837810 */ /* 0x040fe20007ffe0ff */
[----:B------:R-:W-:Y:S01]  /*ae70*/  IMAD.MOV R4, RZ, RZ, -R4 ;  /* 0x000000ffff047224 */ /* 0x000fe200078e0a04 */
[----:B------:R-:W-:Y:S01]  /*ae80*/  IADD3 R130, R23, 0x168, RZ ;  /* 0x0000016817827810 */ /* 0x000fe20007ffe0ff */
[----:B------:R-:W-:Y:S01]  /*ae90*/  IMAD.HI.U32 R55, R3, R60, RZ ;  /* 0x0000003c03377227 */ /* 0x000fe200078e00ff */
[----:B------:R-:W-:-:S02]  /*aea0*/  IADD3 R132, R23, 0x169, RZ ;  /* 0x0000016917847810 */ /* 0x000fc40007ffe0ff */
[----:B------:R-:W-:Y:S01]  /*aeb0*/  IABS R133, R130 ;  /* 0x0000008200857213 */ /* 0x000fe20000000000 */
[----:B------:R-:W-:Y:S01]  /*aec0*/  IMAD.MOV R57, RZ, RZ, -R54 ;  /* 0x000000ffff397224 */ /* 0x000fe200078e0a36 */
[----:B------:R-:W-:Y:S01]  /*aed0*/  IADD3 R139, R23, 0x170, RZ ;  /* 0x00000170178b7810 */ /* 0x000fe20007ffe0ff */
[----:B------:R-:W-:Y:S01]  /*aee0*/  IMAD R54, R5, R4, R56 ;  /* 0x0000000405367224 */ /* 0x000fe200078e0238 */
[C---:B------:R-:W-:Y:S01]  /*aef0*/  IADD3 R142, R23.reuse, 0x171, RZ ;  /* 0x00000171178e7810 */ /* 0x040fe20007ffe0ff */
[----:B------:R-:W-:Y:S01]  /*af00*/  IMAD.MOV R56, RZ, RZ, -R55 ;  /* 0x000000ffff387224 */ /* 0x000fe200078e0a37 */
[----:B------:R-:W-:Y:S01]  /*af10*/  IADD3 R147, R23, 0x174, RZ ;  /* 0x0000017417937810 */ /* 0x000fe20007ffe0ff */
[--C-:B------:R-:W-:Y:S01]  /*af20*/  @!P6 IMAD.IADD R52, R52, 0x1, -R5.reuse ;  /* 0x000000013434e824 */ /* 0x100fe200078e0a05 */
[C---:B------:R-:W-:Y:S01]  /*af30*/  ISETP.GT.U32.AND P6, PT, R5.reuse, R54, PT ;  /* 0x000000360500720c */ /* 0x040fe20003fc4070 */
[----:B------:R-:W-:Y:S01]  /*af40*/  IMAD R56, R5, R56, R60 ;  /* 0x0000003805387224 */ /* 0x000fe200078e023c */
[----:B------:R-:W-:Y:S01]  /*af50*/  IABS R60, R66 ;  /* 0x00000042003c7213 */ /* 0x000fe20000000000 */
[----:B------:R-:W-:Y:S01]  /*af60*/  @!P3 IMAD.IADD R53, R53, 0x1, -R5 ;  /* 0x000000013535b824 */ /* 0x000fe200078e0a05 */
[----:B------:R-:W-:Y:S01]  /*af70*/  IADD3 R140, R23, 0x173, RZ ;  /* 0x00000173178c7810 */ /* 0x000fe20007ffe0ff */
[----:B------:R-:W-:Y:S01]  /*af80*/  @!P4 IMAD.MOV R52, RZ, RZ, -R52 ;  /* 0x000000ffff34c224 */ /* 0x000fe200078e0a34 */
[C---:B------:R-:W-:Y:S01]  /*af90*/  ISETP.GT.U32.AND P4, PT, R5.reuse, R56, PT ;  /* 0x000000380500720c */ /* 0x040fe20003f84070 */
[C---:B------:R-:W-:Y:S01]  /*afa0*/  IMAD R55, R5.reuse, R57, R58 ;  /* 0x0000003905377224 */ /* 0x040fe200078e023a */
[C---:B------:R-:W-:Y:S01]  /*afb0*/  ISETP.GT.U32.AND P3, PT, R5.reuse, R53, PT ;  /* 0x000000350500720c */ /* 0x040fe20003f64070 */
[----:B------:R-:W-:Y:S01]  /*afc0*/  @!P1 IMAD.MOV R51, RZ, RZ, -R51 ;  /* 0x000000ffff339224 */ /* 0x000fe200078e0a33 */
[----:B------:R-:W-:Y:S01]  /*afd0*/  IABS R58, R67 ;  /* 0x00000043003a7213 */ /* 0x000fe20000000000 */
[----:B------:R-:W-:Y:S01]  /*afe0*/  IMAD R84, R5, R80, R84 ;  /* 0x0000005005547224 */ /* 0x000fe200078e0254 */
[----:B------:R-:W-:Y:S01]  /*aff0*/  ISETP.GE.AND P1, PT, R59, RZ, PT ;  /* 0x000000ff3b00720c */ /* 0x000fe20003f26270 */
[----:B------:R-:W-:Y:S01]  /*b000*/  @!P6 IMAD.IADD R54, R54, 0x1, -R5 ;  /* 0x000000013636e824 */ /* 0x000fe200078e0a05 */
[----:B------:R-:W-:Y:S01]  /*b010*/  IABS R138, R147 ;  /* 0x00000093008a7213 */ /* 0x000fe20000000000 */
[----:B------:R-:W-:Y:S01]  /*b020*/  IMAD.HI.U32 R4, R3, R58, RZ ;  /* 0x0000003a03047227 */ /* 0x000fe200078e00ff */
[----:B------:R-:W-:-:S02]  /*b030*/  IABS R141, R140 ;  /* 0x0000008c008d7213 */ /* 0x000fc40000000000 */
[----:B------:R-:W-:Y:S01]  /*b040*/  ISETP.GT.U32.AND P6, PT, R5, R54, PT ;  /* 0x000000360500720c */ /* 0x000fe20003fc4070 */
[----:B------:R-:W-:Y:S01]  /*b050*/  IMAD.MOV R4, RZ, RZ, -R4 ;  /* 0x000000ffff047224 */ /* 0x000fe200078e0a04 */
[C---:B------:R-:W-:Y:S01]  /*b060*/  IADD3 R149, R23.reuse, 0x176, RZ ;  /* 0x0000017617957810 */ /* 0x040fe20007ffe0ff */
[--C-:B------:R-:W-:Y:S01]  /*b070*/  @!P4 IMAD.IADD R56, R56, 0x1, -R5.reuse ;  /* 0x000000013838c824 */ /* 0x100fe200078e0a05 */
[----:B------:R-:W-:Y:S01]  /*b080*/  IADD3 R145, R23, 0x178, RZ ;  /* 0x0000017817917810 */ /* 0x000fe20007ffe0ff */
[----:B------:R-:W-:Y:S01]  /*b090*/  @!P3 IMAD.IADD R53, R53, 0x1, -R5 ;  /* 0x000000013535b824 */ /* 0x000fe200078e0a05 */
[C---:B------:R-:W-:Y:S01]  /*b0a0*/  ISETP.GT.U32.AND P3, PT, R5.reuse, R55, PT ;  /* 0x000000370500720c */ /* 0x040fe20003f64070 */
[C---:B------:R-:W-:Y:S01]  /*b0b0*/  IMAD R57, R5.reuse, R4, R58 ;  /* 0x0000000405397224 */ /* 0x040fe200078e023a */
[----:B------:R-:W-:Y:S01]  /*b0c0*/  ISETP.GT.U32.AND P4, PT, R5, R56, PT ;  /* 0x000000380500720c */ /* 0x000fe20003f84070 */
[----:B------:R-:W-:Y:S01]  /*b0d0*/  IMAD.HI.U32 R4, R3, R60, RZ ;  /* 0x0000003c03047227 */ /* 0x000fe200078e00ff */
[----:B------:R-:W-:-:S02]  /*b0e0*/  @!P5 IADD3 R53, -R53, RZ, RZ ;  /* 0x000000ff3535d210 */ /* 0x000fc40007ffe1ff */
[----:B------:R-:W-:Y:S01]  /*b0f0*/  ISETP.GE.AND P5, PT, R61, RZ, PT ;  /* 0x000000ff3d00720c */ /* 0x000fe20003fa6270 */
[----:B------:R-:W-:Y:S01]  /*b100*/  IMAD.HI.U32 R58, R3, R62, RZ ;  /* 0x0000003e033a7227 */ /* 0x000fe200078e00ff */
[----:B------:R-:W-:Y:S02]  /*b110*/  IABS R148, R149 ;  /* 0x0000009500947213 */ /* 0x000fe40000000000 */
[C---:B------:R-:W-:Y:S01]  /*b120*/  IADD3 R152, R23.reuse, 0x181, RZ ;  /* 0x0000018117987810 */ /* 0x040fe20007ffe0ff */
[----:B------:R-:W-:Y:S01]  /*b130*/  IMAD.MOV R4, RZ, RZ, -R4 ;  /* 0x000000ffff047224 */ /* 0x000fe200078e0a04 */
[----:B------:R-:W-:Y:S01]  /*b140*/  IADD3 R155, R23, 0x183, RZ ;  /* 0x00000183179b7810 */ /* 0x000fe20007ffe0ff */
[----:B------:R-:W-:Y:S01]  /*b150*/  IMAD.HI.U32 R59, R3, R64, RZ ;  /* 0x00000040033b7227 */ /* 0x000fe200078e00ff */
[C---:B------:R-:W-:Y:S02]  /*b160*/  IADD3 R156, R23.reuse, 0x184, RZ ;  /* 0x00000184179c7810 */ /* 0x040fe40007ffe0ff */
        /* <DEDUP_REMOVED lines=8> */
[----:B------:R-:W-:Y:S01]  /*b1f0*/  IABS R62, R71 ;  /* 0x00000047003e7213 */ /* 0x000fe20000000000 */
        /* <DEDUP_REMOVED lines=9> */
[----:B------:R-:W-:-:S02]  /*b290*/  IADD3 R183, R23, 0x1da, RZ ;  /* 0x000001da17b77810 */ /* 0x000fc40007ffe0ff */
[----:B------:R-:W-:Y:S01]  /*b2a0*/  IADD3 R190, R23, 0x1db, RZ ;  /* 0x000001db17be7810 */ /* 0x000fe20007ffe0ff */
[--C-:B------:R-:W-:Y:S01]  /*b2b0*/  @!P3 IMAD.IADD R55, R55, 0x1, -R5.reuse ;  /* 0x000000013737b824 */ /* 0x100fe200078e0a05 */
[----:B------:R-:W-:Y:S01]  /*b2c0*/  IABS R184, R183 ;  /* 0x000000b700b87213 */ /* 0x000fe20000000000 */
        /* <DEDUP_REMOVED lines=10> */
[----:B------:R-:W-:Y:S01]  /*b370*/  ISETP.GT.U32.AND P5, PT, R5, R59, PT ;  /* 0x0000003b0500720c */ /* 0x000fe20003fa4070 */
[--C-:B------:R-:W-:Y:S01]  /*b380*/  @!P6 IMAD.IADD R57, R57, 0x1, -R5.reuse ;  /* 0x000000013939e824 */ /* 0x100fe200078e0a05 */
[----:B------:R-:W-:Y:S01]  /*b390*/  IADD3 R4, -R4, RZ, RZ ;  /* 0x000000ff04047210 */ /* 0x000fe20007ffe1ff */
[----:B------:R-:W-:Y:S01]  /*b3a0*/  @!P2 IMAD.MOV R54, RZ, RZ, -R54 ;  /* 0x000000ffff36a224 */ /* 0x000fe200078e0a36 */
[----:B------:R-:W-:Y:S01]  /*b3b0*/  ISETP.GT.U32.AND P6, PT, R5, R58, PT ;  /* 0x0000003a0500720c */ /* 0x000fe20003fc4070 */
[----:B------:R-:W-:Y:S01]  /*b3c0*/  @!P3 IMAD.IADD R55, R55, 0x1, -R5 ;  /* 0x000000013737b824 */ /* 0x000fe200078e0a05 */
[C---:B------:R-:W-:Y:S01]  /*b3d0*/  ISETP.GT.U32.AND P2, PT, R5.reuse, R57, PT ;  /* 0x000000390500720c */ /* 0x040fe20003f44070 */
[----:B------:R-:W-:Y:S01]  /*b3e0*/  IMAD R62, R5, R4, R64 ;  /* 0x00000004053e7224 */ /* 0x000fe200078e0240 */
[----:B------:R-:W-:Y:S01]  /*b3f0*/  ISETP.GE.AND P3, PT, R67, RZ, PT ;  /* 0x000000ff4300720c */ /* 0x000fe20003f66270 */
[----:B------:R-:W-:Y:S01]  /*b400*/  @!P1 IMAD.MOV R55, RZ, RZ, -R55 ;  /* 0x000000ffff379224 */ /* 0x000fe200078e0a37 */
[----:B------:R-:W-:Y:S01]  /*b410*/  IADD3 R67, R23, 0xda, RZ ;  /* 0x000000da17437810 */ /* 0x000fe20007ffe0ff */
[----:B------:R-:W-:Y:S01]  /*b420*/  IMAD.HI.U32 R64, R3, R70, RZ ;  /* 0x0000004603407227 */ /* 0x000fe200078e00ff */
[----:B------:R-:W-:-:S02]  /*b430*/  ISETP.GE.AND P1, PT, R66, RZ, PT ;  /* 0x000000ff4200720c */ /* 0x000fc40003f26270 */
[----:B------:R-:W-:Y:S01]  /*b440*/  IABS R66, R72 ;  /* 0x0000004800427213 */ /* 0x000fe20000000000 */
[--C-:B------:R-:W-:Y:S01]  /*b450*/  @!P5 IMAD.IADD R59, R59, 0x1, -R5.reuse ;  /* 0x000000013b3bd824 */ /* 0x100fe200078e0a05 */
[----:B------:R-:W-:Y:S01]  /*b460*/  ISETP.GT.U32.AND P5, PT, R5, R62, PT ;  /* 0x0000003e0500720c */ /* 0x000fe20003fa4070 */
[--C-:B------:R-:W-:Y:S01]  /*b470*/  @!P6 IMAD.IADD R58, R58, 0x1, -R5.reuse ;  /* 0x000000013a3ae824 */ /* 0x100fe200078e0a05 */
[----:B------:R-:W-:Y:S01]  /*b480*/  IABS R68, R67 ;  /* 0x0000004300447213 */ /* 0x000fe20000000000 */
[----:B------:R-:W-:Y:S01]  /*b490*/  @!P2 IMAD.IADD R57, R57, 0x1, -R5 ;  /* 0x000000013939a824 */ /* 0x000fe200078e0a05 */
[----:B------:R-:W-:Y:S01]  /*b4a0*/  ISETP.GE.AND P6, PT, R63, RZ, PT ;  /* 0x000000ff3f00720c */ /* 0x000fe20003fc6270 */
[----:B------:R-:W-:Y:S01]  /*b4b0*/  IMAD.HI.U32 R4, R3, R66, RZ ;  /* 0x0000004203047227 */ /* 0x000fe200078e00ff */
[----:B------:R-:W-:Y:S02]  /*b4c0*/  ISETP.GT.U32.AND P4, PT, R5, R58, PT ;  /* 0x0000003a0500720c */ /* 0x000fe40003f84070 */
[----:B------:R-:W-:Y:S01]  /*b4d0*/  ISETP.GE.AND P2, PT, R65, RZ, PT ;  /* 0x000000ff4100720c */ /* 0x000fe20003f46270 */
[----:B------:R-:W-:Y:S01]  /*b4e0*/  @!P3 IMAD.MOV R57, RZ, RZ, -R57 ;  /* 0x000000ffff39b224 */ /* 0x000fe200078e0a39 */
[----:B------:R-:W-:Y:S01]  /*b4f0*/  ISETP.GT.U32.AND P3, PT, R5, R60, PT ;  /* 0x0000003c0500720c */ /* 0x000fe20003f64070 */
[----:B------:R-:W-:Y:S01]  /*b500*/  IMAD.HI.U32 R63, R3, R68, RZ ;  /* 0x00000044033f7227 */ /* 0x000fe200078e00ff */
[----:B------:R-:W-:-:S02]  /*b510*/  IABS R189, R188 ;  /* 0x000000bc00bd7213 */ /* 0x000fc40000000000 */
[----:B-1----:R-:W-:Y:S01]  /*b520*/  SHF.R.U32.HI R26, RZ, 0x6, R201 ;  /* 0x00000006ff1a7819 */ /* 0x002fe200000116c9 */
[----:B------:R-:W-:Y:S01]  /*b530*/  @!P5 IMAD.IADD R62, R62, 0x1, -R5 ;  /* 0x000000013e3ed824 */ /* 0x000fe200078e0a05 */
[----:B------:R-:W-:Y:S01]  /*b540*/  IADD3 R213, R23, 0x1ef, RZ ;  /* 0x000001ef17d57810 */ /* 0x000fe20007ffe0ff */
[----:B------:R-:W-:Y:S01]  /*b550*/  IMAD.MOV R4, RZ, RZ, -R4 ;  /* 0x000000ffff047224 */ /* 0x000fe200078e0a04 */
[----:B------:R-:W-:Y:S01]  /*b560*/  SGXT.U32 R26, R26, 0x1 ;  /* 0x000000011a1a781a */ /* 0x000fe20000000000 */
[----:B------:R-:W-:Y:S01]  /*b570*/  IMAD.MOV R65, RZ, RZ, -R63 ;  /* 0x000000ffff417224 */ /* 0x000fe200078e0a3f */
[C---:B------:R-:W-:Y:S01]  /*b580*/  ISETP.GT.U32.AND P5, PT, R5.reuse, R62, PT ;  /* 0x0000003e0500720c */ /* 0x040fe20003fa4070 */
[----:B------:R-:W-:Y:S01]  /*b590*/  IMAD R63, R5, R4, R66 ;  /* 0x00000004053f7224 */ /* 0x000fe200078e0242 */
[----:B------:R-:W-:Y:S01]  /*b5a0*/  IABS R66, R76 ;  /* 0x0000004c00427213 */ /* 0x000fe20000000000 */
[----:B------:R-:W-:Y:S01]  /*b5b0*/  IMAD.MOV R4, RZ, RZ, -R64 ;  /* 0x000000ffff047224 */ /* 0x000fe200078e0a40 */
[----:B------:R-:W-:Y:S01]  /*b5c0*/  IADD3 R223, R23, 0x1f3, RZ ;  /* 0x000001f317df7810 */ /* 0x000fe20007ffe0ff */
[--C-:B------:R-:W-:Y:S01]  /*b5d0*/  @!P3 IMAD.IADD R60, R60, 0x1, -R5.reuse ;  /* 0x000000013c3cb824 */ /* 0x100fe200078e0a05 */
[----:B------:R-:W-:Y:S01]  /*b5e0*/  ISETP.GE.AND P3, PT, R71, RZ, PT ;  /* 0x000000ff4700720c */ /* 0x000fe20003f66270 */
[----:B------:R-:W-:Y:S01]  /*b5f0*/  IMAD R64, R5, R65, R68 ;  /* 0x0000004105407224 */ /* 0x000fe200078e0244 */
[----:B------:R-:W-:Y:S01]  /*b600*/  IADD3 R71, R23, 0xdd, RZ ;  /* 0x000000dd17477810 */ /* 0x000fe20007ffe0ff */
[----:B------:R-:W-:Y:S01]  /*b610*/  @!P4 IMAD.IADD R58, R58, 0x1, -R5 ;  /* 0x000000013a3ac824 */ /* 0x000fe200078e0a05 */
[C---:B------:R-:W-:Y:S01]  /*b620*/  ISETP.GT.U32.AND P4, PT, R5.reuse, R61, PT ;  /* 0x0000003d0500720c */ /* 0x040fe20003f84070 */
[C---:B------:R-:W-:Y:S01]  /*b630*/  IMAD R65, R5.reuse, R4, R70 ;  /* 0x0000000405417224 */ /* 0x040fe200078e0246 */
[----:B------:R-:W-:Y:S01]  /*b640*/  IABS R68, R71 ;  /* 0x0000004700447213 */ /* 0x000fe20000000000 */
[----:B------:R-:W-:Y:S01]  /*b650*/  @!P6 IMAD.MOV R60, RZ, RZ, -R60 ;  /* 0x000000ffff3ce224 */ /* 0x000fe200078e0a3c */
[C---:B------:R-:W-:Y:S01]  /*b660*/  ISETP.GT.U32.AND P6, PT, R5.reuse, R64, PT ;  /* 0x000000400500720c */ /* 0x040fe20003fc4070 */
[----:B------:R-:W-:Y:S01]  /*b670*/  @!P2 IMAD.MOV R59, RZ, RZ, -R59 ;  /* 0x000000ffff3ba224 */ /* 0x000fe200078e0a3b */
[C---:B------:R-:W-:Y:S01]  /*b680*/  ISETP.GT.U32.AND P2, PT, R5.reuse, R63, PT ;  /* 0x0000003f0500720c */ /* 0x040fe20003f44070 */
[----:B------:R-:W-:Y:S01]  /*b690*/  @!P5 IMAD.IADD R62, R62, 0x1, -R5 ;  /* 0x000000013e3ed824 */ /* 0x000fe200078e0a05 */
[----:B------:R-:W-:Y:S01]  /*b6a0*/  ISETP.GT.U32.AND P5, PT, R5, R65, PT ;  /* 0x000000410500720c */ /* 0x000fe20003fa4070 */
[----:B------:R-:W-:Y:S01]  /*b6b0*/  @!P1 IMAD.MOV R58, RZ, RZ, -R58 ;  /* 0x000000ffff3a9224 */ /* 0x000fe200078e0a3a */
[----:B------:R-:W-:Y:S01]  /*b6c0*/  IABS R228, R223 ;  /* 0x000000df00e47213 */ /* 0x000fe20000000000 */
[----:B------:R-:W-:Y:S01]  /*b6d0*/  IMAD.HI.U32 R4, R3, R66, RZ ;  /* 0x0000004203047227 */ /* 0x000fe200078e00ff */
[----:B------:R-:W-:-:S02]  /*b6e0*/  IADD3 R231, R23, 0x1f5, RZ ;  /* 0x000001f517e77810 */ /* 0x000fc40007ffe0ff */
        /* <DEDUP_REMOVED lines=9> */
[----:B------:R-:W-:Y:S01]  /*b780*/  IMAD.MOV R67, RZ, RZ, -R4 ;  /* 0x000000ffff437224 */ /* 0x000fe200078e0a04 */
[----:B------:R-:W-:Y:S01]  /*b790*/  ISETP.GT.U32.AND P5, PT, R5, R64, PT ;  /* 0x000000400500720c */ /* 0x000fe20003fa4070 */
[----:B------:R-:W-:Y:S01]  /*b7a0*/  IMAD.HI.U32 R4, R3, R68, RZ ;  /* 0x0000004403047227 */ /* 0x000fe200078e00ff */
[----:B------:R-:W-:-:S02]  /*b7b0*/  ISETP.GT.U32.AND P6, PT, R5, R63, PT ;  /* 0x0000003f0500720c */ /* 0x000fc40003fc4070 */
[----:B------:R-:W-:Y:S01]  /*b7c0*/  IABS R70, R73 ;  /* 0x0000004900467213 */ /* 0x000fe20000000000 */
[----:B------:R-:W-:Y:S01]  /*b7d0*/  IMAD.MOV R4, RZ, RZ, -R4 ;  /* 0x000000ffff047224 */ /* 0x000fe200078e0a04 */
[----:B------:R-:W-:Y:S01]  /*b7e0*/  IABS R234, R231 ;  /* 0x000000e700ea7213 */ /* 0x000fe20000000000 */
[C---:B------:R-:W-:Y:S01]  /*b7f0*/  IMAD R66, R5.reuse, R67, R66 ;  /* 0x0000004305427224 */ /* 0x040fe200078e0242 */
[----:B------:R-:W-:Y:S01]  /*b800*/  IABS R238, R230 ;  /* 0x000000e600ee7213 */ /* 0x000fe20000000000 */
[----:B------:R-:W-:Y:S01]  /*b810*/  IMAD R67, R5, R4, R68 ;  /* 0x0000000405437224 */ /* 0x000fe200078e0244 */
[----:B------:R-:W-:Y:S01]  /*b820*/  IADD3 R235, R23, 0x1f8, RZ ;  /* 0x000001f817eb7810 */ /* 0x000fe20007ffe0ff */
[--C-:B------:R-:W-:Y:S01]  /*b830*/  @!P1 IMAD.IADD R61, R61, 0x1, -R5.reuse ;  /* 0x000000013d3d9824 */ /* 0x100fe200078e0a05 */
[----:B------:R-:W-:Y:S01]  /*b840*/  ISETP.GE.AND P1, PT, R72, RZ, PT ;  /* 0x000000ff4800720c */ /* 0x000fe20003f26270 */
[----:B------:R-:W-:Y:S01]  /*b850*/  @!P5 IMAD.IADD R64, R64, 0x1, -R5 ;  /* 0x000000014040d824 */ /* 0x000fe200078e0a05 */
[----:B------:R-:W-:Y:S01]  /*b860*/  ISETP.GT.U32.AND P5, PT, R5, R67, PT ;  /* 0x000000430500720c */ /* 0x000fe20003fa4070 */
[----:B------:R-:W-:Y:S01]  /*b870*/  IMAD.HI.U32 R4, R3, R70, RZ ;  /* 0x0000004603047227 */ /* 0x000fe200078e00ff */
[----:B------:R-:W-:-:S02]  /*b880*/  @!P3 IADD3 R61, -R61, RZ, RZ ;  /* 0x000000ff3d3db210 */ /* 0x000fc40007ffe1ff */
[----:B------:R-:W-:Y:S01]  /*b890*/  ISETP.GT.U32.AND P3, PT, R5, R65, PT ;  /* 0x000000410500720c */ /* 0x000fe20003f64070 */
[----:B------:R-:W-:Y:S01]  /*b8a0*/  IMAD.MOV R68, RZ, RZ, -R4 ;  /* 0x000000ffff447224 */ /* 0x000fe200078e0a04 */
[----:B------:R-:W-:Y:S01]  /*b8b0*/  IABS R72, R75 ;  /* 0x0000004b00487213 */ /* 0x000fe20000000000 */
[--C-:B------:R-:W-:Y:S01]  /*b8c0*/  @!P6 IMAD.IADD R63, R63, 0x1, -R5.reuse ;  /* 0x000000013f3fe824 */ /* 0x100fe200078e0a05 */
[C---:B------:R-:W-:Y:S01]  /*b8d0*/  ISETP.GT.U32.AND P6, PT, R5.reuse, R66, PT ;  /* 0x000000420500720c */ /* 0x040fe20003fc4070 */
[----:B------:R-:W-:Y:S01]  /*b8e0*/  IMAD R68, R5, R68, R70 ;  /* 0x0000004405447224 */ /* 0x000fe200078e0246 */
[----:B------:R-:W-:Y:S01]  /*b8f0*/  IABS R245, R235 ;  /* 0x000000eb00f57213 */ /* 0x000fe20000000000 */
[----:B------:R-:W-:Y:S01]  /*b900*/  IMAD.HI.U32 R4, R3, R72, RZ ;  /* 0x0000004803047227 */ /* 0x000fe200078e00ff */
[C---:B--2---:R-:W-:Y:S02]  /*b910*/  IADD3 R28, R23.reuse, 0x1fc, RZ ;  /* 0x000001fc171c7810 */ /* 0x044fe40007ffe0ff */
[----:B---3--:R-:W-:Y:S01]  /*b920*/  IADD3 R30, R23, 0x1fb, RZ ;  /* 0x000001fb171e7810 */ /* 0x008fe20007ffe0ff */
[--C-:B------:R-:W-:Y:S01]  /*b930*/  @!P5 IMAD.IADD R67, R67, 0x1, -R5.reuse ;  /* 0x000000014343d824 */ /* 0x100fe200078e0a05 */
[----:B------:R-:W-:Y:S01]  /*b940*/  IABS R249, R28 ;  /* 0x0000001c00f97213 */ /* 0x000fe20000000000 */
[----:B------:R-:W-:Y:S01]  /*b950*/  @!P3 IMAD.IADD R65, R65, 0x1, -R5 ;  /* 0x000000014141b824 */ /* 0x000fe200078e0a05 */
[----:B------:R-:W-:Y:S01]  /*b960*/  ISETP.GE.AND P3, PT, R69, RZ, PT ;  /* 0x000000ff4500720c */ /* 0x000fe20003f66270 */
[----:B------:R-:W-:Y:S01]  /*b970*/  @!P1 IMAD.MOV R63, RZ, RZ, -R63 ;  /* 0x000000ffff3f9224 */ /* 0x000fe200078e0a3f */
[----:B------:R-:W-:Y:S01]  /*b980*/  IABS R69, R74 ;  /* 0x0000004a00457213 */ /* 0x000fe20000000000 */
[----:B------:R-:W-:Y:S01]  /*b990*/  @!P2 IMAD.MOV R64, RZ, RZ, -R64 ;  /* 0x000000ffff40a224 */ /* 0x000fe200078e0a40 */
[C---:B------:R-:W-:Y:S01]  /*b9a0*/  ISETP.GT.U32.AND P5, PT, R5.reuse, R67, PT ;  /* 0x000000430500720c */ /* 0x040fe20003fa4070 */
[----:B------:R-:W-:Y:S01]  /*b9b0*/  @!P6 IMAD.IADD R66, R66, 0x1, -R5 ;  /* 0x000000014242e824 */ /* 0x000fe200078e0a05 */
[----:B------:R-:W-:Y:S01]  /*b9c0*/  ISETP.GT.U32.AND P1, PT, R5, R68, PT ;  /* 0x000000440500720c */ /* 0x000fe20003f24070 */
[----:B------:R-:W-:Y:S01]  /*b9d0*/  IMAD.MOV.U32 R70, RZ, RZ, R69 ;  /* 0x000000ffff467224 */ /* 0x000fe200078e0045 */
[----:B------:R-:W-:Y:S01]  /*b9e0*/  ISETP.GE.AND P2, PT, R71, RZ, PT ;  /* 0x000000ff4700720c */ /* 0x000fe20003f46270 */
[----:B------:R-:W-:Y:S01]  /*b9f0*/  IMAD.MOV R69, RZ, RZ, -R4 ;  /* 0x000000ffff457224 */ /* 0x000fe200078e0a04 */
[----:B------:R-:W-:Y:S01]  /*ba00*/  IADD3 R71, R23, 0xe1, RZ ;  /* 0x000000e117477810 */ /* 0x000fe20007ffe0ff */
[----:B------:R-:W-:Y:S01]  /*ba10*/  IMAD.HI.U32 R4, R3, R70, RZ ;  /* 0x0000004603047227 */ /* 0x000fe200078e00ff */
[----:B------:R-:W-:-:S02]  /*ba20*/  ISETP.GE.AND P6, PT, R76, RZ, PT ;  /* 0x000000ff4c00720c */ /* 0x000fc40003fc6270 */
[----:B------:R-:W-:Y:S01]  /*ba30*/  IABS R248, R30 ;  /* 0x0000001e00f87213 */ /* 0x000fe20000000000 */
[----:B------:R-:W-:Y:S01]  /*ba40*/  IMAD R69, R5, R69, R72 ;  /* 0x0000004505457224 */ /* 0x000fe200078e0248 */
[----:B------:R-:W-:Y:S01]  /*ba50*/  IABS R72, R71 ;  /* 0x0000004700487213 */ /* 0x000fe20000000000 */
[--C-:B------:R-:W-:Y:S01]  /*ba60*/  @!P5 IMAD.IADD R67, R67, 0x1, -R5.reuse ;  /* 0x000000014343d824 */ /* 0x100fe200078e0a05 */
[----:B------:R-:W-:Y:S01]  /*ba70*/  IADD3 R24, R23, 0x1fd, RZ ;  /* 0x000001fd17187810 */ /* 0x000fe20007ffe0ff */
[----:B------:R-:W-:Y:S01]  /*ba80*/  @!P1 IMAD.IADD R68, R68, 0x1, -R5 ;  /* 0x0000000144449824 */ /* 0x000fe200078e0a05 */
[----:B------:R-:W-:Y:S01]  /*ba90*/  ISETP.GT.U32.AND P5, PT, R5, R69, PT ;  /* 0x000000450500720c */ /* 0x000fe20003fa4070 */
[----:B------:R-:W-:Y:S01]  /*baa0*/  IMAD.MOV R4, RZ, RZ, -R4 ;  /* 0x000000ffff047224 */ /* 0x000fe200078e0a04 */
[----:B------:R-:W-:Y:S01]  /*bab0*/  IADD3 R25, R23, 0x1fe, RZ ;  /* 0x000001fe17197810 */ /* 0x000fe20007ffe0ff */
[----:B------:R-:W-:Y:S01]  /*bac0*/  @!P4 IMAD.MOV R62, RZ, RZ, -R62 ;  /* 0x000000ffff3ec224 */ /* 0x000fe200078e0a3e */
[C---:B------:R-:W-:Y:S01]  /*bad0*/  ISETP.GT.U32.AND P1, PT, R5.reuse, R68, PT ;  /* 0x000000440500720c */ /* 0x040fe20003f24070 */
[C---:B------:R-:W-:Y:S01]  /*bae0*/  IMAD R70, R5.reuse, R4, R70 ;  /* 0x0000000405467224 */ /* 0x040fe200078e0246 */
[----:B------:R-:W-:Y:S01]  /*baf0*/  ISETP.GT.U32.AND P4, PT, R5, R66, PT ;  /* 0x000000420500720c */ /* 0x000fe20003f84070 */
[----:B------:R-:W-:Y:S01]  /*bb00*/  IMAD.HI.U32 R4, R3, R72, RZ ;  /* 0x0000004803047227 */ /* 0x000fe200078e00ff */
[----:B------:R-:W-:-:S03]  /*bb10*/  IABS R27, R25 ;  /* 0x00000019001b7213 */ /* 0x000fc60000000000 */
[----:B------:R-:W-:Y:S01]  /*bb20*/  @!P2 IMAD.MOV R67, RZ, RZ, -R67 ;  /* 0x000000ffff43a224 */ /* 0x000fe200078e0a43 */
[----:B------:R-:W-:Y:S01]  /*bb30*/  ISETP.GT.U32.AND P2, PT, R5, R70, PT ;  /* 0x000000460500720c */ /* 0x000fe20003f44070 */
[--C-:B------:R-:W-:Y:S02]  /*bb40*/  @!P5 IMAD.IADD R69, R69, 0x1, -R5.reuse ;  /* 0x000000014545d824 */ /* 0x100fe400078e0a05 */
[----:B------:R-:W-:Y:S02]  /*bb50*/  IMAD.MOV R4, RZ, RZ, -R4 ;  /* 0x000000ffff047224 */ /* 0x000fe400078e0a04 */
[--C-:B------:R-:W-:Y:S01]  /*bb60*/  @!P1 IMAD.IADD R68, R68, 0x1, -R5.reuse ;  /* 0x0000000144449824 */ /* 0x100fe200078e0a05 */
[----:B------:R-:W-:Y:S01]  /*bb70*/  ISETP.GT.U32.AND P5, PT, R5, R69, PT ;  /* 0x000000450500720c */ /* 0x000fe20003fa4070 */
[----:B------:R-:W-:Y:S01]  /*bb80*/  @!P4 IMAD.IADD R66, R66, 0x1, -R5 ;  /* 0x000000014242c824 */ /* 0x000fe200078e0a05 */
[----:B------:R-:W-:Y:S01]  /*bb90*/  ISETP.GE.AND P1, PT, R71, RZ, PT ;  /* 0x000000ff4700720c */ /* 0x000fe20003f26270 */
[----:B------:R-:W-:Y:S01]  /*bba0*/  IMAD R71, R5, R4, R72 ;  /* 0x0000000405477224 */ /* 0x000fe200078e0248 */
[----:B------:R-:W-:Y:S01]  /*bbb0*/  ISETP.GE.AND P4, PT, R75, RZ, PT ;  /* 0x000000ff4b00720c */ /* 0x000fe20003f86270 */
[----:B------:R-:W-:Y:S01]  /*bbc0*/  @!P3 IMAD.MOV R65, RZ, RZ, -R65 ;  /* 0x000000ffff41b224 */ /* 0x000fe200078e0a41 */
[----:B------:R-:W-:Y:S01]  /*bbd0*/  ISETP.GE.AND P3, PT, R73, RZ, PT ;  /* 0x000000ff4900720c */ /* 0x000fe20003f66270 */
[----:B------:R-:W-:Y:S01]  /*bbe0*/  @!P2 IMAD.IADD R70, R70, 0x1, -R5 ;  /* 0x000000014646a824 */ /* 0x000fe200078e0a05 */
[----:B------:R-:W-:Y:S01]  /*bbf0*/  IADD3 R73, R23, 0xe2, RZ ;  /* 0x000000e217497810 */ /* 0x000fe20007ffe0ff */
[----:B------:R-:W-:Y:S01]  /*bc00*/  IMAD.MOV R99, RZ, RZ, -R99 ;  /* 0x000000ffff637224 */ /* 0x000fe200078e0a63 */
[----:B------:R-:W-:Y:S01]  /*bc10*/  @!P6 IADD3 R66, -R66, RZ, RZ ;  /* 0x000000ff4242e210 */ /* 0x000fe20007ffe1ff */
[----:B------:R-:W-:Y:S01]  /*bc20*/  IMAD.HI.U32 R150, R3, R148, RZ ;  /* 0x0000009403967227 */ /* 0x000fe200078e00ff */
[----:B------:R-:W-:-:S02]  /*bc30*/  ISETP.GE.AND P6, PT, R74, RZ, PT ;  /* 0x000000ff4a00720c */ /* 0x000fc40003fc6270 */
[----:B------:R-:W-:Y:S01]  /*bc40*/  IADD3 R75, R23, 0xe3, RZ ;  /* 0x000000e3174b7810 */ /* 0x000fe20007ffe0ff */
[----:B------:R-:W-:Y:S01]  /*bc50*/  @!P5 IMAD.IADD R69, R69, 0x1, -R5 ;  /* 0x000000014545d824 */ /* 0x000fe200078e0a05 */
[C---:B------:R-:W-:Y:S01]  /*bc60*/  ISETP.GT.U32.AND P5, PT, R5.reuse, R71, PT ;  /* 0x000000470500720c */ /* 0x040fe20003fa4070 */
[C---:B------:R-:W-:Y:S01]  /*bc70*/  IMAD R93, R5.reuse, R99, R93 ;  /* 0x00000063055d7224 */ /* 0x040fe200078e025d */
[----:B------:R-:W-:Y:S01]  /*bc80*/  IABS R74, R73 ;  /* 0x00000049004a7213 */ /* 0x000fe20000000000 */
[----:B------:R-:W-:Y:S01]  /*bc90*/  @!P3 IMAD.MOV R68, RZ, RZ, -R68 ;  /* 0x000000ffff44b224 */ /* 0x000fe200078e0a44 */
[----:B------:R-:W-:Y:S01]  /*bca0*/  IABS R76, R75 ;  /* 0x0000004b004c7213 */ /* 0x000fe20000000000 */
[----:B------:R-:W-:Y:S01]  /*bcb0*/  @!P4 IMAD.MOV R69, RZ, RZ, -R69 ;  /* 0x000000ffff45c224 */ /* 0x000fe200078e0a45 */
[----:B------:R-:W-:Y:S01]  /*bcc0*/  ISETP.GT.U32.AND P2, PT, R5, R70, PT ;  /* 0x000000460500720c */ /* 0x000fe20003f44070 */
[----:B------:R-:W-:Y:S01]  /*bcd0*/  IMAD.HI.U32 R4, R3, R74, RZ ;  /* 0x0000004a03047227 */ /* 0x000fe200078e00ff */
[----:B------:R-:W-:-:S02]  /*bce0*/  ISETP.GE.AND P3, PT, R73, RZ, PT ;  /* 0x000000ff4900720c */ /* 0x000fc40003f66270 */
[----:B------:R-:W-:Y:S01]  /*bcf0*/  ISETP.GE.AND P4, PT, R75, RZ, PT ;  /* 0x000000ff4b00720c */ /* 0x000fe20003f86270 */
[----:B------:R-:W-:Y:S01]  /*bd00*/  IMAD.HI.U32 R72, R3, R76, RZ ;  /* 0x0000004c03487227 */ /* 0x000fe200078e00ff */
[----:B------:R-:W-:-:S03]  /*bd10*/  IADD3 R75, R23, 0xe7, RZ ;  /* 0x000000e7174b7810 */ /* 0x000fc60007ffe0ff */
[----:B------:R-:W-:Y:S02]  /*bd20*/  @!P5 IMAD.IADD R71, R71, 0x1, -R5 ;  /* 0x000000014747d824 */ /* 0x000fe400078e0a05 */
[----:B------:R-:W-:Y:S02]  /*bd30*/  IMAD.MOV R4, RZ, RZ, -R4 ;  /* 0x000000ffff047224 */ /* 0x000fe400078e0a04 */
[----:B------:R-:W-:Y:S01]  /*bd40*/  IMAD.MOV R73, RZ, RZ, -R72 ;  /* 0x000000ffff497224 */ /* 0x000fe200078e0a48 */
[C---:B------:R-:W-:Y:S01]  /*bd50*/  ISETP.GT.U32.AND P5, PT, R5.reuse, R71, PT ;  /* 0x000000470500720c */ /* 0x040fe20003fa4070 */
[----:B------:R-:W-:Y:S02]  /*bd60*/  IMAD R72, R5, R4, R74 ;  /* 0x0000000405487224 */ /* 0x000fe400078e024a */
[----:B------:R-:W-:-:S04]  /*bd70*/  IMAD.HI.U32 R4, R3, R78, RZ ;  /* 0x0000004e03047227 */ /* 0x000fc800078e00ff */
[--C-:B------:R-:W-:Y:S01]  /*bd80*/  @!P2 IMAD.IADD R70, R70, 0x1, -R5.reuse ;  /* 0x000000014646a824 */ /* 0x100fe200078e0a05 */
[C---:B------:R-:W-:Y:S01]  /*bd90*/  ISETP.GT.U32.AND P2, PT, R5.reuse, R72, PT ;  /* 0x000000480500720c */ /* 0x040fe20003f44070 */
[----:B------:R-:W-:Y:S02]  /*bda0*/  IMAD.MOV R4, RZ, RZ, -R4 ;  /* 0x000000ffff047224 */ /* 0x000fe400078e0a04 */
[C---:B------:R-:W-:Y:S01]  /*bdb0*/  IMAD R74, R5.reuse, R73, R76 ;  /* 0x00000049054a7224 */ /* 0x040fe200078e024c */
[----:B------:R-:W-:Y:S01]  /*bdc0*/  IABS R76, R81 ;  /* 0x00000051004c7213 */ /* 0x000fe20000000000 */
[----:B------:R-:W-:Y:S01]  /*bdd0*/  IMAD R4, R5, R4, R78 ;  /* 0x0000000405047224 */ /* 0x000fe200078e024e */
[----:B------:R-:W-:Y:S01]  /*bde0*/  IABS R78, R75 ;  /* 0x0000004b004e7213 */ /* 0x000fe20000000000 */
[----:B------:R-:W-:Y:S02]  /*bdf0*/  @!P5 IMAD.IADD R71, R71, 0x1, -R5 ;  /* 0x000000014747d824 */ /* 0x000fe400078e0a05 */
[----:B------:R-:W-:Y:S01]  /*be00*/  @!P6 IMAD.MOV R70, RZ, RZ, -R70 ;  /* 0x000000ffff46e224 */ /* 0x000fe200078e0a46 */
[----:B------:R-:W-:Y:S01]  /*be10*/  ISETP.GT.U32.AND P5, PT, R5, R4, PT ;  /* 0x000000040500720c */ /* 0x000fe20003fa4070 */
[----:B------:R-:W-:Y:S01]  /*be20*/  IMAD.HI.U32 R73, R3, R76, RZ ;  /* 0x0000004c03497227 */ /* 0x000fe200078e00ff */
[----:B------:R-:W-:-:S02]  /*be30*/  ISETP.GT.U32.AND P6, PT, R5, R74, PT ;  /* 0x0000004a0500720c */ /* 0x000fc40003fc4070 */
[----:B------:R-:W-:Y:S01]  /*be40*/  @!P1 IADD3 R71, -R71, RZ, RZ ;  /* 0x000000ff47479210 */ /* 0x000fe20007ffe1ff */
[----:B------:R-:W-:Y:S01]  /*be50*/  @!P2 IMAD.IADD R72, R72, 0x1, -R5 ;  /* 0x000000014848a824 */ /* 0x000fe200078e0a05 */
[----:B------:R-:W-:Y:S01]  /*be60*/  ISETP.GE.AND P1, PT, R79, RZ, PT ;  /* 0x000000ff4f00720c */ /* 0x000fe20003f26270 */
[----:B------:R-:W-:-:S03]  /*be70*/  IMAD.HI.U32 R79, R3, R78, RZ ;  /* 0x0000004e034f7227 */ /* 0x000fc600078e00ff */
[C---:B------:R-:W-:Y:S01]  /*be80*/  ISETP.GT.U32.AND P2, PT, R5.reuse, R72, PT ;  /* 0x000000480500720c */ /* 0x040fe20003f44070 */
[----:B------:R-:W-:Y:S02]  /*be90*/  IMAD.MOV R79, RZ, RZ, -R79 ;  /* 0x000000ffff4f7224 */ /* 0x000fe400078e0a4f */
[--C-:B------:R-:W-:Y:S02]  /*bea0*/  @!P5 IMAD.IADD R4, R4, 0x1, -R5.reuse ;  /* 0x000000010404d824 */ /* 0x100fe400078e0a05 */
[----:B------:R-:W-:Y:S02]  /*beb0*/  @!P6 IMAD.IADD R74, R74, 0x1, -R5 ;  /* 0x000000014a4ae824 */ /* 0x000fe400078e0a05 */
[C---:B------:R-:W-:Y:S01]  /*bec0*/  IMAD R78, R5.reuse, R79, R78 ;  /* 0x0000004f054e7224 */ /* 0x040fe200078e024e */
[C---:B------:R-:W-:Y:S01]  /*bed0*/  ISETP.GT.U32.AND P5, PT, R5.reuse, R4, PT ;  /* 0x000000040500720c */ /* 0x040fe20003fa4070 */
[----:B------:R-:W-:Y:S01]  /*bee0*/  IMAD.MOV R73, RZ, RZ, -R73 ;  /* 0x000000ffff497224 */ /* 0x000fe200078e0a49 */
[----:B------:R-:W-:Y:S01]  /*bef0*/  ISETP.GT.U32.AND P6, PT, R5, R74, PT ;  /* 0x0000004a0500720c */ /* 0x000fe20003fc4070 */
[----:B------:R-:W-:Y:S01]  /*bf00*/  IMAD.MOV R150, RZ, RZ, -R150 ;  /* 0x000000ffff967224 */ /* 0x000fe200078e0a96 */
[----:B------:R-:W-:Y:S01]  /*bf10*/  IADD3 R79, R23, 0xea, RZ ;  /* 0x000000ea174f7810 */ /* 0x000fe20007ffe0ff */
[----:B------:R-:W-:Y:S01]  /*bf20*/  @!P2 IMAD.IADD R72, R72, 0x1, -R5 ;  /* 0x000000014848a824 */ /* 0x000fe200078e0a05 */
[----:B------:R-:W-:Y:S01]  /*bf30*/  ISETP.GE.AND P2, PT, R81, RZ, PT ;  /* 0x000000ff5100720c */ /* 0x000fe20003f46270 */
[----:B------:R-:W-:Y:S01]  /*bf40*/  IMAD R76, R5, R73, R76 ;  /* 0x00000049054c7224 */ /* 0x000fe200078e024c */
[----:B------:R-:W-:Y:S01]  /*bf50*/  IADD3 R73, R23, 0xe9, RZ ;  /* 0x000000e917497810 */ /* 0x000fe20007ffe0ff */
[----:B------:R-:W-:Y:S01]  /*bf60*/  @!P3 IMAD.MOV R72, RZ, RZ, -R72 ;  /* 0x000000ffff48b224 */ /* 0x000fe200078e0a48 */
[----:B------:R-:W-:Y:S01]  /*bf70*/  ISETP.GT.U32.AND P3, PT, R5, R84, PT ;  /* 0x000000540500720c */ /* 0x000fe20003f64070 */
[----:B------:R-:W-:Y:S01]  /*bf80*/  IMAD.HI.U32 R175, R3, R176, RZ ;  /* 0x000000b003af7227 */ /* 0x000fe200078e00ff */
[----:B------:R-:W-:-:S02]  /*bf90*/  IABS R80, R73 ;  /* 0x0000004900507213 */ /* 0x000fc40000000000 */
[----:B------:R-:W-:Y:S01]  /*bfa0*/  IADD3 R81, R23, 0xeb, RZ ;  /* 0x000000eb17517810 */ /* 0x000fe20007ffe0ff */
[--C-:B------:R-:W-:Y:S01]  /*bfb0*/  @!P5 IMAD.IADD R4, R4, 0x1, -R5.reuse ;  /* 0x000000010404d824 */ /* 0x100fe200078e0a05 */
[C---:B------:R-:W-:Y:S01]  /*bfc0*/  ISETP.GT.U32.AND P5, PT, R5.reuse, R78, PT ;  /* 0x0000004e0500720c */ /* 0x040fe20003fa4070 */
[----:B------:R-:W-:Y:S01]  /*bfd0*/  @!P6 IMAD.IADD R74, R74, 0x1, -R5 ;  /* 0x000000014a4ae824 */ /* 0x000fe200078e0a05 */
[----:B------:R-:W-:Y:S01]  /*bfe0*/  ISETP.GT.U32.AND P6, PT, R5, R76, PT ;  /* 0x0000004c0500720c */ /* 0x000fe20003fc4070 */
[----:B------:R-:W-:Y:S01]  /*bff0*/  IMAD.MOV R175, RZ, RZ, -R175 ;  /* 0x000000ffffaf7224 */ /* 0x000fe200078e0aaf */
[----:B------:R-:W-:Y:S01]  /*c000*/  IABS R86, R79 ;  /* 0x0000004f00567213 */ /* 0x000fe20000000000 */
[----:B------:R-:W-:Y:S01]  /*c010*/  IMAD.MOV.U32 R6, RZ, RZ, R74 ;  /* 0x000000ffff067224 */ /* 0x000fe200078e004a */
[----:B------:R-:W-:Y:S01]  /*c020*/  IADD3 R74, R23, 0xe8, RZ ;  /* 0x000000e8174a7810 */ /* 0x000fe20007ffe0ff */
[--C-:B------:R-:W-:Y:S02]  /*c030*/  @!P3 IMAD.IADD R84, R84, 0x1, -R5.reuse ;  /* 0x000000015454b824 */ /* 0x100fe400078e0a05 */
[----:B------:R-:W-:Y:S01]  /*c040*/  @!P4 IMAD.MOV R6, RZ, RZ, -R6 ;  /* 0x000000ffff06c224 */ /* 0x000fe200078e0a06 */
[----:B------:R-:W-:Y:S01]  /*c050*/  IABS R82, R74 ;  /* 0x0000004a00527213 */ /* 0x000fe20000000000 */
[----:B------:R-:W-:Y:S01]  /*c060*/  IMAD R175, R5, R175, R176 ;  /* 0x000000af05af7224 */ /* 0x000fe200078e02b0 */
[----:B------:R-:W-:Y:S01]  /*c070*/  ISETP.GE.AND P4, PT, R77, RZ, PT ;  /* 0x000000ff4d00720c */ /* 0x000fe20003f86270 */
[--C-:B------:R-:W-:Y:S01]  /*c080*/  @!P5 IMAD.IADD R78, R78, 0x1, -R5.reuse ;  /* 0x000000014e4ed824 */ /* 0x100fe200078e0a05 */
[----:B------:R1:W-:Y:S01]  /*c090*/  STL [R1+0x544], R6 ;  /* 0x0005440601007387 */ /* 0x0003e20000100800 */
[----:B------:R-:W-:Y:S01]  /*c0a0*/  ISETP.GT.U32.AND P5, PT, R5, R84, PT ;  /* 0x000000540500720c */ /* 0x000fe20003fa4070 */
[----:B------:R-:W-:Y:S01]  /*c0b0*/  @!P6 IMAD.IADD R76, R76, 0x1, -R5 ;  /* 0x000000014c4ce824 */ /* 0x000fe200078e0a05 */
[----:B------:R-:W-:Y:S01]  /*c0c0*/  ISETP.GE.AND P6, PT, R75, RZ, PT ;  /* 0x000000ff4b00720c */ /* 0x000fe20003fc6270 */
[----:B------:R-:W-:-:S03]  /*c0d0*/  IMAD.HI.U32 R75, R3, R82, RZ ;  /* 0x00000052034b7227 */ /* 0x000fc600078e00ff */
[----:B------:R-:W-:Y:S01]  /*c0e0*/  ISETP.GT.U32.AND P3, PT, R5, R76, PT ;  /* 0x0000004c0500720c */ /* 0x000fe20003f64070 */
[----:B------:R-:W-:Y:S02]  /*c0f0*/  IMAD.MOV R75, RZ, RZ, -R75 ;  /* 0x000000ffff4b7224 */ /* 0x000fe400078e0a4b */
[----:B-1----:R-:W-:Y:S02]  /*c100*/  IMAD.MOV.U32 R6, RZ, RZ, R4 ;  /* 0x000000ffff067224 */ /* 0x002fe400078e0004 */
[----:B------:R-:W-:-:S04]  /*c110*/  IMAD.HI.U32 R4, R3, R80, RZ ;  /* 0x0000005003047227 */ /* 0x000fc800078e00ff */
[----:B------:R-:W-:Y:S02]  /*c120*/  IMAD.MOV R4, RZ, RZ, -R4 ;  /* 0x000000ffff047224 */ /* 0x000fe400078e0a04 */
[----:B------:R-:W-:Y:S02]  /*c130*/  @!P5 IMAD.IADD R84, R84, 0x1, -R5 ;  /* 0x000000015454d824 */ /* 0x000fe400078e0a05 */
[C---:B------:R-:W-:Y:S01]  /*c140*/  IMAD R4, R5.reuse, R4, R80 ;  /* 0x0000000405047224 */ /* 0x040fe200078e0250 */
[----:B------:R-:W-:Y:S01]  /*c150*/  @!P3 IADD3 R76, R76, -R5, RZ ;  /* 0x800000054c4cb210 */ /* 0x000fe20007ffe0ff */
[----:B------:R-:W-:Y:S01]  /*c160*/  @!P1 IMAD.MOV R6, RZ, RZ, -R6 ;  /* 0x000000ffff069224 */ /* 0x000fe200078e0a06 */
[C---:B------:R-:W-:Y:S01]  /*c170*/  ISETP.GT.U32.AND P1, PT, R5.reuse, R78, PT ;  /* 0x0000004e0500720c */ /* 0x040fe20003f24070 */
[C---:B------:R-:W-:Y:S01]  /*c180*/  IMAD R82, R5.reuse, R75, R82 ;  /* 0x0000004b05527224 */ /* 0x040fe200078e0252 */
[----:B------:R-:W-:Y:S01]  /*c190*/  ISETP.GT.U32.AND P5, PT, R5, R4, PT ;  /* 0x000000040500720c */ /* 0x000fe20003fa4070 */
[----:B------:R-:W-:Y:S01]  /*c1a0*/  IMAD.HI.U32 R77, R3, R86, RZ ;  /* 0x00000056034d7227 */ /* 0x000fe200078e00ff */
[----:B------:R-:W-:Y:S01]  /*c1b0*/  IABS R75, R81 ;  /* 0x00000051004b7213 */ /* 0x000fe20000000000 */
[----:B------:R1:W-:Y:S01]  /*c1c0*/  STL [R1+0x554], R6 ;  /* 0x0005540601007387 */ /* 0x0003e20000100800 */
[----:B------:R-:W-:Y:S01]  /*c1d0*/  ISETP.GT.U32.AND P3, PT, R5, R82, PT ;  /* 0x000000520500720c */ /* 0x000fe20003f64070 */
[----:B------:R-:W-:Y:S01]  /*c1e0*/  IMAD.MOV R77, RZ, RZ, -R77 ;  /* 0x000000ffff4d7224 */ /* 0x000fe200078e0a4d */
[----:B------:R-:W-:Y:S01]  /*c1f0*/  IADD3 R80, R23, 0xec, RZ ;  /* 0x000000ec17507810 */ /* 0x000fe20007ffe0ff */
[----:B------:R-:W-:-:S02]  /*c200*/  IMAD.MOV.U32 R7, RZ, RZ, R84 ;  /* 0x000000ffff077224 */ /* 0x000fc400078e0054 */
[C---:B------:R-:W-:Y:S02]  /*c210*/  IMAD R77, R5.reuse, R77, R86 ;  /* 0x0000004d054d7224 */ /* 0x040fe400078e0256 */
[----:B------:R-:W-:Y:S02]  /*c220*/  @!P4 IMAD.MOV R7, RZ, RZ, -R7 ;  /* 0x000000ffff07c224 */ /* 0x000fe400078e0a07 */
[----:B------:R-:W-:Y:S01]  /*c230*/  @!P5 IMAD.IADD R4, R4, 0x1, -R5 ;  /* 0x000000010404d824 */ /* 0x000fe200078e0a05 */
[C---:B------:R-:W-:Y:S01]  /*c240*/  ISETP.GT.U32.AND P4, PT, R5.reuse, R77, PT ;  /* 0x0000004d0500720c */ /* 0x040fe20003f84070 */
[----:B-1----:R-:W-:Y:S02]  /*c250*/  IMAD.MOV.U32 R6, RZ, RZ, R76 ;  /* 0x000000ffff067224 */ /* 0x002fe400078e004c */
[----:B------:R-:W-:Y:S01]  /*c260*/  IMAD.MOV.U32 R76, RZ, RZ, R75 ;  /* 0x000000ffff4c7224 */ /* 0x000fe200078e004b */
[----:B------:R-:W-:Y:S01]  /*c270*/  ISETP.GT.U32.AND P5, PT, R5, R4, PT ;  /* 0x000000040500720c */ /* 0x000fe20003fa4070 */
[----:B------:R-:W-:-:S02]  /*c280*/  @!P3 IMAD.IADD R82, R82, 0x1, -R5 ;  /* 0x000000015252b824 */ /* 0x000fc400078e0a05 */
[----:B------:R-:W-:-:S03]  /*c290*/  IMAD.HI.U32 R75, R3, R76, RZ ;  /* 0x0000004c034b7227 */ /* 0x000fc600078e00ff */
[----:B------:R-:W-:Y:S01]  /*c2a0*/  ISETP.GT.U32.AND P3, PT, R5, R82, PT ;  /* 0x000000520500720c */ /* 0x000fe20003f64070 */
[----:B------:R-:W-:Y:S02]  /*c2b0*/  IMAD.MOV R75, RZ, RZ, -R75 ;  /* 0x000000ffff4b7224 */ /* 0x000fe400078e0a4b */
[----:B------:R-:W-:Y:S01]  /*c2c0*/  @!P2 IMAD.MOV R6, RZ, RZ, -R6 ;  /* 0x000000ffff06a224 */ /* 0x000fe200078e0a06 */
[----:B------:R-:W-:Y:S01]  /*c2d0*/  ISETP.GE.AND P2, PT, R73, RZ, PT ;  /* 0x000000ff4900720c */ /* 0x000fe20003f46270 */
[----:B------:R-:W-:Y:S01]  /*c2e0*/  IMAD R76, R5, R75, R76 ;  /* 0x0000004b054c7224 */ /* 0x000fe200078e024c */
[----:B------:R-:W-:Y:S01]  /*c2f0*/  @!P4 IADD3 R77, R77, -R5, RZ ;  /* 0x800000054d4dc210 */ /* 0x000fe20007ffe0ff */
[--C-:B------:R-:W-:Y:S01]  /*c300*/  @!P5 IMAD.IADD R4, R4, 0x1, -R5.reuse ;  /* 0x000000010404d824 */ /* 0x100fe200078e0a05 */
[----:B------:R1:W-:Y:S01]  /*c310*/  STL [R1+0x558], R6 ;  /* 0x0005580601007387 */ /* 0x0003e20000100800 */
[--C-:B------:R-:W-:Y:S01]  /*c320*/  @!P1 IMAD.IADD R78, R78, 0x1, -R5.reuse ;  /* 0x000000014e4e9824 */ /* 0x100fe200078e0a05 */
[----:B------:R-:W-:Y:S01]  /*c330*/  ISETP.GT.U32.AND P5, PT, R5, R76, PT ;  /* 0x0000004c0500720c */ /* 0x000fe20003fa4070 */
[----:B------:R-:W-:Y:S01]  /*c340*/  IMAD.HI.U32 R192, R3, R189, RZ ;  /* 0x000000bd03c07227 */ /* 0x000fe200078e00ff */
[----:B------:R-:W-:Y:S01]  /*c350*/  ISETP.GE.AND P1, PT, R74, RZ, PT ;  /* 0x000000ff4a00720c */ /* 0x000fe20003f26270 */
[----:B------:R-:W-:Y:S01]  /*c360*/  STL [R1+0x55c], R7 ;  /* 0x00055c0701007387 */ /* 0x000fe20000100800 */
[----:B------:R-:W-:Y:S01]  /*c370*/  IABS R74, R80 ;  /* 0x00000050004a7213 */ /* 0x000fe20000000000 */
[----:B------:R-:W-:Y:S01]  /*c380*/  @!P3 IMAD.IADD R82, R82, 0x1, -R5 ;  /* 0x000000015252b824 */ /* 0x000fe200078e0a05 */
[----:B------:R-:W-:Y:S01]  /*c390*/  IADD3 R75, R23, 0xee, RZ ;  /* 0x000000ee174b7810 */ /* 0x000fe20007ffe0ff */
[----:B------:R-:W-:Y:S01]  /*c3a0*/  IMAD.MOV.U32 R12, RZ, RZ, R219 ;  /* 0x000000ffff0c7224 */ /* 0x000fe200078e00db */
[----:B------:R-:W-:Y:S01]  /*c3b0*/  ISETP.GT.U32.AND P4, PT, R5, R77, PT ;  /* 0x0000004d0500720c */ /* 0x000fe20003f84070 */
[----:B-1----:R-:W-:Y:S01]  /*c3c0*/  IMAD.MOV.U32 R6, RZ, RZ, R78 ;  /* 0x000000ffff067224 */ /* 0x002fe200078e004e */
[----:B------:R-:W-:Y:S01]  /*c3d0*/  IADD3 R78, R23, 0xed, RZ ;  /* 0x000000ed174e7810 */ /* 0x000fe20007ffe0ff */
[----:B------:R-:W-:Y:S01]  /*c3e0*/  IMAD.HI.U32 R73, R3, R74, RZ ;  /* 0x0000004a03497227 */ /* 0x000fe200078e00ff */
[----:B------:R-:W-:-:S02]  /*c3f0*/  ISETP.GE.AND P3, PT, R81, RZ, PT ;  /* 0x000000ff5100720c */ /* 0x000fc40003f66270 */
[----:B------:R-:W-:Y:S01]  /*c400*/  IABS R86, R78 ;  /* 0x0000004e00567213 */ /* 0x000fe20000000000 */
[----:B------:R-:W-:Y:S01]  /*c410*/  @!P6 IMAD.MOV R6, RZ, RZ, -R6 ;  /* 0x000000ffff06e224 */ /* 0x000fe200078e0a06 */
[----:B------:R-:W-:Y:S01]  /*c420*/  ISETP.GE.AND P6, PT, R79, RZ, PT ;  /* 0x000000ff4f00720c */ /* 0x000fe20003fc6270 */
[----:B------:R-:W-:Y:S01]  /*c430*/  @!P5 IMAD.IADD R76, R76, 0x1, -R5 ;  /* 0x000000014c4cd824 */ /* 0x000fe200078e0a05 */
[----:B------:R-:W-:Y:S01]  /*c440*/  IABS R79, R75 ;  /* 0x0000004b004f7213 */ /* 0x000fe20000000000 */
[----:B------:R-:W-:Y:S01]  /*c450*/  IMAD.MOV R73, RZ, RZ, -R73 ;  /* 0x000000ffff497224 */ /* 0x000fe200078e0a49 */
[----:B------:R1:W-:Y:S01]  /*c460*/  STL [R1+0x560], R6 ;  /* 0x0005600601007387 */ /* 0x0003e20000100800 */
[----:B------:R-:W-:Y:S01]  /*c470*/  @!P4 IMAD.IADD R77, R77, 0x1, -R5 ;  /* 0x000000014d4dc824 */ /* 0x000fe200078e0a05 */
[C---:B------:R-:W-:Y:S01]  /*c480*/  ISETP.GT.U32.AND P5, PT, R5.reuse, R76, PT ;  /* 0x0000004c0500720c */ /* 0x040fe20003fa4070 */
[----:B------:R-:W-:Y:S01]  /*c490*/  IMAD R87, R5, R73, R74 ;  /* 0x0000004905577224 */ /* 0x000fe200078e024a */
[----:B------:R-:W-:Y:S01]  /*c4a0*/  IADD3 R74, R23, 0xef, RZ ;  /* 0x000000ef174a7810 */ /* 0x000fe20007ffe0ff */
[----:B------:R-:W-:Y:S01]  /*c4b0*/  IMAD.HI.U32 R73, R3, R86, RZ ;  /* 0x0000005603497227 */ /* 0x000fe200078e00ff */
[----:B------:R-:W-:-:S02]  /*c4c0*/  ISETP.GE.AND P4, PT, R78, RZ, PT ;  /* 0x000000ff4e00720c */ /* 0x000fc40003f86270 */
[----:B------:R-:W-:Y:S01]  /*c4d0*/  IABS R84, R74 ;  /* 0x0000004a00547213 */ /* 0x000fe20000000000 */
[----:B------:R-:W-:Y:S01]  /*c4e0*/  IMAD.MOV R73, RZ, RZ, -R73 ;  /* 0x000000ffff497224 */ /* 0x000fe200078e0a49 */
[----:B------:R-:W-:Y:S01]  /*c4f0*/  IADD3 R78, R23, 0xf1, RZ ;  /* 0x000000f1174e7810 */ /* 0x000fe20007ffe0ff */
[----:B-1----:R-:W-:Y:S01]  /*c500*/  IMAD.MOV.U32 R6, RZ, RZ, R82 ;  /* 0x000000ffff067224 */ /* 0x002fe200078e0052 */
[----:B------:R-:W-:Y:S01]  /*c510*/  IABS R219, R213 ;  /* 0x000000d500db7213 */ /* 0x000fe20000000000 */
[----:B------:R-:W-:Y:S01]  /*c520*/  IMAD R86, R5, R73, R86 ;  /* 0x0000004905567224 */ /* 0x000fe200078e0256 */
[----:B------:R-:W-:Y:S01]  /*c530*/  IADD3 R73, R23, 0xf0, RZ ;  /* 0x000000f017497810 */ /* 0x000fe20007ffe0ff */
[----:B------:R-:W-:Y:S01]  /*c540*/  @!P1 IMAD.MOV R6, RZ, RZ, -R6 ;  /* 0x000000ffff069224 */ /* 0x000fe200078e0a06 */
[C---:B------:R-:W-:Y:S01]  /*c550*/  ISETP.GT.U32.AND P1, PT, R5.reuse, R87, PT ;  /* 0x000000570500720c */ /* 0x040fe20003f24070 */
[----:B------:R-:W-:Y:S01]  /*c560*/  @!P5 IMAD.IADD R76, R76, 0x1, -R5 ;  /* 0x000000014c4cd824 */ /* 0x000fe200078e0a05 */
[----:B------:R-:W-:Y:S01]  /*c570*/  ISETP.GT.U32.AND P5, PT, R5, R86, PT ;  /* 0x000000560500720c */ /* 0x000fe20003fa4070 */
[----:B------:R-:W-:Y:S01]  /*c580*/  IMAD.MOV.U32 R7, RZ, RZ, R77 ;  /* 0x000000ffff077224 */ /* 0x000fe200078e004d */
[----:B------:R1:W-:Y:S01]  /*c590*/  STL [R1+0x564], R6 ;  /* 0x0005640601007387 */ /* 0x0003e20000100800 */
[----:B------:R-:W-:Y:S01]  /*c5a0*/  IABS R83, R73 ;  /* 0x0000004900537213 */ /* 0x000fe20000000000 */
[----:B------:R-:W-:Y:S01]  /*c5b0*/  IMAD.MOV.U32 R252, RZ, RZ, R204 ;  /* 0x000000fffffc7224 */ /* 0x000fe200078e00cc */
[----:B------:R-:W-:Y:S01]  /*c5c0*/  IABS R82, R78 ;  /* 0x0000004e00527213 */ /* 0x000fe20000000000 */
[----:B------:R-:W-:-:S02]  /*c5d0*/  @!P6 IMAD.MOV R7, RZ, RZ, -R7 ;  /* 0x000000ffff07e224 */ /* 0x000fc400078e0a07 */
[----:B------:R-:W-:-:S04]  /*c5e0*/  IMAD.HI.U32 R204, R3, R219, RZ ;  /* 0x000000db03cc7227 */ /* 0x000fc800078e00ff */
[----:B-1----:R-:W-:Y:S02]  /*c5f0*/  IMAD.MOV.U32 R6, RZ, RZ, R4 ;  /* 0x000000ffff067224 */ /* 0x002fe400078e0004 */
[----:B------:R-:W-:-:S04]  /*c600*/  IMAD.HI.U32 R4, R3, R79, RZ ;  /* 0x0000004f03047227 */ /* 0x000fc800078e00ff */
[----:B------:R-:W-:Y:S02]  /*c610*/  IMAD.MOV R4, RZ, RZ, -R4 ;  /* 0x000000ffff047224 */ /* 0x000fe400078e0a04 */
[----:B------:R-:W-:Y:S02]  /*c620*/  @!P5 IMAD.IADD R86, R86, 0x1, -R5 ;  /* 0x000000015656d824 */ /* 0x000fe400078e0a05 */
[----:B------:R-:W-:Y:S02]  /*c630*/  IMAD R79, R5, R4, R79 ;  /* 0x00000004054f7224 */ /* 0x000fe400078e024f */
[----:B------:R-:W-:Y:S01]  /*c640*/  IMAD.HI.U32 R4, R3, R84, RZ ;  /* 0x0000005403047227 */ /* 0x000fe200078e00ff */
[C---:B------:R-:W-:Y:S02]  /*c650*/  ISETP.GT.U32.AND P5, PT, R5.reuse, R86, PT ;  /* 0x000000560500720c */ /* 0x040fe40003fa4070 */
[----:B------:R-:W-:Y:S01]  /*c660*/  ISETP.GT.U32.AND P6, PT, R5, R79, PT ;  /* 0x0000004f0500720c */ /* 0x000fe20003fc4070 */
[----:B------:R-:W-:-:S02]  /*c670*/  IMAD.MOV R4, RZ, RZ, -R4 ;  /* 0x000000ffff047224 */ /* 0x000fc400078e0a04 */
[----:B------:R-:W-:Y:S02]  /*c680*/  @!P1 IMAD.IADD R87, R87, 0x1, -R5 ;  /* 0x0000000157579824 */ /* 0x000fe400078e0a05 */
[----:B------:R-:W-:Y:S02]  /*c690*/  IMAD R84, R5, R4, R84 ;  /* 0x0000000405547224 */ /* 0x000fe400078e0254 */
[----:B------:R-:W-:Y:S01]  /*c6a0*/  IMAD.HI.U32 R4, R3, R83, RZ ;  /* 0x0000005303047227 */ /* 0x000fe200078e00ff */
[----:B------:R-:W-:-:S03]  /*c6b0*/  ISETP.GT.U32.AND P1, PT, R5, R87, PT ;  /* 0x000000570500720c */ /* 0x000fc60003f24070 */
[----:B------:R-:W-:Y:S01]  /*c6c0*/  @!P2 IMAD.MOV R6, RZ, RZ, -R6 ;  /* 0x000000ffff06a224 */ /* 0x000fe200078e0a06 */
[----:B------:R-:W-:Y:S01]  /*c6d0*/  IADD3 R4, -R4, RZ, RZ ;  /* 0x000000ff04047210 */ /* 0x000fe20007ffe1ff */
[--C-:B------:R-:W-:Y:S01]  /*c6e0*/  @!P6 IMAD.IADD R79, R79, 0x1, -R5.reuse ;  /* 0x000000014f4fe824 */ /* 0x100fe200078e0a05 */
[----:B------:R-:W-:Y:S01]  /*c6f0*/  ISETP.GE.AND P2, PT, R80, RZ, PT ;  /* 0x000000ff5000720c */ /* 0x000fe20003f46270 */
[----:B------:R-:W-:Y:S01]  /*c700*/  @!P5 IMAD.IADD R86, R86, 0x1, -R5 ;  /* 0x000000015656d824 */ /* 0x000fe200078e0a05 */
[----:B------:R-:W-:Y:S01]  /*c710*/  ISETP.GT.U32.AND P5, PT, R5, R84, PT ;  /* 0x000000540500720c */ /* 0x000fe20003fa4070 */
[----:B------:R-:W-:Y:S01]  /*c720*/  IMAD.HI.U32 R77, R3, R82, RZ ;  /* 0x00000052034d7227 */ /* 0x000fe200078e00ff */
[C---:B------:R-:W-:Y:S01]  /*c730*/  ISETP.GT.U32.AND P6, PT, R5.reuse, R79, PT ;  /* 0x0000004f0500720c */ /* 0x040fe20003fc4070 */
[----:B------:R1:W-:Y:S01]  /*c740*/  STL [R1+0x568], R6 ;  /* 0x0005680601007387 */ /* 0x0003e20000100800 */
[----:B------:R-:W-:Y:S01]  /*c750*/  IABS R80, R85 ;  /* 0x0000005500507213 */ /* 0x000fe20000000000 */
[----:B------:R-:W-:-:S02]  /*c760*/  IMAD R83, R5, R4, R83 ;  /* 0x0000000405537224 */ /* 0x000fc400078e0253 */
[----:B------:R-:W-:Y:S01]  /*c770*/  IMAD.MOV R77, RZ, RZ, -R77 ;  /* 0x000000ffff4d7224 */ /* 0x000fe200078e0a4d */
[----:B------:R-:W-:Y:S01]  /*c780*/  STL [R1+0x56c], R7 ;  /* 0x00056c0701007387 */ /* 0x000fe20000100800 */
[----:B------:R-:W-:Y:S01]  /*c790*/  @!P1 IMAD.IADD R87, R87, 0x1, -R5 ;  /* 0x0000000157579824 */ /* 0x000fe200078e0a05 */
[----:B------:R-:W-:Y:S01]  /*c7a0*/  ISETP.GE.AND P1, PT, R74, RZ, PT ;  /* 0x000000ff4a00720c */ /* 0x000fe20003f26270 */
[----:B------:R-:W-:-:S04]  /*c7b0*/  IMAD.HI.U32 R74, R3, R80, RZ ;  /* 0x00000050034a7227 */ /* 0x000fc800078e00ff */
[----:B-1----:R-:W-:Y:S01]  /*c7c0*/  IMAD.MOV.U32 R6, RZ, RZ, R76 ;  /* 0x000000ffff067224 */ /* 0x002fe200078e004c */
[----:B------:R-:W-:Y:S01]  /*c7d0*/  IADD3 R76, R23, 0xf3, RZ ;  /* 0x000000f3174c7810 */ /* 0x000fe20007ffe0ff */
[--C-:B------:R-:W-:Y:S01]  /*c7e0*/  @!P6 IMAD.IADD R79, R79, 0x1, -R5.reuse ;  /* 0x000000014f4fe824 */ /* 0x100fe200078e0a05 */
[----:B------:R-:W-:Y:S01]  /*c7f0*/  ISETP.GT.U32.AND P6, PT, R5, R83, PT ;  /* 0x000000530500720c */ /* 0x000fe20003fc4070 */
[----:B------:R-:W-:Y:S01]  /*c800*/  @!P3 IMAD.MOV R6, RZ, RZ, -R6 ;  /* 0x000000ffff06b224 */ /* 0x000fe200078e0a06 */
[----:B------:R-:W-:Y:S01]  /*c810*/  ISETP.GE.AND P3, PT, R75, RZ, PT ;  /* 0x000000ff4b00720c */ /* 0x000fe20003f66270 */
[----:B------:R-:W-:Y:S01]  /*c820*/  IMAD R82, R5, R77, R82 ;  /* 0x0000004d05527224 */ /* 0x000fe200078e0252 */
[----:B------:R-:W-:Y:S01]  /*c830*/  IADD3 R75, R23, 0xf4, RZ ;  /* 0x000000f4174b7810 */ /* 0x000fe20007ffe0ff */
[----:B------:R-:W-:Y:S01]  /*c840*/  IMAD.MOV R74, RZ, RZ, -R74 ;  /* 0x000000ffff4a7224 */ /* 0x000fe200078e0a4a */
[----:B------:R1:W-:Y:S01]  /*c850*/  STL [R1+0x570], R6 ;  /* 0x0005700601007387 */ /* 0x0003e20000100800 */
[--C-:B------:R-:W-:Y:S01]  /*c860*/  @!P5 IMAD.IADD R84, R84, 0x1, -R5.reuse ;  /* 0x000000015454d824 */ /* 0x100fe200078e0a05 */
[C---:B------:R-:W-:Y:S01]  /*c870*/  ISETP.GT.U32.AND P5, PT, R5.reuse, R82, PT ;  /* 0x000000520500720c */ /* 0x040fe20003fa4070 */
[----:B------:R-:W-:Y:S01]  /*c880*/  IMAD R80, R5, R74, R80 ;  /* 0x0000004a05507224 */ /* 0x000fe200078e0250 */
[----:B------:R-:W-:Y:S01]  /*c890*/  IABS R4, R76 ;  /* 0x0000004c00047213 */ /* 0x000fe20000000000 */
[----:B------:R-:W-:Y:S01]  /*c8a0*/  IMAD.MOV R204, RZ, RZ, -R204 ;  /* 0x000000ffffcc7224 */ /* 0x000fe200078e0acc */
[----:B------:R-:W-:Y:S01]  /*c8b0*/  IABS R81, R75 ;  /* 0x0000004b00517213 */ /* 0x000fe20000000000 */
[----:B------:R-:W-:Y:S01]  /*c8c0*/  @!P6 IMAD.IADD R83, R83, 0x1, -R5 ;  /* 0x000000015353e824 */ /* 0x000fe200078e0a05 */
[----:B------:R-:W-:Y:S01]  /*c8d0*/  ISETP.GT.U32.AND P6, PT, R5, R80, PT ;  /* 0x000000500500720c */ /* 0x000fe20003fc4070 */
[----:B------:R-:W-:Y:S01]  /*c8e0*/  IMAD.HI.U32 R90, R3, R4, RZ ;  /* 0x00000004035a7227 */ /* 0x000fe200078e00ff */
[----:B------:R-:W-:-:S02]  /*c8f0*/  IADD3 R77, R23, 0xf5, RZ ;  /* 0x000000f5174d7810 */ /* 0x000fc40007ffe0ff */
[----:B------:R-:W-:Y:S01]  /*c900*/  IADD3 R74, R23, 0xf6, RZ ;  /* 0x000000f6174a7810 */ /* 0x000fe20007ffe0ff */
[----:B-1----:R-:W-:Y:S01]  /*c910*/  IMAD.MOV.U32 R6, RZ, RZ, R87 ;  /* 0x000000ffff067224 */ /* 0x002fe200078e0057 */
[----:B------:R-:W-:Y:S01]  /*c920*/  IABS R88, R77 ;  /* 0x0000004d00587213 */ /* 0x000fe20000000000 */
[----:B------:R-:W-:Y:S01]  /*c930*/  @!P5 IMAD.IADD R82, R82, 0x1, -R5 ;  /* 0x000000015252d824 */ /* 0x000fe200078e0a05 */
[C---:B------:R-:W-:Y:S01]  /*c940*/  ISETP.GT.U32.AND P5, PT, R5.reuse, R83, PT ;  /* 0x000000530500720c */ /* 0x040fe20003fa4070 */
[----:B------:R-:W-:Y:S01]  /*c950*/  @!P2 IMAD.MOV R6, RZ, RZ, -R6 ;  /* 0x000000ffff06a224 */ /* 0x000fe200078e0a06 */
[----:B------:R-:W-:Y:S01]  /*c960*/  ISETP.GT.U32.AND P2, PT, R5, R84, PT ;  /* 0x000000540500720c */ /* 0x000fe20003f44070 */
[----:B------:R-:W-:Y:S01]  /*c970*/  IMAD.HI.U32 R89, R3, R81, RZ ;  /* 0x0000005103597227 */ /* 0x000fe200078e00ff */
[----:B------:R-:W-:Y:S02]  /*c980*/  IABS R87, R74 ;  /* 0x0000004a00577213 */ /* 0x000fe40000000000 */
[----:B------:R1:W-:Y:S01]  /*c990*/  STL [R1+0x550], R6 ;  /* 0x0005500601007387 */ /* 0x0003e20000100800 */
[----:B------:R-:W-:-:S02]  /*c9a0*/  IMAD.MOV R90, RZ, RZ, -R90 ;  /* 0x000000ffff5a7224 */ /* 0x000fc400078e0a5a */
[----:B------:R-:W-:Y:S02]  /*c9b0*/  IMAD.MOV R89, RZ, RZ, -R89 ;  /* 0x000000ffff597224 */ /* 0x000fe400078e0a59 */
[C---:B------:R-:W-:Y:S02]  /*c9c0*/  IMAD R4, R5.reuse, R90, R4 ;  /* 0x0000005a05047224 */ /* 0x040fe400078e0204 */
[----:B------:R-:W-:Y:S01]  /*c9d0*/  @!P6 IMAD.IADD R80, R80, 0x1, -R5 ;  /* 0x000000015050e824 */ /* 0x000fe200078e0a05 */
[C---:B------:R-:W-:Y:S01]  /*c9e0*/  ISETP.GT.U32.AND P6, PT, R5.reuse, R82, PT ;  /* 0x000000520500720c */ /* 0x040fe20003fc4070 */
[----:B------:R-:W-:Y:S01]  /*c9f0*/  IMAD R81, R5, R89, R81 ;  /* 0x0000005905517224 */ /* 0x000fe200078e0251 */
[----:B------:R-:W-:Y:S01]  /*ca00*/  @!P2 IADD3 R84, R84, -R5, RZ ;  /* 0x800000055454a210 */ /* 0x000fe20007ffe0ff */
[----:B-1----:R-:W-:Y:S02]  /*ca10*/  IMAD.MOV.U32 R6, RZ, RZ, R86 ;  /* 0x000000ffff067224 */ /* 0x002fe400078e0056 */
[----:B------:R-:W-:Y:S01]  /*ca20*/  IMAD.HI.U32 R89, R3, R88, RZ ;  /* 0x0000005803597227 */ /* 0x000fe200078e00ff */
[----:B------:R-:W-:-:S03]  /*ca30*/  ISETP.GT.U32.AND P2, PT, R5, R81, PT ;  /* 0x000000510500720c */ /* 0x000fc60003f44070 */
[----:B------:R-:W-:Y:S01]  /*ca40*/  @!P4 IMAD.MOV R6, RZ, RZ, -R6 ;  /* 0x000000ffff06c224 */ /* 0x000fe200078e0a06 */
[----:B------:R-:W-:Y:S01]  /*ca50*/  ISETP.GT.U32.AND P4, PT, R5, R80, PT ;  /* 0x000000500500720c */ /* 0x000fe20003f84070 */
[----:B------:R-:W-:Y:S01]  /*ca60*/  @!P5 IMAD.IADD R83, R83, 0x1, -R5 ;  /* 0x000000015353d824 */ /* 0x000fe200078e0a05 */
[----:B------:R-:W-:Y:S01]  /*ca70*/  ISETP.GE.AND P5, PT, R73, RZ, PT ;  /* 0x000000ff4900720c */ /* 0x000fe20003fa6270 */
[----:B------:R-:W-:Y:S01]  /*ca80*/  IMAD.MOV R89, RZ, RZ, -R89 ;  /* 0x000000ffff597224 */ /* 0x000fe200078e0a59 */
[----:B------:R1:W-:Y:S01]  /*ca90*/  STL [R1+0x54c], R6 ;  /* 0x00054c0601007387 */ /* 0x0003e20000100800 */
[----:B------:R-:W-:Y:S01]  /*caa0*/  @!P6 IMAD.IADD R82, R82, 0x1, -R5 ;  /* 0x000000015252e824 */ /* 0x000fe200078e0a05 */
[----:B------:R-:W-:Y:S01]  /*cab0*/  IADD3 R73, R23, 0xf7, RZ ;  /* 0x000000f717497810 */ /* 0x000fe20007ffe0ff */
[----:B------:R-:W-:Y:S02]  /*cac0*/  IMAD.MOV.U32 R7, RZ, RZ, R84 ;  /* 0x000000ffff077224 */ /* 0x000fe400078e0054 */
[----:B------:R-:W-:-:S04]  /*cad0*/  IMAD.HI.U32 R86, R3, R87, RZ ;  /* 0x0000005703567227 */ /* 0x000fc800078e00ff */
[----:B------:R-:W-:Y:S01]  /*cae0*/  @!P4 IMAD.IADD R80, R80, 0x1, -R5 ;  /* 0x000000015050c824 */ /* 0x000fe200078e0a05 */
[----:B------:R-:W-:Y:S01]  /*caf0*/  ISETP.GE.AND P4, PT, R78, RZ, PT ;  /* 0x000000ff4e00720c */ /* 0x000fe20003f86270 */
[----:B-1----:R-:W-:Y:S01]  /*cb00*/  IMAD.MOV.U32 R6, RZ, RZ, R79 ;  /* 0x000000ffff067224 */ /* 0x002fe200078e004f */
[----:B------:R-:W-:Y:S01]  /*cb10*/  IABS R78, R73 ;  /* 0x00000049004e7213 */ /* 0x000fe20000000000 */
[C---:B------:R-:W-:Y:S02]  /*cb20*/  IMAD R79, R5.reuse, R89, R88 ;  /* 0x00000059054f7224 */ /* 0x040fe400078e0258 */
[----:B------:R-:W-:Y:S01]  /*cb30*/  @!P3 IMAD.MOV R6, RZ, RZ, -R6 ;  /* 0x000000ffff06b224 */ /* 0x000fe200078e0a06 */
[C---:B------:R-:W-:Y:S01]  /*cb40*/  ISETP.GT.U32.AND P3, PT, R5.reuse, R4, PT ;  /* 0x000000040500720c */ /* 0x040fe20003f64070 */
[----:B------:R-:W-:Y:S01]  /*cb50*/  @!P1 IMAD.MOV R7, RZ, RZ, -R7 ;  /* 0x000000ffff079224 */ /* 0x000fe200078e0a07 */
[----:B------:R-:W-:Y:S01]  /*cb60*/  ISETP.GT.U32.AND P6, PT, R5, R79, PT ;  /* 0x0000004f0500720c */ /* 0x000fe20003fc4070 */
[----:B------:R-:W-:Y:S01]  /*cb70*/  IMAD.MOV R86, RZ, RZ, -R86 ;  /* 0x000000ffff567224 */ /* 0x000fe200078e0a56 */
[----:B------:R1:W-:Y:S01]  /*cb80*/  STL [R1+0x548], R6 ;  /* 0x0005480601007387 */ /* 0x0003e20000100800 */
[----:B------:R-:W-:Y:S01]  /*cb90*/  @!P2 IMAD.IADD R81, R81, 0x1, -R5 ;  /* 0x000000015151a824 */ /* 0x000fe200078e0a05 */
[----:B------:R-:W-:Y:S01]  /*cba0*/  ISETP.GE.AND P2, PT, R76, RZ, PT ;  /* 0x000000ff4c00720c */ /* 0x000fe20003f46270 */
[----:B------:R-:W-:Y:S01]  /*cbb0*/  IMAD.MOV.U32 R13, RZ, RZ, R218 ;  /* 0x000000ffff0d7224 */ /* 0x000fe200078e00da */
[----:B------:R2:W-:Y:S01]  /*cbc0*/  STL [R1+0x46c], R7 ;  /* 0x00046c0701007387 */ /* 0x0005e20000100800 */
[----:B------:R-:W-:Y:S01]  /*cbd0*/  IADD3 R76, R23, 0xf8, RZ ;  /* 0x000000f8174c7810 */ /* 0x000fe20007ffe0ff */
[----:B------:R-:W-:-:S02]  /*cbe0*/  IMAD R219, R5, R204, R219 ;  /* 0x000000cc05db7224 */ /* 0x000fc400078e02db */
[----:B------:R-:W-:Y:S01]  /*cbf0*/  IMAD.MOV.U32 R16, RZ, RZ, R215 ;  /* 0x000000ffff107224 */ /* 0x000fe200078e00d7 */
[----:B------:R-:W-:Y:S01]  /*cc00*/  IADD3 R215, R23, 0x1f0, RZ ;  /* 0x000001f017d77810 */ /* 0x000fe20007ffe0ff */
[----:B------:R-:W-:Y:S01]  /*cc10*/  @!P3 IMAD.IADD R4, R4, 0x1, -R5 ;  /* 0x000000010404b824 */ /* 0x000fe200078e0a05 */
[----:B------:R-:W-:Y:S01]  /*cc20*/  ISETP.GE.AND P3, PT, R85, RZ, PT ;  /* 0x000000ff5500720c */ /* 0x000fe20003f66270 */
[----:B-1----:R-:W-:Y:S02]  /*cc30*/  IMAD.MOV.U32 R6, RZ, RZ, R83 ;  /* 0x000000ffff067224 */ /* 0x002fe400078e0053 */
[----:B------:R-:W-:Y:S01]  /*cc40*/  IMAD.MOV.U32 R85, RZ, RZ, R78 ;  /* 0x000000ffff557224 */ /* 0x000fe200078e004e */
[C---:B------:R-:W-:Y:S01]  /*cc50*/  ISETP.GT.U32.AND P1, PT, R5.reuse, R4, PT ;  /* 0x000000040500720c */ /* 0x040fe20003f24070 */
[----:B------:R-:W-:Y:S02]  /*cc60*/  @!P5 IMAD.MOV R6, RZ, RZ, -R6 ;  /* 0x000000ffff06d224 */ /* 0x000fe400078e0a06 */
[----:B------:R-:W-:-:S02]  /*cc70*/  IMAD R78, R5, R86, R87 ;  /* 0x00000056054e7224 */ /* 0x000fc400078e0257 */
[----:B------:R-:W-:Y:S01]  /*cc80*/  @!P6 IMAD.IADD R79, R79, 0x1, -R5 ;  /* 0x000000014f4fe824 */ /* 0x000fe200078e0a05 */
[----:B------:R1:W-:Y:S01]  /*cc90*/  STL [R1+0x534], R6 ;  /* 0x0005340601007387 */ /* 0x0003e20000100800 */
[----:B------:R-:W-:Y:S01]  /*cca0*/  IMAD.HI.U32 R84, R3, R85, RZ ;  /* 0x0000005503547227 */ /* 0x000fe200078e00ff */
[C---:B------:R-:W-:Y:S02]  /*ccb0*/  ISETP.GT.U32.AND P6, PT, R5.reuse, R81, PT ;  /* 0x000000510500720c */ /* 0x040fe40003fc4070 */
[----:B------:R-:W-:Y:S01]  /*ccc0*/  ISETP.GT.U32.AND P5, PT, R5, R79, PT ;  /* 0x0000004f0500720c */ /* 0x000fe20003fa4070 */
[----:B--2---:R-:W-:Y:S01]  /*ccd0*/  IMAD.MOV.U32 R7, RZ, RZ, R82 ;  /* 0x000000ffff077224 */ /* 0x004fe200078e0052 */
[----:B------:R-:W-:Y:S01]  /*cce0*/  IADD3 R82, R23, 0xfc, RZ ;  /* 0x000000fc17527810 */ /* 0x000fe20007ffe0ff */
[----:B------:R-:W-:Y:S01]  /*ccf0*/  IMAD.MOV R84, RZ, RZ, -R84 ;  /* 0x000000ffff547224 */ /* 0x000fe200078e0a54 */
[----:B------:R-:W-:Y:S01]  /*cd00*/  @!P1 IADD3 R4, R4, -R5, RZ ;  /* 0x8000000504049210 */ /* 0x000fe20007ffe0ff */
[----:B------:R-:W-:Y:S01]  /*cd10*/  @!P4 IMAD.MOV R7, RZ, RZ, -R7 ;  /* 0x000000ffff07c224 */ /* 0x000fe200078e0a07 */
[----:B------:R-:W-:Y:S01]  /*cd20*/  ISETP.GE.AND P1, PT, R77, RZ, PT ;  /* 0x000000ff4d00720c */ /* 0x000fe20003f26270 */
[----:B-1----:R-:W-:Y:S01]  /*cd30*/  IMAD.MOV.U32 R6, RZ, RZ, R80 ;  /* 0x000000ffff067224 */ /* 0x002fe200078e0050 */
[----:B------:R-:W-:Y:S01]  /*cd40*/  ISETP.GE.AND P4, PT, R75, RZ, PT ;  /* 0x000000ff4b00720c */ /* 0x000fe20003f86270 */
[C---:B------:R-:W-:Y:S01]  /*cd50*/  IMAD R77, R5.reuse, R84, R85 ;  /* 0x00000054054d7224 */ /* 0x040fe200078e0255 */
[----:B------:R-:W-:Y:S01]  /*cd60*/  IABS R75, R76 ;  /* 0x0000004c004b7213 */ /* 0x000fe20000000000 */
[----:B------:R-:W-:Y:S01]  /*cd70*/  @!P3 IMAD.MOV R6, RZ, RZ, -R6 ;  /* 0x000000ffff06b224 */ /* 0x000fe200078e0a06 */
[----:B------:R-:W-:Y:S01]  /*cd80*/  ISETP.GT.U32.AND P3, PT, R5, R78, PT ;  /* 0x0000004e0500720c */ /* 0x000fe20003f64070 */
[--C-:B------:R-:W-:Y:S01]  /*cd90*/  @!P5 IMAD.IADD R79, R79, 0x1, -R5.reuse ;  /* 0x000000014f4fd824 */ /* 0x100fe200078e0a05 */
[----:B------:R-:W-:Y:S01]  /*cda0*/  ISETP.GT.U32.AND P5, PT, R5, R77, PT ;  /* 0x0000004d0500720c */ /* 0x000fe20003fa4070 */
[----:B------:R-:W-:Y:S01]  /*cdb0*/  @!P6 IMAD.IADD R81, R81, 0x1, -R5 ;  /* 0x000000015151e824 */ /* 0x000fe200078e0a05 */
[----:B------:R-:W-:Y:S01]  /*cdc0*/  ISETP.GE.AND P6, PT, R74, RZ, PT ;  /* 0x000000ff4a00720c */ /* 0x000fe20003fc6270 */
[----:B------:R-:W-:Y:S01]  /*cdd0*/  IMAD.HI.U32 R74, R3, R75, RZ ;  /* 0x0000004b034a7227 */ /* 0x000fe200078e00ff */
[----:B------:R1:W-:Y:S01]  /*cde0*/  STL [R1+0x538], R7 ;  /* 0x0005380701007387 */ /* 0x0003e20000100800 */
[----:B------:R-:W-:-:S02]  /*cdf0*/  IABS R83, R82 ;  /* 0x0000005200537213 */ /* 0x000fc40000000000 */
[----:B------:R-:W-:Y:S01]  /*ce00*/  IMAD.MOV R74, RZ, RZ, -R74 ;  /* 0x000000ffff4a7224 */ /* 0x000fe200078e0a4a */
[----:B------:R2:W-:Y:S01]  /*ce10*/  STL [R1+0x53c], R6 ;  /* 0x00053c0601007387 */ /* 0x0005e20000100800 */
[----:B------:R-:W-:Y:S01]  /*ce20*/  IMAD.MOV.U32 R11, RZ, RZ, R220 ;  /* 0x000000ffff0b7224 */ /* 0x000fe200078e00dc */
[----:B------:R-:W-:Y:S01]  /*ce30*/  IABS R220, R215 ;  /* 0x000000d700dc7213 */ /* 0x000fe20000000000 */
[----:B------:R-:W-:Y:S02]  /*ce40*/  @!P3 IMAD.IADD R78, R78, 0x1, -R5 ;  /* 0x000000014e4eb824 */ /* 0x000fe400078e0a05 */
[----:B------:R-:W-:Y:S01]  /*ce50*/  IMAD R74, R5, R74, R75 ;  /* 0x0000004a054a7224 */ /* 0x000fe200078e024b */
[----:B------:R-:W-:Y:S01]  /*ce60*/  IADD3 R75, R23, 0xfb, RZ ;  /* 0x000000fb174b7810 */ /* 0x000fe20007ffe0ff */
[----:B------:R-:W-:Y:S01]  /*ce70*/  @!P5 IMAD.IADD R77, R77, 0x1, -R5 ;  /* 0x000000014d4dd824 */ /* 0x000fe200078e0a05 */
[----:B------:R-:W-:Y:S01]  /*ce80*/  ISETP.GT.U32.AND P3, PT, R5, R78, PT ;  /* 0x0000004e0500720c */ /* 0x000fe20003f64070 */
[----:B-1----:R-:W-:Y:S01]  /*ce90*/  IMAD.MOV.U32 R7, RZ, RZ, R81 ;  /* 0x000000ffff077224 */ /* 0x002fe200078e0051 */
[----:B------:R-:W-:Y:S01]  /*cea0*/  IABS R84, R75 ;  /* 0x0000004b00547213 */ /* 0x000fe20000000000 */
[----:B--2---:R-:W-:Y:S01]  /*ceb0*/  IMAD.MOV.U32 R6, RZ, RZ, R4 ;  /* 0x000000ffff067224 */ /* 0x004fe200078e0004 */
[----:B------:R-:W-:Y:S01]  /*cec0*/  IADD3 R4, R23, 0xf9, RZ ;  /* 0x000000f917047810 */ /* 0x000fe20007ffe0ff */
[----:B------:R-:W-:Y:S01]  /*ced0*/  IMAD.HI.U32 R87, R3, R83, RZ ;  /* 0x0000005303577227 */ /* 0x000fe200078e00ff */
[----:B------:R-:W-:-:S02]  /*cee0*/  ISETP.GT.U32.AND P5, PT, R5, R77, PT ;  /* 0x0000004d0500720c */ /* 0x000fc40003fa4070 */
[----:B------:R-:W-:Y:S01]  /*cef0*/  IABS R80, R4 ;  /* 0x0000000400507213 */ /* 0x000fe20000000000 */
[----:B------:R-:W-:Y:S01]  /*cf00*/  @!P2 IMAD.MOV R6, RZ, RZ, -R6 ;  /* 0x000000ffff06a224 */ /* 0x000fe200078e0a06 */
[----:B------:R-:W-:Y:S01]  /*cf10*/  ISETP.GE.AND P2, PT, R73, RZ, PT ;  /* 0x000000ff4900720c */ /* 0x000fe20003f46270 */
[----:B------:R-:W-:Y:S01]  /*cf20*/  IMAD.HI.U32 R88, R3, R84, RZ ;  /* 0x0000005403587227 */ /* 0x000fe200078e00ff */
[----:B------:R-:W-:Y:S02]  /*cf30*/  IADD3 R73, R23, 0xfa, RZ ;  /* 0x000000fa17497810 */ /* 0x000fe40007ffe0ff */
[----:B------:R-:W-:Y:S01]  /*cf40*/  @!P4 IADD3 R7, -R7, RZ, RZ ;  /* 0x000000ff0707c210 */ /* 0x000fe20007ffe1ff */
[----:B------:R-:W-:Y:S01]  /*cf50*/  @!P3 IMAD.IADD R78, R78, 0x1, -R5 ;  /* 0x000000014e4eb824 */ /* 0x000fe200078e0a05 */
[----:B------:R-:W-:Y:S01]  /*cf60*/  ISETP.GT.U32.AND P3, PT, R5, R74, PT ;  /* 0x0000004a0500720c */ /* 0x000fe20003f64070 */
[----:B------:R-:W-:Y:S01]  /*cf70*/  IMAD.HI.U32 R86, R3, R80, RZ ;  /* 0x0000005003567227 */ /* 0x000fe200078e00ff */
[----:B------:R-:W-:Y:S01]  /*cf80*/  IABS R85, R73 ;  /* 0x0000004900557213 */ /* 0x000fe20000000000 */
[----:B------:R1:W-:Y:S02]  /*cf90*/  STL [R1+0x540], R6 ;  /* 0x0005400601007387 */ /* 0x0003e40000100800 */
[----:B------:R-:W-:-:S02]  /*cfa0*/  IMAD.MOV R86, RZ, RZ, -R86 ;  /* 0x000000ffff567224 */ /* 0x000fc400078e0a56 */
[----:B------:R-:W-:Y:S01]  /*cfb0*/  @!P5 IMAD.IADD R77, R77, 0x1, -R5 ;  /* 0x000000014d4dd824 */ /* 0x000fe200078e0a05 */
[----:B------:R2:W-:Y:S01]  /*cfc0*/  STL [R1+0x4a4], R7 ;  /* 0x0004a40701007387 */ /* 0x0005e20000100800 */
[----:B------:R-:W-:Y:S01]  /*cfd0*/  IMAD R80, R5, R86, R80 ;  /* 0x0000005605507224 */ /* 0x000fe200078e0250 */
[----:B------:R-:W-:Y:S01]  /*cfe0*/  IADD3 R86, R23, 0xfd, RZ ;  /* 0x000000fd17567810 */ /* 0x000fe20007ffe0ff */
[----:B------:R-:W-:-:S03]  /*cff0*/  IMAD.HI.U32 R89, R3, R85, RZ ;  /* 0x0000005503597227 */ /* 0x000fc600078e00ff */
[C---:B------:R-:W-:Y:S01]  /*d000*/  ISETP.GT.U32.AND P5, PT, R5.reuse, R80, PT ;  /* 0x000000500500720c */ /* 0x040fe20003fa4070 */
[----:B------:R-:W-:Y:S01]  /*d010*/  @!P3 IMAD.IADD R74, R74, 0x1, -R5 ;  /* 0x000000014a4ab824 */ /* 0x000fe200078e0a05 */
[----:B------:R-:W-:Y:S01]  /*d020*/  ISETP.GE.AND P3, PT, R76, RZ, PT ;  /* 0x000000ff4c00720c */ /* 0x000fe20003f66270 */
[----:B------:R-:W-:Y:S01]  /*d030*/  IMAD.MOV R88, RZ, RZ, -R88 ;  /* 0x000000ffff587224 */ /* 0x000fe200078e0a58 */
[----:B------:R-:W-:Y:S01]  /*d040*/  IABS R76, R86 ;  /* 0x00000056004c7213 */ /* 0x000fe20000000000 */
[----:B------:R-:W-:Y:S01]  /*d050*/  IMAD.MOV R89, RZ, RZ, -R89 ;  /* 0x000000ffff597224 */ /* 0x000fe200078e0a59 */
[C---:B------:R-:W-:Y:S01]  /*d060*/  ISETP.GT.U32.AND P4, PT, R5.reuse, R74, PT ;  /* 0x0000004a0500720c */ /* 0x040fe20003f84070 */
[----:B-1----:R-:W-:Y:S02]  /*d070*/  IMAD.MOV.U32 R6, RZ, RZ, R79 ;  /* 0x000000ffff067224 */ /* 0x002fe400078e004f */
[----:B------:R-:W-:Y:S02]  /*d080*/  IMAD.MOV R87, RZ, RZ, -R87 ;  /* 0x000000ffff577224 */ /* 0x000fe400078e0a57 */
[----:B------:R-:W-:-:S02]  /*d090*/  IMAD R84, R5, R88, R84 ;  /* 0x0000005805547224 */ /* 0x000fc400078e0254 */
[----:B--2---:R-:W-:Y:S02]  /*d0a0*/  IMAD.MOV.U32 R7, RZ, RZ, R78 ;  /* 0x000000ffff077224 */ /* 0x004fe400078e004e */
[C---:B------:R-:W-:Y:S02]  /*d0b0*/  IMAD R85, R5.reuse, R89, R85 ;  /* 0x0000005905557224 */ /* 0x040fe400078e0255 */
[----:B------:R-:W-:Y:S02]  /*d0c0*/  @!P1 IMAD.MOV R6, RZ, RZ, -R6 ;  /* 0x000000ffff069224 */ /* 0x000fe400078e0a06 */
[C---:B------:R-:W-:Y:S02]  /*d0d0*/  IMAD R83, R5.reuse, R87, R83 ;  /* 0x0000005705537224 */ /* 0x040fe400078e0253 */
[----:B------:R-:W-:Y:S01]  /*d0e0*/  @!P6 IMAD.MOV R7, RZ, RZ, -R7 ;  /* 0x000000ffff07e224 */ /* 0x000fe200078e0a07 */
[C---:B------:R-:W-:Y:S01]  /*d0f0*/  ISETP.GT.U32.AND P6, PT, R5.reuse, R84, PT ;  /* 0x000000540500720c */ /* 0x040fe20003fc4070 */
[--C-:B------:R-:W-:Y:S01]  /*d100*/  @!P5 IMAD.IADD R80, R80, 0x1, -R5.reuse ;  /* 0x000000015050d824 */ /* 0x100fe200078e0a05 */
[C---:B------:R-:W-:Y:S01]  /*d110*/  ISETP.GT.U32.AND P5, PT, R5.reuse, R85, PT ;  /* 0x000000550500720c */ /* 0x040fe20003fa4070 */
[----:B------:R1:W-:Y:S01]  /*d120*/  STL [R1+0x4bc], R6 ;  /* 0x0004bc0601007387 */ /* 0x0003e20000100800 */
[----:B------:R-:W-:Y:S01]  /*d130*/  @!P4 IMAD.IADD R74, R74, 0x1, -R5 ;  /* 0x000000014a4ac824 */ /* 0x000fe200078e0a05 */
[C---:B------:R-:W-:Y:S01]  /*d140*/  ISETP.GT.U32.AND P4, PT, R5.reuse, R83, PT ;  /* 0x000000530500720c */ /* 0x040fe20003f84070 */
[----:B------:R-:W-:Y:S01]  /*d150*/  IMAD.MOV.U32 R20, RZ, RZ, R222 ;  /* 0x000000ffff147224 */ /* 0x000fe200078e00de */
[----:B------:R-:W-:Y:S01]  /*d160*/  ISETP.GT.U32.AND P1, PT, R5, R80, PT ;  /* 0x000000500500720c */ /* 0x000fe20003f24070 */
[----:B------:R-:W-:Y:S01]  /*d170*/  STL [R1+0x528], R7 ;  /* 0x0005280701007387 */ /* 0x000fe20000100800 */
[C---:B------:R-:W-:Y:S01]  /*d180*/  IADD3 R222, R23.reuse, 0x1f2, RZ ;  /* 0x000001f217de7810 */ /* 0x040fe20007ffe0ff */
[----:B------:R-:W-:Y:S01]  /*d190*/  IMAD.MOV.U32 R21, RZ, RZ, R221 ;  /* 0x000000ffff157224 */ /* 0x000fe200078e00dd */
[----:B------:R-:W-:Y:S01]  /*d1a0*/  IADD3 R221, R23, 0x1f1, RZ ;  /* 0x000001f117dd7810 */ /* 0x000fe20007ffe0ff */
[----:B------:R-:W-:Y:S01]  /*d1b0*/  IMAD.MOV.U32 R9, RZ, RZ, R199 ;  /* 0x000000ffff097224 */ /* 0x000fe200078e00c7 */
[----:B------:R-:W-:Y:S01]  /*d1c0*/  IABS R227, R222 ;  /* 0x000000de00e37213 */ /* 0x000fe20000000000 */
[----:B-1----:R-:W-:Y:S01]  /*d1d0*/  IMAD.MOV.U32 R6, RZ, RZ, R77 ;  /* 0x000000ffff067224 */ /* 0x002fe200078e004d */
[----:B------:R-:W-:Y:S01]  /*d1e0*/  IABS R224, R221 ;  /* 0x000000dd00e07213 */ /* 0x000fe20000000000 */
[----:B------:R-:W-:-:S02]  /*d1f0*/  @!P6 IMAD.IADD R84, R84, 0x1, -R5 ;  /* 0x000000015454e824 */ /* 0x000fc400078e0a05 */
        /* <DEDUP_REMOVED lines=8> */
[----:B------:R1:W-:Y:S01]  /*d280*/  STL [R1+0x52c], R6 ;  /* 0x00052c0601007387 */ /* 0x0003e20000100800 */
[----:B------:R-:W-:Y:S01]  /*d290*/  ISETP.GT.U32.AND P6, PT, R5, R85, PT ;  /* 0x000000550500720c */ /* 0x000fe20003fc4070 */
[----:B------:R-:W-:Y:S01]  /*d2a0*/  IMAD.MOV R77, RZ, RZ, -R77 ;  /* 0x000000ffff4d7224 */ /* 0x000fe200078e0a4d */
[----:B------:R-:W-:Y:S01]  /*d2b0*/  ISETP.GE.AND P5, PT, R75, RZ, PT ;  /* 0x000000ff4b00720c */ /* 0x000fe20003fa6270 */
[----:B------:R-:W-:Y:S01]  /*d2c0*/  IMAD.HI.U32 R79, R3, R78, RZ ;  /* 0x0000004e034f7227 */ /* 0x000fe200078e00ff */
[----:B------:R-:W-:-:S03]  /*d2d0*/  IADD3 R75, R23, 0x101, RZ ;  /* 0x00000101174b7810 */ /* 0x000fc60007ffe0ff */
[----:B------:R-:W-:Y:S01]  /*d2e0*/  IMAD.MOV R79, RZ, RZ, -R79 ;  /* 0x000000ffff4f7224 */ /* 0x000fe200078e0a4f */
[----:B------:R-:W-:Y:S01]  /*d2f0*/  IABS R81, R75 ;  /* 0x0000004b00517213 */ /* 0x000fe20000000000 */
[--C-:B------:R-:W-:Y:S01]  /*d300*/  @!P1 IMAD.IADD R80, R80, 0x1, -R5.reuse ;  /* 0x0000000150509824 */ /* 0x100fe200078e0a05 */
[----:B------:R-:W-:Y:S01]  /*d310*/  ISETP.GE.AND P1, PT, R73, RZ, PT ;  /* 0x000000ff4900720c */ /* 0x000fe20003f26270 */
[C---:B------:R-:W-:Y:S02]  /*d320*/  IMAD R78, R5.reuse, R79, R78 ;  /* 0x0000004f054e7224 */ /* 0x040fe400078e024e */
[----:B------:R-:W-:Y:S01]  /*d330*/  IMAD R73, R5, R77, R76 ;  /* 0x0000004d05497224 */ /* 0x000fe200078e024c */
[C---:B------:R-:W-:Y:S01]  /*d340*/  IADD3 R76, R23.reuse, 0xff, RZ ;  /* 0x000000ff174c7810 */ /* 0x040fe20007ffe0ff */
[----:B-1----:R-:W-:Y:S01]  /*d350*/  IMAD.MOV.U32 R6, RZ, RZ, R74 ;  /* 0x000000ffff067224 */ /* 0x002fe200078e004a */
[----:B------:R-:W-:Y:S01]  /*d360*/  IADD3 R74, R23, 0x100, RZ ;  /* 0x00000100174a7810 */ /* 0x000fe20007ffe0ff */
[--C-:B------:R-:W-:Y:S01]  /*d370*/  @!P4 IMAD.IADD R84, R84, 0x1, -R5.reuse ;  /* 0x000000015454c824 */ /* 0x100fe200078e0a05 */
[----:B------:R-:W-:Y:S01]  /*d380*/  ISETP.GT.U32.AND P4, PT, R5, R78, PT ;  /* 0x0000004e0500720c */ /* 0x000fe20003f84070 */
[----:B------:R-:W-:Y:S01]  /*d390*/  @!P6 IMAD.IADD R85, R85, 0x1, -R5 ;  /* 0x000000015555e824 */ /* 0x000fe200078e0a05 */
[C---:B------:R-:W-:Y:S01]  /*d3a0*/  ISETP.GT.U32.AND P6, PT, R5.reuse, R73, PT ;  /* 0x000000490500720c */ /* 0x040fe20003fc4070 */
[----:B------:R-:W-:Y:S01]  /*d3b0*/  @!P3 IMAD.MOV R6, RZ, RZ, -R6 ;  /* 0x000000ffff06b224 */ /* 0x000fe200078e0a06 */
[----:B------:R-:W-:Y:S01]  /*d3c0*/  ISETP.GT.U32.AND P3, PT, R5, R83, PT ;  /* 0x000000530500720c */ /* 0x000fe20003f64070 */
[----:B------:R-:W-:Y:S01]  /*d3d0*/  IMAD.MOV.U32 R8, RZ, RZ, R85 ;  /* 0x000000ffff087224 */ /* 0x000fe200078e0055 */
[----:B------:R-:W-:Y:S01]  /*d3e0*/  IABS R77, R76 ;  /* 0x0000004c004d7213 */ /* 0x000fe20000000000 */
[----:B------:R-:W-:Y:S01]  /*d3f0*/  IMAD.MOV.U32 R7, RZ, RZ, R84 ;  /* 0x000000ffff077224 */ /* 0x000fe200078e0054 */
[----:B------:R-:W-:Y:S01]  /*d400*/  IABS R79, R74 ;  /* 0x0000004a004f7213 */ /* 0x000fe20000000000 */
[----:B------:R1:W-:Y:S01]  /*d410*/  STL [R1+0x530], R6 ;  /* 0x0005300601007387 */ /* 0x0003e20000100800 */
[----:B------:R-:W-:Y:S01]  /*d420*/  @!P1 IMAD.MOV R8, RZ, RZ, -R8 ;  /* 0x000000ffff089224 */ /* 0x000fe200078e0a08 */
[----:B------:R-:W-:Y:S01]  /*d430*/  IADD3 R84, R23, 0x111, RZ ;  /* 0x0000011117547810 */ /* 0x000fe20007ffe0ff */
[----:B------:R-:W-:-:S04]  /*d440*/  IMAD.HI.U32 R87, R3, R77, RZ ;  /* 0x0000004d03577227 */ /* 0x000fc800078e00ff */
[--C-:B------:R-:W-:Y:S01]  /*d450*/  @!P4 IMAD.IADD R78, R78, 0x1, -R5.reuse ;  /* 0x000000014e4ec824 */ /* 0x100fe200078e0a05 */
[----:B------:R-:W-:Y:S01]  /*d460*/  IADD3 R87, -R87, RZ, RZ ;  /* 0x000000ff57577210 */ /* 0x000fe20007ffe1ff */
[--C-:B------:R-:W-:Y:S01]  /*d470*/  @!P6 IMAD.IADD R73, R73, 0x1, -R5.reuse ;  /* 0x000000014949e824 */ /* 0x100fe200078e0a05 */
[----:B------:R-:W-:Y:S01]  /*d480*/  ISETP.GE.AND P6, PT, R86, RZ, PT ;  /* 0x000000ff5600720c */ /* 0x000fe20003fc6270 */
[----:B-1----:R-:W-:Y:S01]  /*d490*/  IMAD.MOV.U32 R6, RZ, RZ, R80 ;  /* 0x000000ffff067224 */ /* 0x002fe200078e0050 */
[----:B------:R-:W-:Y:S01]  /*d4a0*/  ISETP.GT.U32.AND P4, PT, R5, R78, PT ;  /* 0x0000004e0500720c */ /* 0x000fe20003f84070 */
[----:B------:R-:W-:Y:S01]  /*d4b0*/  @!P3 IMAD.IADD R83, R83, 0x1, -R5 ;  /* 0x000000015353b824 */ /* 0x000fe200078e0a05 */
[----:B------:R-:W-:Y:S01]  /*d4c0*/  ISETP.GE.AND P3, PT, R82, RZ, PT ;  /* 0x000000ff5200720c */ /* 0x000fe20003f66270 */
[----:B------:R-:W-:Y:S01]  /*d4d0*/  IMAD.HI.U32 R82, R3, R79, RZ ;  /* 0x0000004f03527227 */ /* 0x000fe200078e00ff */
[----:B------:R-:W-:-:S03]  /*d4e0*/  IADD3 R86, R23, 0x10e, RZ ;  /* 0x0000010e17567810 */ /* 0x000fc60007ffe0ff */
[----:B------:R-:W-:Y:S01]  /*d4f0*/  @!P2 IMAD.MOV R6, RZ, RZ, -R6 ;  /* 0x000000ffff06a224 */ /* 0x000fe200078e0a06 */
[C---:B------:R-:W-:Y:S01]  /*d500*/  ISETP.GT.U32.AND P2, PT, R5.reuse, R73, PT ;  /* 0x000000490500720c */ /* 0x040fe20003f44070 */
[----:B------:R-:W-:Y:S01]  /*d510*/  IMAD R77, R5, R87, R77 ;  /* 0x00000057054d7224 */ /* 0x000fe200078e024d */
[----:B------:R-:W-:Y:S01]  /*d520*/  IADD3 R87, R23, 0x10c, RZ ;  /* 0x0000010c17577810 */ /* 0x000fe20007ffe0ff */
[----:B------:R-:W-:Y:S01]  /*d530*/  IMAD.MOV R82, RZ, RZ, -R82 ;  /* 0x000000ffff527224 */ /* 0x000fe200078e0a52 */
[----:B------:R1:W-:Y:S01]  /*d540*/  STL [R1+0x4c8], R6 ;  /* 0x0004c80601007387 */ /* 0x0003e20000100800 */
[----:B------:R-:W-:Y:S01]  /*d550*/  IMAD.HI.U32 R80, R3, R81, RZ ;  /* 0x0000005103507227 */ /* 0x000fe200078e00ff */
[C---:B------:R-:W-:Y:S02]  /*d560*/  ISETP.GT.U32.AND P1, PT, R5.reuse, R77, PT ;  /* 0x0000004d0500720c */ /* 0x040fe40003f24070 */
[----:B------:R-:W-:Y:S01]  /*d570*/  STL [R1+0x4cc], R8 ;  /* 0x0004cc0801007387 */ /* 0x000fe20000100800 */
[----:B------:R-:W-:-:S02]  /*d580*/  IMAD R79, R5, R82, R79 ;  /* 0x00000052054f7224 */ /* 0x000fc400078e024f */
[----:B------:R-:W-:Y:S02]  /*d590*/  @!P4 IMAD.IADD R78, R78, 0x1, -R5 ;  /* 0x000000014e4ec824 */ /* 0x000fe400078e0a05 */
[----:B------:R-:W-:Y:S01]  /*d5a0*/  @!P5 IMAD.MOV R7, RZ, RZ, -R7 ;  /* 0x000000ffff07d224 */ /* 0x000fe200078e0a07 */
[----:B------:R-:W-:Y:S01]  /*d5b0*/  ISETP.GT.U32.AND P4, PT, R5, R79, PT ;  /* 0x0000004f0500720c */ /* 0x000fe20003f84070 */
[----:B------:R-:W-:Y:S01]  /*d5c0*/  @!P2 IMAD.IADD R73, R73, 0x1, -R5 ;  /* 0x000000014949a824 */ /* 0x000fe200078e0a05 */
[----:B------:R-:W-:Y:S01]  /*d5d0*/  ISETP.GE.AND P5, PT, R4, RZ, PT ;  /* 0x000000ff0400720c */ /* 0x000fe20003fa6270 */
[----:B------:R-:W-:Y:S01]  /*d5e0*/  IMAD.MOV R80, RZ, RZ, -R80 ;  /* 0x000000ffff507224 */ /* 0x000fe200078e0a50 */
[----:B------:R2:W-:Y:S01]  /*d5f0*/  STL [R1+0x4d4], R7 ;  /* 0x0004d40701007387 */ /* 0x0005e20000100800 */
[----:B-1----:R-:W-:Y:S01]  /*d600*/  IMAD.MOV.U32 R6, RZ, RZ, R83 ;  /* 0x000000ffff067224 */ /* 0x002fe200078e0053 */
[----:B------:R-:W-:Y:S01]  /*d610*/  IADD3 R4, R23, 0x102, RZ ;  /* 0x0000010217047810 */ /* 0x000fe20007ffe0ff */
[----:B------:R-:W-:Y:S01]  /*d620*/  IMAD R81, R5, R80, R81 ;  /* 0x0000005005517224 */ /* 0x000fe200078e0251 */
[----:B------:R-:W-:Y:S01]  /*d630*/  ISETP.GE.AND P2, PT, R74, RZ, PT ;  /* 0x000000ff4a00720c */ /* 0x000fe20003f46270 */
[--C-:B------:R-:W-:Y:S01]  /*d640*/  @!P1 IMAD.IADD R77, R77, 0x1, -R5.reuse ;  /* 0x000000014d4d9824 */ /* 0x100fe200078e0a05 */
[----:B------:R-:W-:Y:S01]  /*d650*/  IABS R80, R4 ;  /* 0x0000000400507213 */ /* 0x000fe20000000000 */
[----:B------:R-:W-:Y:S01]  /*d660*/  @!P3 IMAD.MOV R6, RZ, RZ, -R6 ;  /* 0x000000ffff06b224 */ /* 0x000fe200078e0a06 */
[----:B------:R-:W-:Y:S01]  /*d670*/  ISETP.GE.AND P3, PT, R76, RZ, PT ;  /* 0x000000ff4c00720c */ /* 0x000fe20003f66270 */
[----:B------:R-:W-:Y:S01]  /*d680*/  @!P4 IMAD.IADD R79, R79, 0x1, -R5 ;  /* 0x000000014f4fc824 */ /* 0x000fe200078e0a05 */
[----:B------:R-:W-:Y:S01]  /*d690*/  ISETP.GT.U32.AND P1, PT, R5, R77, PT ;  /* 0x0000004d0500720c */ /* 0x000fe20003f24070 */
[----:B--2---:R-:W-:Y:S01]  /*d6a0*/  IMAD.MOV.U32 R7, RZ, RZ, R73 ;  /* 0x000000ffff077224 */ /* 0x004fe200078e0049 */
[----:B------:R1:W-:Y:S01]  /*d6b0*/  STL [R1+0x4d8], R6 ;  /* 0x0004d80601007387 */ /* 0x0003e20000100800 */
[----:B------:R-:W-:Y:S01]  /*d6c0*/  IADD3 R74, R23, 0x104, RZ ;  /* 0x00000104174a7810 */ /* 0x000fe20007ffe0ff */
[----:B------:R-:W-:Y:S01]  /*d6d0*/  IMAD.MOV.U32 R250, RZ, RZ, R212 ;  /* 0x000000fffffa7224 */ /* 0x000fe200078e00d4 */
[----:B------:R-:W-:Y:S01]  /*d6e0*/  ISETP.GT.U32.AND P4, PT, R5, R79, PT ;  /* 0x0000004f0500720c */ /* 0x000fe20003f84070 */
[----:B------:R-:W-:Y:S01]  /*d6f0*/  IMAD.MOV.U32 R251, RZ, RZ, R207 ;  /* 0x000000fffffb7224 */ /* 0x000fe200078e00cf */
[----:B------:R-:W-:Y:S01]  /*d700*/  @!P6 IADD3 R7, -R7, RZ, RZ ;  /* 0x000000ff0707e210 */ /* 0x000fe20007ffe1ff */
[----:B------:R-:W-:Y:S01]  /*d710*/  IMAD.HI.U32 R214, R3, R228, RZ ;  /* 0x000000e403d67227 */ /* 0x000fe200078e00ff */
[----:B------:R-:W-:-:S02]  /*d720*/  ISETP.GT.U32.AND P6, PT, R5, R81, PT ;  /* 0x000000510500720c */ /* 0x000fc40003fc4070 */
[----:B------:R-:W-:Y:S01]  /*d730*/  IADD3 R76, R23, 0x103, RZ ;  /* 0x00000103174c7810 */ /* 0x000fe20007ffe0ff */
[----:B-1----:R-:W-:Y:S01]  /*d740*/  IMAD.MOV.U32 R6, RZ, RZ, R78 ;  /* 0x000000ffff067224 */ /* 0x002fe200078e004e */
[----:B------:R-:W-:Y:S01]  /*d750*/  STL [R1+0x4dc], R7 ;  /* 0x0004dc0701007387 */ /* 0x000fe20000100800 */
[----:B------:R-:W-:Y:S01]  /*d760*/  IMAD.HI.U32 R78, R3, R80, RZ ;  /* 0x00000050034e7227 */ /* 0x000fe200078e00ff */
[----:B------:R-:W-:Y:S02]  /*d770*/  IABS R73, R76 ;  /* 0x0000004c00497213 */ /* 0x000fe40000000000 */
[----:B------:R-:W-:Y:S01]  /*d780*/  IADD3 R83, R23, 0x10d, RZ ;  /* 0x0000010d17537810 */ /* 0x000fe20007ffe0ff */
[----:B------:R-:W-:Y:S01]  /*d790*/  @!P5 IMAD.MOV R6, RZ, RZ, -R6 ;  /* 0x000000ffff06d224 */ /* 0x000fe200078e0a06 */
[----:B------:R-:W-:Y:S01]  /*d7a0*/  ISETP.GE.AND P5, PT, R75, RZ, PT ;  /* 0x000000ff4b00720c */ /* 0x000fe20003fa6270 */
[----:B------:R-:W-:Y:S01]  /*d7b0*/  IMAD.MOV R78, RZ, RZ, -R78 ;  /* 0x000000ffff4e7224 */ /* 0x000fe200078e0a4e */
[----:B------:R-:W-:Y:S01]  /*d7c0*/  IABS R75, R74 ;  /* 0x0000004a004b7213 */ /* 0x000fe20000000000 */
[--C-:B------:R-:W-:Y:S01]  /*d7d0*/  @!P6 IMAD.IADD R81, R81, 0x1, -R5.reuse ;  /* 0x000000015151e824 */ /* 0x100fe200078e0a05 */
[----:B------:R1:W-:Y:S01]  /*d7e0*/  STL [R1+0x51c], R6 ;  /* 0x00051c0601007387 */ /* 0x0003e20000100800 */
[----:B------:R-:W-:Y:S01]  /*d7f0*/  @!P1 IMAD.IADD R77, R77, 0x1, -R5 ;  /* 0x000000014d4d9824 */ /* 0x000fe200078e0a05 */
[----:B------:R-:W-:Y:S01]  /*d800*/  ISETP.GE.AND P1, PT, R4, RZ, PT ;  /* 0x000000ff0400720c */ /* 0x000fe20003f26270 */
[C---:B------:R-:W-:Y:S01]  /*d810*/  IMAD R80, R5.reuse, R78, R80 ;  /* 0x0000004e05507224 */ /* 0x040fe200078e0250 */
[----:B------:R-:W-:Y:S01]  /*d820*/  ISETP.GT.U32.AND P6, PT, R5, R81, PT ;  /* 0x000000510500720c */ /* 0x000fe20003fc4070 */
[----:B------:R-:W-:Y:S01]  /*d830*/  IMAD.MOV.U32 R4, RZ, RZ, R75 ;  /* 0x000000ffff047224 */ /* 0x000fe200078e004b */
[----:B------:R-:W-:Y:S01]  /*d840*/  IADD3 R78, R23, 0x1ff, RZ ;  /* 0x000001ff174e7810 */ /* 0x000fe20007ffe0ff */
[----:B------:R-:W-:-:S04]  /*d850*/  IMAD.HI.U32 R75, R3, R73, RZ ;  /* 0x00000049034b7227 */ /* 0x000fc800078e00ff */
[----:B------:R-:W-:Y:S01]  /*d860*/  @!P4 IMAD.IADD R79, R79, 0x1, -R5 ;  /* 0x000000014f4fc824 */ /* 0x000fe200078e0a05 */
[C---:B------:R-:W-:Y:S01]  /*d870*/  ISETP.GT.U32.AND P4, PT, R5.reuse, R80, PT ;  /* 0x000000500500720c */ /* 0x040fe20003f84070 */
[----:B------:R-:W-:Y:S02]  /*d880*/  IMAD.MOV R75, RZ, RZ, -R75 ;  /* 0x000000ffff4b7224 */ /* 0x000fe400078e0a4b */
[----:B-1----:R-:W-:Y:S02]  /*d890*/  IMAD.MOV.U32 R6, RZ, RZ, R77 ;  /* 0x000000ffff067224 */ /* 0x002fe400078e004d */
[----:B------:R-:W-:Y:S01]  /*d8a0*/  IMAD R73, R5, R75, R73 ;  /* 0x0000004b05497224 */ /* 0x000fe200078e0249 */
[----:B------:R-:W-:Y:S01]  /*d8b0*/  IADD3 R75, R23, 0x105, RZ ;  /* 0x00000105174b7810 */ /* 0x000fe20007ffe0ff */
[----:B------:R-:W-:Y:S01]  /*d8c0*/  @!P3 IMAD.MOV R6, RZ, RZ, -R6 ;  /* 0x000000ffff06b224 */ /* 0x000fe200078e0a06 */
[----:B------:R-:W-:Y:S01]  /*d8d0*/  ISETP.GE.AND P3, PT, R76, RZ, PT ;  /* 0x000000ff4c00720c */ /* 0x000fe20003f66270 */
[----:B------:R-:W-:Y:S01]  /*d8e0*/  @!P6 IMAD.IADD R81, R81, 0x1, -R5 ;  /* 0x000000015151e824 */ /* 0x000fe200078e0a05 */
[----:B------:R-:W-:Y:S01]  /*d8f0*/  IABS R82, R75 ;  /* 0x0000004b00527213 */ /* 0x000fe20000000000 */
[----:B------:R-:W-:Y:S01]  /*d900*/  IMAD.HI.U32 R77, R3, R4, RZ ;  /* 0x00000004034d7227 */ /* 0x000fe200078e00ff */
[----:B------:R1:W-:Y:S01]  /*d910*/  STL [R1+0x524], R6 ;  /* 0x0005240601007387 */ /* 0x0003e20000100800 */
[----:B------:R-:W-:-:S02]  /*d920*/  IABS R76, R23 ;  /* 0x00000017004c7213 */ /* 0x000fc40000000000 */
[----:B------:R-:W-:Y:S01]  /*d930*/  ISETP.GT.U32.AND P6, PT, R5, R73, PT ;  /* 0x000000490500720c */ /* 0x000fe20003fc4070 */
[----:B------:R-:W-:Y:S02]  /*d940*/  @!P4 IMAD.IADD R80, R80, 0x1, -R5 ;  /* 0x000000015050c824 */ /* 0x000fe400078e0a05 */
[----:B------:R-:W-:Y:S02]  /*d950*/  IMAD.MOV R77, RZ, RZ, -R77 ;  /* 0x000000ffff4d7224 */ /* 0x000fe400078e0a4d */
[----:B------:R-:W-:Y:S02]  /*d960*/  IMAD.MOV.U32 R19, RZ, RZ, R208 ;  /* 0x000000ffff137224 */ /* 0x000fe400078e00d0 */
[----:B-1----:R-:W-:Y:S02]  /*d970*/  IMAD.MOV.U32 R6, RZ, RZ, R79 ;  /* 0x000000ffff067224 */ /* 0x002fe400078e004f */
[----:B------:R-:W-:Y:S02]  /*d980*/  IMAD.MOV.U32 R79, RZ, RZ, R82 ;  /* 0x000000ffff4f7224 */ /* 0x000fe400078e0052 */
[----:B------:R-:W-:-:S04]  /*d990*/  IMAD.HI.U32 R82, R3, R76, RZ ;  /* 0x0000004c03527227 */ /* 0x000fc800078e00ff */
[----:B------:R-:W-:Y:S01]  /*d9a0*/  @!P2 IMAD.MOV R6, RZ, RZ, -R6 ;  /* 0x000000ffff06a224 */ /* 0x000fe200078e0a06 */
[C---:B------:R-:W-:Y:S01]  /*d9b0*/  ISETP.GT.U32.AND P2, PT, R5.reuse, R80, PT ;  /* 0x000000500500720c */ /* 0x040fe20003f44070 */
[----:B------:R-:W-:Y:S01]  /*d9c0*/  IMAD R4, R5, R77, R4 ;  /* 0x0000004d05047224 */ /* 0x000fe200078e0204 */
[----:B------:R-:W-:Y:S01]  /*d9d0*/  IADD3 R82, -R82, RZ, RZ ;  /* 0x000000ff52527210 */ /* 0x000fe20007ffe1ff */
[----:B------:R-:W-:Y:S01]  /*d9e0*/  @!P6 IMAD.IADD R73, R73, 0x1, -R5 ;  /* 0x000000014949e824 */ /* 0x000fe200078e0a05 */
[----:B------:R1:W-:Y:S01]  /*d9f0*/  STL [R1+0x520], R6 ;  /* 0x0005200601007387 */ /* 0x0003e20000100800 */
[----:B------:R-:W-:Y:S01]  /*da00*/  IABS R77, R78 ;  /* 0x0000004e004d7213 */ /* 0x000fe20000000000 */
[----:B------:R-:W-:Y:S01]  /*da10*/  IMAD.MOV R214, RZ, RZ, -R214 ;  /* 0x000000ffffd67224 */ /* 0x000fe200078e0ad6 */
[C---:B------:R-:W-:Y:S01]  /*da20*/  ISETP.GT.U32.AND P4, PT, R5.reuse, R4, PT ;  /* 0x000000040500720c */ /* 0x040fe20003f84070 */
[C---:B------:R-:W-:Y:S01]  /*da30*/  IMAD R76, R5.reuse, R82, R76 ;  /* 0x00000052054c7224 */ /* 0x040fe200078e024c */
[----:B------:R-:W-:Y:S01]  /*da40*/  ISETP.GT.U32.AND P6, PT, R5, R73, PT ;  /* 0x000000490500720c */ /* 0x000fe20003fc4070 */
[----:B------:R-:W-:Y:S01]  /*da50*/  IMAD.MOV.U32 R15, RZ, RZ, R216 ;  /* 0x000000ffff0f7224 */ /* 0x000fe200078e00d8 */
[----:B------:R-:W-:Y:S01]  /*da60*/  IADD3 R82, R23, 0x10f, RZ ;  /* 0x0000010f17527810 */ /* 0x000fe20007ffe0ff */
[----:B------:R-:W-:-:S02]  /*da70*/  IMAD R228, R5, R214, R228 ;  /* 0x000000d605e47224 */ /* 0x000fc400078e02e4 */
[----:B-1----:R-:W-:Y:S01]  /*da80*/  IMAD.MOV.U32 R6, RZ, RZ, R81 ;  /* 0x000000ffff067224 */ /* 0x002fe200078e0051 */
[----:B------:R-:W-:Y:S01]  /*da90*/  IABS R85, R82 ;  /* 0x0000005200557213 */ /* 0x000fe20000000000 */
[----:B------:R-:W-:-:S04]  /*daa0*/  IMAD.HI.U32 R81, R3, R79, RZ ;  /* 0x0000004f03517227 */ /* 0x000fc800078e00ff */
[----:B------:R-:W-:Y:S01]  /*dab0*/  @!P2 IMAD.IADD R80, R80, 0x1, -R5 ;  /* 0x000000015050a824 */ /* 0x000fe200078e0a05 */
[----:B------:R-:W-:Y:S01]  /*dac0*/  ISETP.GT.U32.AND P2, PT, R5, R76, PT ;  /* 0x0000004c0500720c */ /* 0x000fe20003f44070 */
[----:B------:R-:W-:Y:S01]  /*dad0*/  @!P5 IMAD.MOV R6, RZ, RZ, -R6 ;  /* 0x000000ffff06d224 */ /* 0x000fe200078e0a06 */
[----:B------:R-:W-:Y:S01]  /*dae0*/  ISETP.GE.AND P5, PT, R74, RZ, PT ;  /* 0x000000ff4a00720c */ /* 0x000fe20003fa6270 */
[----:B------:R-:W-:Y:S02]  /*daf0*/  IMAD.MOV R81, RZ, RZ, -R81 ;  /* 0x000000ffff517224 */ /* 0x000fe400078e0a51 */
[----:B------:R-:W-:Y:S01]  /*db00*/  IMAD.HI.U32 R74, R3, R77, RZ ;  /* 0x0000004d034a7227 */ /* 0x000fe200078e00ff */
[----:B------:R1:W-:Y:S03]  /*db10*/  STL [R1+0x518], R6 ;  /* 0x0005180601007387 */ /* 0x0003e60000100800 */
[----:B------:R-:W-:-:S02]  /*db20*/  IMAD R79, R5, R81, R79 ;  /* 0x00000051054f7224 */ /* 0x000fc400078e024f */
[--C-:B------:R-:W-:Y:S02]  /*db30*/  @!P4 IMAD.IADD R4, R4, 0x1, -R5.reuse ;  /* 0x000000010404c824 */ /* 0x100fe400078e0a05 */
[--C-:B------:R-:W-:Y:S01]  /*db40*/  @!P6 IMAD.IADD R73, R73, 0x1, -R5.reuse ;  /* 0x000000014949e824 */ /* 0x100fe200078e0a05 */
[C---:B------:R-:W-:Y:S01]  /*db50*/  ISETP.GT.U32.AND P6, PT, R5.reuse, R79, PT ;  /* 0x0000004f0500720c */ /* 0x040fe20003fc4070 */
[----:B------:R-:W-:Y:S01]  /*db60*/  @!P2 IMAD.IADD R76, R76, 0x1, -R5 ;  /* 0x000000014c4ca824 */ /* 0x000fe200078e0a05 */
[----:B------:R-:W-:Y:S01]  /*db70*/  ISETP.GT.U32.AND P4, PT, R5, R4, PT ;  /* 0x000000040500720c */ /* 0x000fe20003f84070 */
[----:B-1----:R-:W-:Y:S02]  /*db80*/  IMAD.MOV.U32 R6, RZ, RZ, R80 ;  /* 0x000000ffff067224 */ /* 0x002fe400078e0050 */
[----:B------:R-:W-:Y:S01]  /*db90*/  IMAD.MOV R80, RZ, RZ, -R74 ;  /* 0x000000ffff507224 */ /* 0x000fe200078e0a4a */
[----:B------:R-:W-:Y:S01]  /*dba0*/  IADD3 R74, R23, 0x106, RZ ;  /* 0x00000106174a7810 */ /* 0x000fe20007ffe0ff */
[----:B------:R-:W-:Y:S01]  /*dbb0*/  @!P1 IMAD.MOV R6, RZ, RZ, -R6 ;  /* 0x000000ffff069224 */ /* 0x000fe200078e0a06 */
[----:B------:R-:W-:Y:S01]  /*dbc0*/  ISETP.GE.AND P1, PT, R75, RZ, PT ;  /* 0x000000ff4b00720c */ /* 0x000fe20003f26270 */
[----:B------:R-:W-:Y:S01]  /*dbd0*/  IMAD R75, R5, R80, R77 ;  /* 0x00000050054b7224 */ /* 0x000fe200078e024d */
[----:B------:R-:W-:Y:S01]  /*dbe0*/  IABS R80, R74 ;  /* 0x0000004a00507213 */ /* 0x000fe20000000000 */
[----:B------:R-:W-:Y:S01]  /*dbf0*/  IMAD.HI.U32 R225, R3, R234, RZ ;  /* 0x000000ea03e17227 */ /* 0x000fe200078e00ff */
[----:B------:R1:W-:Y:S01]  /*dc00*/  STL [R1+0x500], R6 ;  /* 0x0005000601007387 */ /* 0x0003e20000100800 */
[----:B------:R-:W-:-:S02]  /*dc10*/  ISETP.GT.U32.AND P2, PT, R5, R76, PT ;  /* 0x0000004c0500720c */ /* 0x000fc40003f44070 */
[--C-:B------:R-:W-:Y:S01]  /*dc20*/  @!P6 IMAD.IADD R79, R79, 0x1, -R5.reuse ;  /* 0x000000014f4fe824 */ /* 0x100fe200078e0a05 */
[----:B------:R-:W-:Y:S01]  /*dc30*/  ISETP.GE.AND P6, PT, R23, RZ, PT ;  /* 0x000000ff1700720c */ /* 0x000fe20003fc6270 */
[----:B------:R-:W-:Y:S01]  /*dc40*/  @!P4 IMAD.IADD R4, R4, 0x1, -R5 ;  /* 0x000000010404c824 */ /* 0x000fe200078e0a05 */
[----:B------:R-:W-:Y:S01]  /*dc50*/  ISETP.GT.U32.AND P4, PT, R5, R75, PT ;  /* 0x0000004b0500720c */ /* 0x000fe20003f84070 */
[----:B------:R-:W-:Y:S01]  /*dc60*/  IMAD.MOV R225, RZ, RZ, -R225 ;  /* 0x000000ffffe17224 */ /* 0x000fe200078e0ae1 */
[----:B------:R-:W-:Y:S01]  /*dc70*/  IADD3 R77, R23, 0x107, RZ ;  /* 0x00000107174d7810 */ /* 0x000fe20007ffe0ff */
[----:B------:R-:W-:-:S04]  /*dc80*/  IMAD.HI.U32 R237, R3, R245, RZ ;  /* 0x000000f503ed7227 */ /* 0x000fc800078e00ff */
[----:B-1----:R-:W-:Y:S02]  /*dc90*/  IMAD.MOV.U32 R6, RZ, RZ, R73 ;  /* 0x000000ffff067224 */ /* 0x002fe400078e0049 */
[----:B------:R-:W-:Y:S02]  /*dca0*/  IMAD.MOV.U32 R73, RZ, RZ, R80 ;  /* 0x000000ffff497224 */ /* 0x000fe400078e0050 */
[----:B------:R-:W-:Y:S01]  /*dcb0*/  @!P3 IMAD.MOV R6, RZ, RZ, -R6 ;  /* 0x000000ffff06b224 */ /* 0x000fe200078e0a06 */
[----:B------:R-:W-:Y:S01]  /*dcc0*/  ISETP.GE.AND P3, PT, R78, RZ, PT ;  /* 0x000000ff4e00720c */ /* 0x000fe20003f66270 */
[----:B------:R-:W-:-:S03]  /*dcd0*/  IMAD.HI.U32 R78, R3, R73, RZ ;  /* 0x00000049034e7227 */ /* 0x000fc600078e00ff */
[----:B------:R1:W-:Y:S01]  /*dce0*/  STL [R1+0x508], R6 ;  /* 0x0005080601007387 */ /* 0x0003e20000100800 */
[--C-:B------:R-:W-:Y:S01]  /*dcf0*/  @!P2 IMAD.IADD R76, R76, 0x1, -R5.reuse ;  /* 0x000000014c4ca824 */ /* 0x100fe200078e0a05 */
[----:B------:R-:W-:Y:S01]  /*dd00*/  IADD3 R78, -R78, RZ, RZ ;  /* 0x000000ff4e4e7210 */ /* 0x000fe20007ffe1ff */
[----:B------:R-:W-:Y:S01]  /*dd10*/  @!P4 IMAD.IADD R75, R75, 0x1, -R5 ;  /* 0x000000014b4bc824 */ /* 0x000fe200078e0a05 */
[----:B------:R-:W-:Y:S01]  /*dd20*/  ISETP.GE.AND P2, PT, R74, RZ, PT ;  /* 0x000000ff4a00720c */ /* 0x000fe20003f46270 */
[----:B------:R-:W-:Y:S01]  /*dd30*/  IMAD.MOV.U32 R22, RZ, RZ, R76 ;  /* 0x000000ffff167224 */ /* 0x000fe200078e004c */
[----:B------:R-:W-:Y:S01]  /*dd40*/  IADD3 R76, R23, 0x108, RZ ;  /* 0x00000108174c7810 */ /* 0x000fe20007ffe0ff */
[C---:B------:R-:W-:Y:S01]  /*dd50*/  IMAD R73, R5.reuse, R78, R73 ;  /* 0x0000004e05497224 */ /* 0x040fe200078e0249 */
[C---:B------:R-:W-:Y:S01]  /*dd60*/  ISETP.GT.U32.AND P4, PT, R5.reuse, R75, PT ;  /* 0x0000004b0500720c */ /* 0x040fe20003f84070 */
[----:B------:R-:W-:Y:S01]  /*dd70*/  @!P6 IMAD.MOV R22, RZ, RZ, -R22 ;  /* 0x000000ffff16e224 */ /* 0x000fe200078e0a16 */
[----:B------:R-:W-:Y:S01]  /*dd80*/  IABS R81, R76 ;  /* 0x0000004c00517213 */ /* 0x000fe20000000000 */
[----:B-1----:R-:W-:Y:S01]  /*dd90*/  IMAD.MOV.U32 R6, RZ, RZ, R4 ;  /* 0x000000ffff067224 */ /* 0x002fe200078e0004 */
[C---:B------:R-:W-:Y:S01]  /*dda0*/  ISETP.GT.U32.AND P6, PT, R5.reuse, R73, PT ;  /* 0x000000490500720c */ /* 0x040fe20003fc4070 */
[C---:B------:R-:W-:Y:S01]  /*ddb0*/  IMAD R234, R5.reuse, R225, R234 ;  /* 0x000000e105ea7224 */ /* 0x040fe200078e02ea */
[----:B------:R-:W-:Y:S01]  /*ddc0*/  IABS R4, R77 ;  /* 0x0000004d00047213 */ /* 0x000fe20000000000 */
[----:B------:R-:W-:Y:S01]  /*ddd0*/  @!P5 IMAD.MOV R6, RZ, RZ, -R6 ;  /* 0x000000ffff06d224 */ /* 0x000fe200078e0a06 */
[----:B------:R-:W-:Y:S01]  /*dde0*/  ISETP.GT.U32.AND P5, PT, R5, R79, PT ;  /* 0x0000004f0500720c */ /* 0x000fe20003fa4070 */
[----:B------:R-:W-:Y:S01]  /*ddf0*/  IMAD.HI.U32 R225, R3, R238, RZ ;  /* 0x000000ee03e17227 */ /* 0x000fe200078e00ff */
[----:B------:R-:W-:-:S02]  /*de00*/  IADD3 R78, R23, 0x109, RZ ;  /* 0x00000109174e7810 */ /* 0x000fc40007ffe0ff */
[----:B------:R1:W-:Y:S01]  /*de10*/  STL [R1+0x50c], R6 ;  /* 0x00050c0601007387 */ /* 0x0003e20000100800 */
[----:B------:R-:W-:Y:S01]  /*de20*/  IMAD.HI.U32 R74, R3, R4, RZ ;  /* 0x00000004034a7227 */ /* 0x000fe200078e00ff */
[----:B------:R-:W-:-:S03]  /*de30*/  IABS R88, R78 ;  /* 0x0000004e00587213 */ /* 0x000fc60000000000 */
[--C-:B------:R-:W-:Y:S01]  /*de40*/  @!P6 IMAD.IADD R73, R73, 0x1, -R5.reuse ;  /* 0x000000014949e824 */ /* 0x100fe200078e0a05 */
[----:B------:R-:W-:Y:S01]  /*de50*/  ISETP.GE.AND P6, PT, R76, RZ, PT ;  /* 0x000000ff4c00720c */ /* 0x000fe20003fc6270 */
[----:B------:R-:W-:Y:S02]  /*de60*/  IMAD.MOV R74, RZ, RZ, -R74 ;  /* 0x000000ffff4a7224 */ /* 0x000fe400078e0a4a */
[----:B------:R-:W-:Y:S01]  /*de70*/  @!P5 IMAD.IADD R79, R79, 0x1, -R5 ;  /* 0x000000014f4fd824 */ /* 0x000fe200078e0a05 */
[----:B------:R-:W-:Y:S01]  /*de80*/  ISETP.GE.AND P5, PT, R77, RZ, PT ;  /* 0x000000ff4d00720c */ /* 0x000fe20003fa6270 */
[----:B------:R-:W-:Y:S01]  /*de90*/  IMAD R4, R5, R74, R4 ;  /* 0x0000004a05047224 */ /* 0x000fe200078e0204 */
[----:B------:R-:W-:Y:S01]  /*dea0*/  IADD3 R77, R23, 0x10a, RZ ;  /* 0x0000010a174d7810 */ /* 0x000fe20007ffe0ff */
[----:B-1----:R-:W-:Y:S02]  /*deb0*/  IMAD.MOV.U32 R6, RZ, RZ, R79 ;  /* 0x000000ffff067224 */ /* 0x002fe400078e004f */
[----:B------:R-:W-:Y:S01]  /*dec0*/  @!P4 IMAD.IADD R75, R75, 0x1, -R5 ;  /* 0x000000014b4bc824 */ /* 0x000fe200078e0a05 */
[C---:B------:R-:W-:Y:S01]  /*ded0*/  ISETP.GT.U32.AND P4, PT, R5.reuse, R4, PT ;  /* 0x000000040500720c */ /* 0x040fe20003f84070 */
[----:B------:R-:W-:Y:S01]  /*dee0*/  @!P1 IMAD.MOV R6, RZ, RZ, -R6 ;  /* 0x000000ffff069224 */ /* 0x000fe200078e0a06 */
[----:B------:R-:W-:Y:S01]  /*def0*/  ISETP.GT.U32.AND P1, PT, R5, R73, PT ;  /* 0x000000490500720c */ /* 0x000fe20003f24070 */
[----:B------:R-:W-:Y:S01]  /*df00*/  IMAD.HI.U32 R79, R3, R81, RZ ;  /* 0x00000051034f7227 */ /* 0x000fe200078e00ff */
[----:B------:R-:W-:-:S02]  /*df10*/  IABS R74, R77 ;  /* 0x0000004d004a7213 */ /* 0x000fc40000000000 */
[----:B------:R1:W-:Y:S01]  /*df20*/  STL [R1+0x504], R6 ;  /* 0x0005040601007387 */ /* 0x0003e20000100800 */
[----:B------:R-:W-:-:S04]  /*df30*/  IMAD.HI.U32 R76, R3, R88, RZ ;  /* 0x00000058034c7227 */ /* 0x000fc800078e00ff */
[----:B------:R-:W-:Y:S02]  /*df40*/  IMAD.MOV R76, RZ, RZ, -R76 ;  /* 0x000000ffff4c7224 */ /* 0x000fe400078e0a4c */
[--C-:B------:R-:W-:Y:S02]  /*df50*/  @!P4 IMAD.IADD R4, R4, 0x1, -R5.reuse ;  /* 0x000000010404c824 */ /* 0x100fe400078e0a05 */
[----:B------:R-:W-:Y:S01]  /*df60*/  @!P1 IMAD.IADD R73, R73, 0x1, -R5 ;  /* 0x0000000149499824 */ /* 0x000fe200078e0a05 */
[----:B------:R-:W-:Y:S01]  /*df70*/  ISETP.GE.AND P1, PT, R77, RZ, PT ;  /* 0x000000ff4d00720c */ /* 0x000fe20003f26270 */
[----:B-1----:R-:W-:Y:S01]  /*df80*/  IMAD.MOV.U32 R6, RZ, RZ, R75 ;  /* 0x000000ffff067224 */ /* 0x002fe200078e004b */
[C---:B------:R-:W-:Y:S01]  /*df90*/  ISETP.GT.U32.AND P4, PT, R5.reuse, R4, PT ;  /* 0x000000040500720c */ /* 0x040fe20003f84070 */
[----:B------:R-:W-:Y:S01]  /*dfa0*/  IMAD R88, R5, R76, R88 ;  /* 0x0000004c05587224 */ /* 0x000fe200078e0258 */
[----:B------:R-:W-:Y:S01]  /*dfb0*/  IABS R76, R87 ;  /* 0x00000057004c7213 */ /* 0x000fe20000000000 */
[----:B------:R-:W-:Y:S01]  /*dfc0*/  @!P3 IMAD.MOV R6, RZ, RZ, -R6 ;  /* 0x000000ffff06b224 */ /* 0x000fe200078e0a06 */
[----:B------:R-:W-:Y:S01]  /*dfd0*/  ISETP.GE.AND P3, PT, R78, RZ, PT ;  /* 0x000000ff4e00720c */ /* 0x000fe20003f66270 */
[----:B------:R-:W-:Y:S01]  /*dfe0*/  IMAD.MOV R78, RZ, RZ, -R79 ;  /* 0x000000ffff4e7224 */ /* 0x000fe200078e0a4f */
[----:B------:R-:W-:Y:S01]  /*dff0*/  IABS R77, R83 ;  /* 0x00000053004d7213 */ /* 0x000fe20000000000 */
[----:B------:R-:W-:Y:S01]  /*e000*/  IMAD.HI.U32 R75, R3, R74, RZ ;  /* 0x0000004a034b7227 */ /* 0x000fe200078e00ff */
[----:B------:R1:W-:Y:S03]  /*e010*/  STL [R1+0x4fc], R6 ;  /* 0x0004fc0601007387 */ /* 0x0003e60000100800 */
[----:B------:R-:W-:Y:S01]  /*e020*/  IMAD R81, R5, R78, R81 ;  /* 0x0000004e05517224 */ /* 0x000fe200078e0251 */
[----:B------:R-:W-:Y:S01]  /*e030*/  IABS R78, R86 ;  /* 0x00000056004e7213 */ /* 0x000fe20000000000 */
[----:B------:R-:W-:-:S02]  /*e040*/  @!P4 IMAD.IADD R4, R4, 0x1, -R5 ;  /* 0x000000010404c824 */ /* 0x000fc400078e0a05 */
[----:B------:R-:W-:Y:S02]  /*e050*/  IMAD.MOV R75, RZ, RZ, -R75 ;  /* 0x000000ffff4b7224 */ /* 0x000fe400078e0a4b */
[----:B------:R-:W-:Y:S01]  /*e060*/  IMAD.HI.U32 R80, R3, R76, RZ ;  /* 0x0000004c03507227 */ /* 0x000fe200078e00ff */
[----:B-1----:R-:W-:Y:S02]  /*e070*/  MOV R6, R73 ;  /* 0x0000004900067202 */ /* 0x002fe40000000f00 */
[----:B------:R-:W-:Y:S01]  /*e080*/  IADD3 R73, R23, 0x10b, RZ ;  /* 0x0000010b17497810 */ /* 0x000fe20007ffe0ff */
[C---:B------:R-:W-:Y:S02]  /*e090*/  IMAD R74, R5.reuse, R75, R74 ;  /* 0x0000004b054a7224 */ /* 0x040fe400078e024a */
[----:B------:R-:W-:Y:S01]  /*e0a0*/  @!P2 IMAD.MOV R6, RZ, RZ, -R6 ;  /* 0x000000ffff06a224 */ /* 0x000fe200078e0a06 */
[----:B------:R-:W-:Y:S01]  /*e0b0*/  ISETP.GT.U32.AND P2, PT, R5, R81, PT ;  /* 0x000000510500720c */ /* 0x000fe20003f44070 */
[----:B------:R-:W-:Y:S01]  /*e0c0*/  IMAD.HI.U32 R75, R3, R78, RZ ;  /* 0x0000004e034b7227 */ /* 0x000fe200078e00ff */
[----:B------:R-:W-:-:S02]  /*e0d0*/  ISETP.GE.AND P4, PT, R73, RZ, PT ;  /* 0x000000ff4900720c */ /* 0x000fc40003f86270 */
[----:B------:R1:W-:Y:S01]  /*e0e0*/  STL [R1+0x4ec], R6 ;  /* 0x0004ec0601007387 */ /* 0x0003e20000100800 */
[----:B------:R-:W-:Y:S01]  /*e0f0*/  IABS R73, R73 ;  /* 0x0000004900497213 */ /* 0x000fe20000000000 */
[----:B------:R-:W-:-:S04]  /*e100*/  IMAD.HI.U32 R79, R3, R77, RZ ;  /* 0x0000004d034f7227 */ /* 0x000fc800078e00ff */
[----:B------:R-:W-:Y:S02]  /*e110*/  IMAD.MOV R80, RZ, RZ, -R80 ;  /* 0x000000ffff507224 */ /* 0x000fe400078e0a50 */
[----:B------:R-:W-:Y:S02]  /*e120*/  IMAD.MOV R75, RZ, RZ, -R75 ;  /* 0x000000ffff4b7224 */ /* 0x000fe400078e0a4b */
[----:B------:R-:W-:Y:S02]  /*e130*/  @!P2 IMAD.IADD R81, R81, 0x1, -R5 ;  /* 0x000000015151a824 */ /* 0x000fe400078e0a05 */
[----:B-1----:R-:W-:Y:S02]  /*e140*/  IMAD.MOV.U32 R6, RZ, RZ, R4 ;  /* 0x000000ffff067224 */ /* 0x002fe400078e0004 */
[----:B------:R-:W-:Y:S01]  /*e150*/  IMAD.HI.U32 R4, R3, R73, RZ ;  /* 0x0000004903047227 */ /* 0x000fe200078e00ff */
[----:B------:R-:W-:-:S03]  /*e160*/  ISETP.GT.U32.AND P2, PT, R5, R81, PT ;  /* 0x000000510500720c */ /* 0x000fc60003f44070 */
[----:B------:R-:W-:Y:S01]  /*e170*/  @!P5 IMAD.MOV R6, RZ, RZ, -R6 ;  /* 0x000000ffff06d224 */ /* 0x000fe200078e0a06 */
[C---:B------:R-:W-:Y:S01]  /*e180*/  ISETP.GT.U32.AND P5, PT, R5.reuse, R88, PT ;  /* 0x000000580500720c */ /* 0x040fe20003fa4070 */
[----:B------:R-:W-:Y:S02]  /*e190*/  IMAD.MOV R4, RZ, RZ, -R4 ;  /* 0x000000ffff047224 */ /* 0x000fe400078e0a04 */
[----:B------:R-:W-:Y:S01]  /*e1a0*/  IMAD.MOV R79, RZ, RZ, -R79 ;  /* 0x000000ffff4f7224 */ /* 0x000fe200078e0a4f */
[----:B------:R1:W-:Y:S01]  /*e1b0*/  STL [R1+0x4e8], R6 ;  /* 0x0004e80601007387 */ /* 0x0003e20000100800 */
[----:B------:R-:W-:Y:S02]  /*e1c0*/  IMAD R73, R5, R4, R73 ;  /* 0x0000000405497224 */ /* 0x000fe400078e0249 */
[----:B------:R-:W-:-:S04]  /*e1d0*/  IMAD.HI.U32 R4, R3, R85, RZ ;  /* 0x0000005503047227 */ /* 0x000fc800078e00ff */
[--C-:B------:R-:W-:Y:S01]  /*e1e0*/  @!P2 IMAD.IADD R81, R81, 0x1, -R5.reuse ;  /* 0x000000015151a824 */ /* 0x100fe200078e0a05 */
[C---:B------:R-:W-:Y:S01]  /*e1f0*/  ISETP.GT.U32.AND P2, PT, R5.reuse, R74, PT ;  /* 0x0000004a0500720c */ /* 0x040fe20003f44070 */
[----:B------:R-:W-:Y:S02]  /*e200*/  @!P5 IMAD.IADD R88, R88, 0x1, -R5 ;  /* 0x000000015858d824 */ /* 0x000fe400078e0a05 */
[----:B------:R-:W-:Y:S02]  /*e210*/  IMAD.MOV.U32 R7, RZ, RZ, R81 ;  /* 0x000000ffff077224 */ /* 0x000fe400078e0051 */
[C---:B------:R-:W-:Y:S01]  /*e220*/  IMAD R76, R5.reuse, R80, R76 ;  /* 0x00000050054c7224 */ /* 0x040fe200078e024c */
[----:B------:R-:W-:Y:S01]  /*e230*/  ISETP.GT.U32.AND P5, PT, R5, R88, PT ;  /* 0x000000580500720c */ /* 0x000fe20003fa4070 */
[----:B------:R-:W-:Y:S01]  /*e240*/  IMAD.MOV R4, RZ, RZ, -R4 ;  /* 0x000000ffff047224 */ /* 0x000fe200078e0a04 */
[----:B------:R-:W-:Y:S01]  /*e250*/  @!P6 IADD3 R7, -R7, RZ, RZ ;  /* 0x000000ff0707e210 */ /* 0x000fe20007ffe1ff */
[C---:B------:R-:W-:Y:S01]  /*e260*/  IMAD R78, R5.reuse, R75, R78 ;  /* 0x0000004b054e7224 */ /* 0x040fe200078e024e */
[C---:B------:R-:W-:Y:S01]  /*e270*/  ISETP.GT.U32.AND P6, PT, R5.reuse, R76, PT ;  /* 0x0000004c0500720c */ /* 0x040fe20003fc4070 */
[----:B------:R-:W-:Y:S01]  /*e280*/  IMAD R77, R5, R79, R77 ;  /* 0x0000004f054d7224 */ /* 0x000fe200078e024d */
[C---:B------:R-:W-:Y:S01]  /*e290*/  IADD3 R80, R23.reuse, 0x112, RZ ;  /* 0x0000011217507810 */ /* 0x040fe20007ffe0ff */
[----:B------:R-:W-:Y:S01]  /*e2a0*/  @!P2 IMAD.IADD R74, R74, 0x1, -R5 ;  /* 0x000000014a4aa824 */ /* 0x000fe200078e0a05 */
[----:B------:R-:W-:Y:S01]  /*e2b0*/  IADD3 R79, R23, 0x110, RZ ;  /* 0x00000110174f7810 */ /* 0x000fe20007ffe0ff */
[C---:B------:R-:W-:Y:S01]  /*e2c0*/  IMAD R85, R5.reuse, R4, R85 ;  /* 0x0000000405557224 */ /* 0x040fe200078e0255 */
[----:B------:R-:W-:Y:S01]  /*e2d0*/  IABS R89, R80 ;  /* 0x0000005000597213 */ /* 0x000fe20000000000 */
[----:B------:R-:W-:Y:S01]  /*e2e0*/  STL [R1+0x4c4], R7 ;  /* 0x0004c40701007387 */ /* 0x000fe20000100800 */
[C---:B------:R-:W-:Y:S01]  /*e2f0*/  ISETP.GT.U32.AND P2, PT, R5.reuse, R74, PT ;  /* 0x0000004a0500720c */ /* 0x040fe20003f44070 */
[----:B------:R-:W-:Y:S01]  /*e300*/  @!P5 IMAD.IADD R88, R88, 0x1, -R5 ;  /* 0x000000015858d824 */ /* 0x000fe200078e0a05 */
[----:B------:R-:W-:Y:S01]  /*e310*/  ISETP.GT.U32.AND P5, PT, R5, R73, PT ;  /* 0x000000490500720c */ /* 0x000fe20003fa4070 */
[----:B------:R-:W-:Y:S01]  /*e320*/  IMAD.MOV.U32 R81, RZ, RZ, R89 ;  /* 0x000000ffff517224 */ /* 0x000fe200078e0059 */
[----:B------:R-:W-:Y:S01]  /*e330*/  IABS R4, R79 ;  /* 0x0000004f00047213 */ /* 0x000fe20000000000 */
[----:B-1----:R-:W-:Y:S01]  /*e340*/  IMAD.MOV.U32 R6, RZ, RZ, R88 ;  /* 0x000000ffff067224 */ /* 0x002fe200078e0058 */
[----:B------:R-:W-:Y:S01]  /*e350*/  IABS R75, R84 ;  /* 0x00000054004b7213 */ /* 0x000fe20000000000 */
[----:B------:R-:W-:-:S02]  /*e360*/  @!P6 IMAD.IADD R76, R76, 0x1, -R5 ;  /* 0x000000014c4ce824 */ /* 0x000fc400078e0a05 */
[----:B------:R-:W-:Y:S01]  /*e370*/  @!P3 IMAD.MOV R6, RZ, RZ, -R6 ;  /* 0x000000ffff06b224 */ /* 0x000fe200078e0a06 */
[----:B------:R-:W-:Y:S01]  /*e380*/  ISETP.GT.U32.AND P3, PT, R5, R77, PT ;  /* 0x0000004d0500720c */ /* 0x000fe20003f64070 */
[----:B------:R-:W-:-:S03]  /*e390*/  IMAD.HI.U32 R89, R3, R4, RZ ;  /* 0x0000000403597227 */ /* 0x000fc600078e00ff */
[----:B------:R1:W-:Y:S01]  /*e3a0*/  STL [R1+0x4c0], R6 ;  /* 0x0004c00601007387 */ /* 0x0003e20000100800 */
[--C-:B------:R-:W-:Y:S01]  /*e3b0*/  @!P2 IMAD.IADD R74, R74, 0x1, -R5.reuse ;  /* 0x000000014a4aa824 */ /* 0x100fe200078e0a05 */
[----:B------:R-:W-:Y:S01]  /*e3c0*/  ISETP.GT.U32.AND P2, PT, R5, R78, PT ;  /* 0x0000004e0500720c */ /* 0x000fe20003f44070 */
[----:B------:R-:W-:Y:S01]  /*e3d0*/  @!P5 IMAD.IADD R73, R73, 0x1, -R5 ;  /* 0x000000014949d824 */ /* 0x000fe200078e0a05 */
[----:B------:R-:W-:Y:S01]  /*e3e0*/  ISETP.GT.U32.AND P5, PT, R5, R85, PT ;  /* 0x000000550500720c */ /* 0x000fe20003fa4070 */
[----:B------:R-:W-:-:S03]  /*e3f0*/  IMAD.HI.U32 R90, R3, R75, RZ ;  /* 0x0000004b035a7227 */ /* 0x000fc600078e00ff */
[----:B------:R-:W-:Y:S01]  /*e400*/  ISETP.GT.U32.AND P6, PT, R5, R73, PT ;  /* 0x000000490500720c */ /* 0x000fe20003fc4070 */
[----:B------:R-:W-:Y:S01]  /*e410*/  @!P3 IMAD.IADD R77, R77, 0x1, -R5 ;  /* 0x000000014d4db824 */ /* 0x000fe200078e0a05 */
[C---:B------:R-:W-:Y:S01]  /*e420*/  ISETP.GT.U32.AND P3, PT, R5.reuse, R76, PT ;  /* 0x0000004c0500720c */ /* 0x040fe20003f64070 */
[----:B-1----:R-:W-:Y:S02]  /*e430*/  IMAD.MOV.U32 R6, RZ, RZ, R74 ;  /* 0x000000ffff067224 */ /* 0x002fe400078e004a */
[----:B------:R-:W-:Y:S02]  /*e440*/  IMAD.MOV R89, RZ, RZ, -R89 ;  /* 0x000000ffff597224 */ /* 0x000fe400078e0a59 */
[--C-:B------:R-:W-:Y:S01]  /*e450*/  @!P2 IMAD.IADD R78, R78, 0x1, -R5.reuse ;  /* 0x000000014e4ea824 */ /* 0x100fe200078e0a05 */
[----:B------:R-:W-:Y:S01]  /*e460*/  ISETP.GT.U32.AND P2, PT, R5, R77, PT ;  /* 0x0000004d0500720c */ /* 0x000fe20003f44070 */
[----:B------:R-:W-:Y:S02]  /*e470*/  @!P5 IMAD.IADD R85, R85, 0x1, -R5 ;  /* 0x000000015555d824 */ /* 0x000fe400078e0a05 */
[----:B------:R-:W-:Y:S01]  /*e480*/  IMAD.HI.U32 R88, R3, R81, RZ ;  /* 0x0000005103587227 */ /* 0x000fe200078e00ff */
[----:B------:R-:W-:-:S03]  /*e490*/  ISETP.GT.U32.AND P5, PT, R5, R78, PT ;  /* 0x0000004e0500720c */ /* 0x000fc60003fa4070 */
[----:B------:R-:W-:Y:S01]  /*e4a0*/  @!P1 IMAD.MOV R6, RZ, RZ, -R6 ;  /* 0x000000ffff069224 */ /* 0x000fe200078e0a06 */
[C---:B------:R-:W-:Y:S01]  /*e4b0*/  ISETP.GT.U32.AND P1, PT, R5.reuse, R85, PT ;  /* 0x000000550500720c */ /* 0x040fe20003f24070 */
[----:B------:R-:W-:Y:S02]  /*e4c0*/  IMAD.MOV R90, RZ, RZ, -R90 ;  /* 0x000000ffff5a7224 */ /* 0x000fe400078e0a5a */
[----:B------:R-:W-:Y:S01]  /*e4d0*/  IMAD R4, R5, R89, R4 ;  /* 0x0000005905047224 */ /* 0x000fe200078e0204 */
[----:B------:R-:W-:Y:S01]  /*e4e0*/  IADD3 R89, R23, 0x113, RZ ;  /* 0x0000011317597810 */ /* 0x000fe20007ffe0ff */
[----:B------:R-:W-:Y:S01]  /*e4f0*/  IMAD.MOV R88, RZ, RZ, -R88 ;  /* 0x000000ffff587224 */ /* 0x000fe200078e0a58 */
[----:B------:R1:W-:Y:S01]  /*e500*/  STL [R1+0x4b8], R6 ;  /* 0x0004b80601007387 */ /* 0x0003e20000100800 */
[C---:B------:R-:W-:Y:S01]  /*e510*/  IMAD R75, R5.reuse, R90, R75 ;  /* 0x0000005a054b7224 */ /* 0x040fe200078e024b */
[----:B------:R-:W-:Y:S01]  /*e520*/  IABS R74, R89 ;  /* 0x00000059004a7213 */ /* 0x000fe20000000000 */
[----:B------:R-:W-:-:S02]  /*e530*/  IMAD R81, R5, R88, R81 ;  /* 0x0000005805517224 */ /* 0x000fc400078e0251 */
[--C-:B------:R-:W-:Y:S01]  /*e540*/  @!P6 IMAD.IADD R73, R73, 0x1, -R5.reuse ;  /* 0x000000014949e824 */ /* 0x100fe200078e0a05 */
[C---:B------:R-:W-:Y:S01]  /*e550*/  ISETP.GT.U32.AND P6, PT, R5.reuse, R4, PT ;  /* 0x000000040500720c */ /* 0x040fe20003fc4070 */
[--C-:B------:R-:W-:Y:S01]  /*e560*/  @!P3 IMAD.IADD R76, R76, 0x1, -R5.reuse ;  /* 0x000000014c4cb824 */ /* 0x100fe200078e0a05 */
[C---:B------:R-:W-:Y:S01]  /*e570*/  ISETP.GT.U32.AND P3, PT, R5.reuse, R75, PT ;  /* 0x0000004b0500720c */ /* 0x040fe20003f64070 */
[--C-:B------:R-:W-:Y:S01]  /*e580*/  @!P5 IMAD.IADD R78, R78, 0x1, -R5.reuse ;  /* 0x000000014e4ed824 */ /* 0x100fe200078e0a05 */
[----:B------:R-:W-:Y:S01]  /*e590*/  ISETP.GT.U32.AND P5, PT, R5, R81, PT ;  /* 0x000000510500720c */ /* 0x000fe20003fa4070 */
[--C-:B------:R-:W-:Y:S01]  /*e5a0*/  @!P2 IMAD.IADD R77, R77, 0x1, -R5.reuse ;  /* 0x000000014d4da824 */ /* 0x100fe200078e0a05 */
[----:B------:R-:W-:Y:S01]  /*e5b0*/  ISETP.GE.AND P2, PT, R87, RZ, PT ;  /* 0x000000ff5700720c */ /* 0x000fe20003f46270 */
[----:B------:R-:W-:Y:S01]  /*e5c0*/  @!P1 IMAD.IADD R85, R85, 0x1, -R5 ;  /* 0x0000000155559824 */ /* 0x000fe200078e0a05 */
[----:B------:R-:W-:Y:S01]  /*e5d0*/  ISETP.GE.AND P1, PT, R83, RZ, PT ;  /* 0x000000ff5300720c */ /* 0x000fe20003f26270 */
[----:B------:R-:W-:Y:S01]  /*e5e0*/  IMAD.MOV.U32 R8, RZ, RZ, R73 ;  /* 0x000000ffff087224 */ /* 0x000fe200078e0049 */
[C---:B------:R-:W-:Y:S01]  /*e5f0*/  IADD3 R83, R23.reuse, 0x114, RZ ;  /* 0x0000011417537810 */ /* 0x040fe20007ffe0ff */
[----:B------:R-:W-:Y:S01]  /*e600*/  IMAD.MOV.U32 R7, RZ, RZ, R76 ;  /* 0x000000ffff077224 */ /* 0x000fe200078e004c */
[----:B------:R-:W-:Y:S01]  /*e610*/  IADD3 R76, R23, 0x119, RZ ;  /* 0x00000119174c7810 */ /* 0x000fe20007ffe0ff */
[--C-:B------:R-:W-:Y:S01]  /*e620*/  @!P6 IMAD.IADD R4, R4, 0x1, -R5.reuse ;  /* 0x000000010404e824 */ /* 0x100fe200078e0a05 */
[----:B------:R-:W-:Y:S01]  /*e630*/  ISETP.GE.AND P6, PT, R86, RZ, PT ;  /* 0x000000ff5600720c */ /* 0x000fe20003fc6270 */
[----:B------:R-:W-:Y:S01]  /*e640*/  @!P3 IMAD.IADD R75, R75, 0x1, -R5 ;  /* 0x000000014b4bb824 */ /* 0x000fe200078e0a05 */
[----:B------:R-:W-:Y:S01]  /*e650*/  ISETP.GE.AND P3, PT, R82, RZ, PT ;  /* 0x000000ff5200720c */ /* 0x000fe20003f66270 */
[----:B-1----:R-:W-:Y:S01]  /*e660*/  IMAD.MOV.U32 R6, RZ, RZ, R77 ;  /* 0x000000ffff067224 */ /* 0x002fe200078e004d */
[----:B------:R-:W-:Y:S01]  /*e670*/  IABS R86, R83 ;  /* 0x0000005300567213 */ /* 0x000fe20000000000 */
[----:B------:R-:W-:Y:S01]  /*e680*/  @!P5 IMAD.IADD R81, R81, 0x1, -R5 ;  /* 0x000000015151d824 */ /* 0x000fe200078e0a05 */
[----:B------:R-:W-:Y:S01]  /*e690*/  ISETP.GT.U32.AND P5, PT, R5, R4, PT ;  /* 0x000000040500720c */ /* 0x000fe20003fa4070 */
[----:B------:R-:W-:-:S02]  /*e6a0*/  @!P4 IMAD.MOV R8, RZ, RZ, -R8 ;  /* 0x000000ffff08c224 */ /* 0x000fc400078e0a08 */
[----:B------:R-:W-:Y:S01]  /*e6b0*/  IMAD.HI.U32 R87, R3, R74, RZ ;  /* 0x0000004a03577227 */ /* 0x000fe200078e00ff */
[----:B------:R-:W-:Y:S02]  /*e6c0*/  ISETP.GT.U32.AND P4, PT, R5, R81, PT ;  /* 0x000000510500720c */ /* 0x000fe40003f84070 */
[----:B------:R-:W-:Y:S01]  /*e6d0*/  STL [R1+0x4a0], R8 ;  /* 0x0004a00801007387 */ /* 0x000fe20000100800 */
[----:B------:R-:W-:Y:S01]  /*e6e0*/  @!P2 IMAD.MOV R7, RZ, RZ, -R7 ;  /* 0x000000ffff07a224 */ /* 0x000fe200078e0a07 */
[----:B------:R-:W-:Y:S01]  /*e6f0*/  IADD3 R87, -R87, RZ, RZ ;  /* 0x000000ff57577210 */ /* 0x000fe20007ffe1ff */
[----:B------:R-:W-:Y:S01]  /*e700*/  @!P1 IMAD.MOV R6, RZ, RZ, -R6 ;  /* 0x000000ffff069224 */ /* 0x000fe200078e0a06 */
[----:B------:R-:W-:Y:S01]  /*e710*/  ISETP.GE.AND P1, PT, R79, RZ, PT ;  /* 0x000000ff4f00720c */ /* 0x000fe20003f26270 */
[----:B------:R-:W-:Y:S01]  /*e720*/  IMAD.HI.U32 R73, R3, R86, RZ ;  /* 0x0000005603497227 */ /* 0x000fe200078e00ff */
[----:B------:R1:W-:Y:S01]  /*e730*/  STL [R1+0x494], R7 ;  /* 0x0004940701007387 */ /* 0x0003e20000100800 */
[----:B------:R-:W-:-:S02]  /*e740*/  ISETP.GT.U32.AND P2, PT, R5, R75, PT ;  /* 0x0000004b0500720c */ /* 0x000fc40003f44070 */
[----:B------:R-:W-:Y:S01]  /*e750*/  IMAD R82, R5, R87, R74 ;  /* 0x0000005705527224 */ /* 0x000fe200078e024a */
[----:B------:R2:W-:Y:S01]  /*e760*/  STL [R1+0x490], R6 ;  /* 0x0004900601007387 */ /* 0x0005e20000100800 */
[----:B------:R-:W-:Y:S01]  /*e770*/  @!P5 IMAD.IADD R4, R4, 0x1, -R5 ;  /* 0x000000010404d824 */ /* 0x000fe200078e0a05 */
[----:B------:R-:W-:Y:S01]  /*e780*/  ISETP.GE.AND P5, PT, R80, RZ, PT ;  /* 0x000000ff5000720c */ /* 0x000fe20003fa6270 */
[----:B------:R-:W-:Y:S01]  /*e790*/  IMAD.MOV R73, RZ, RZ, -R73 ;  /* 0x000000ffff497224 */ /* 0x000fe200078e0a49 */
[----:B------:R-:W-:Y:S01]  /*e7a0*/  IADD3 R87, R23, 0x118, RZ ;  /* 0x0000011817577810 */ /* 0x000fe20007ffe0ff */
[----:B------:R-:W-:Y:S01]  /*e7b0*/  @!P4 IMAD.IADD R81, R81, 0x1, -R5 ;  /* 0x000000015151c824 */ /* 0x000fe200078e0a05 */
[----:B------:R-:W-:Y:S01]  /*e7c0*/  ISETP.GE.AND P4, PT, R83, RZ, PT ;  /* 0x000000ff5300720c */ /* 0x000fe20003f86270 */
[----:B-1----:R-:W-:Y:S01]  /*e7d0*/  IMAD.MOV.U32 R7, RZ, RZ, R78 ;  /* 0x000000ffff077224 */ /* 0x002fe200078e004e */
[----:B------:R-:W-:Y:S01]  /*e7e0*/  IADD3 R83, R23, 0x115, RZ ;  /* 0x0000011517537810 */ /* 0x000fe20007ffe0ff */
[----:B------:R-:W-:Y:S01]  /*e7f0*/  IMAD R74, R5, R73, R86 ;  /* 0x00000049054a7224 */ /* 0x000fe200078e0256 */
[----:B------:R-:W-:Y:S01]  /*e800*/  IADD3 R86, R23, 0x116, RZ ;  /* 0x0000011617567810 */ /* 0x000fe20007ffe0ff */
[----:B--2---:R-:W-:Y:S01]  /*e810*/  IMAD.MOV.U32 R6, RZ, RZ, R85 ;  /* 0x000000ffff067224 */ /* 0x004fe200078e0055 */
[----:B------:R-:W-:Y:S01]  /*e820*/  IABS R73, R87 ;  /* 0x0000005700497213 */ /* 0x000fe20000000000 */
[----:B------:R-:W-:Y:S01]  /*e830*/  @!P6 IMAD.MOV R7, RZ, RZ, -R7 ;  /* 0x000000ffff07e224 */ /* 0x000fe200078e0a07 */
[----:B------:R-:W-:Y:S01]  /*e840*/  ISETP.GT.U32.AND P6, PT, R5, R82, PT ;  /* 0x000000520500720c */ /* 0x000fe20003fc4070 */
[----:B------:R-:W-:Y:S01]  /*e850*/  @!P3 IMAD.MOV R6, RZ, RZ, -R6 ;  /* 0x000000ffff06b224 */ /* 0x000fe200078e0a06 */
[----:B------:R-:W-:Y:S01]  /*e860*/  ISETP.GE.AND P3, PT, R84, RZ, PT ;  /* 0x000000ff5400720c */ /* 0x000fe20003f66270 */
[----:B------:R-:W-:Y:S01]  /*e870*/  @!P2 IMAD.IADD R75, R75, 0x1, -R5 ;  /* 0x000000014b4ba824 */ /* 0x000fe200078e0a05 */
[----:B------:R1:W-:Y:S01]  /*e880*/  STL [R1+0x48c], R7 ;  /* 0x00048c0701007387 */ /* 0x0003e20000100800 */
[----:B------:R-:W-:Y:S01]  /*e890*/  ISETP.GE.AND P2, PT, R89, RZ, PT ;  /* 0x000000ff5900720c */ /* 0x000fe20003f46270 */
[----:B------:R-:W-:Y:S01]  /*e8a0*/  IMAD.HI.U32 R77, R3, R73, RZ ;  /* 0x00000049034d7227 */ /* 0x000fe200078e00ff */
[C---:B------:R-:W-:Y:S01]  /*e8b0*/  IADD3 R85, R23.reuse, 0x11e, RZ ;  /* 0x0000011e17557810 */ /* 0x040fe20007ffe0ff */
[----:B------:R2:W-:Y:S01]  /*e8c0*/  STL [R1+0x488], R6 ;  /* 0x0004880601007387 */ /* 0x0005e20000100800 */
[----:B------:R-:W-:Y:S01]  /*e8d0*/  IADD3 R80, R23, 0x11d, RZ ;  /* 0x0000011d17507810 */ /* 0x000fe20007ffe0ff */
[----:B------:R-:W-:-:S02]  /*e8e0*/  IMAD.MOV R77, RZ, RZ, -R77 ;  /* 0x000000ffff4d7224 */ /* 0x000fc400078e0a4d */
[----:B------:R-:W-:Y:S01]  /*e8f0*/  IMAD.MOV R225, RZ, RZ, -R225 ;  /* 0x000000ffffe17224 */ /* 0x000fe200078e0ae1 */
[----:B------:R-:W-:Y:S01]  /*e900*/  IABS R84, R80 ;  /* 0x0000005000547213 */ /* 0x000fe20000000000 */
[----:B------:R-:W-:Y:S02]  /*e910*/  @!P6 IMAD.IADD R82, R82, 0x1, -R5 ;  /* 0x000000015252e824 */ /* 0x000fe400078e0a05 */
[----:B-1----:R-:W-:Y:S01]  /*e920*/  IMAD.MOV.U32 R7, RZ, RZ, R75 ;  /* 0x000000ffff077224 */ /* 0x002fe200078e004b */
[----:B--2---:R-:W-:Y:S01]  /*e930*/  MOV R6, R4 ;  /* 0x0000000400067202 */ /* 0x004fe20000000f00 */
[C---:B------:R-:W-:Y:S01]  /*e940*/  IMAD R73, R5.reuse, R77, R73 ;  /* 0x0000004d05497224 */ /* 0x040fe200078e0249 */
[----:B------:R-:W-:Y:S01]  /*e950*/  ISETP.GT.U32.AND P6, PT, R5, R82, PT ;  /* 0x000000520500720c */ /* 0x000fe20003fc4070 */
[----:B------:R-:W-:Y:S01]  /*e960*/  @!P3 IMAD.MOV R7, RZ, RZ, -R7 ;  /* 0x000000ffff07b224 */ /* 0x000fe200078e0a07 */
[----:B------:R-:W-:Y:S01]  /*e970*/  ISETP.GE.AND P3, PT, R86, RZ, PT ;  /* 0x000000ff5600720c */ /* 0x000fe20003f66270 */
[----:B------:R-:W-:Y:S01]  /*e980*/  @!P1 IMAD.MOV R6, RZ, RZ, -R6 ;  /* 0x000000ffff069224 */ /* 0x000fe200078e0a06 */
[----:B------:R-:W-:Y:S01]  /*e990*/  ISETP.GE.AND P1, PT, R83, RZ, PT ;  /* 0x000000ff5300720c */ /* 0x000fe20003f26270 */
[----:B------:R-:W-:Y:S01]  /*e9a0*/  IMAD.HI.U32 R91, R3, R84, RZ ;  /* 0x00000054035b7227 */ /* 0x000fe200078e00ff */
[----:B------:R-:W-:-:S02]  /*e9b0*/  IABS R83, R83 ;  /* 0x0000005300537213 */ /* 0x000fc40000000000 */
[----:B------:R1:W-:Y:S01]  /*e9c0*/  STL [R1+0x468], R6 ;  /* 0x0004680601007387 */ /* 0x0003e20000100800 */
[----:B------:R-:W-:Y:S01]  /*e9d0*/  IADD3 R4, R23, 0x117, RZ ;  /* 0x0000011717047810 */ /* 0x000fe20007ffe0ff */
[----:B------:R-:W-:Y:S01]  /*e9e0*/  IMAD.MOV R91, RZ, RZ, -R91 ;  /* 0x000000ffff5b7224 */ /* 0x000fe200078e0a5b */
[----:B------:R-:W-:Y:S01]  /*e9f0*/  IABS R86, R86 ;  /* 0x0000005600567213 */ /* 0x000fe20000000000 */
[----:B------:R-:W-:Y:S01]  /*ea00*/  IMAD.HI.U32 R75, R3, R83, RZ ;  /* 0x00000053034b7227 */ /* 0x000fe200078e00ff */
[----:B------:R-:W-:Y:S01]  /*ea10*/  STL [R1+0x464], R7 ;  /* 0x0004640701007387 */ /* 0x000fe20000100800 */
[----:B------:R-:W-:Y:S02]  /*ea20*/  IADD3 R77, R23, 0x11c, RZ ;  /* 0x0000011c174d7810 */ /* 0x000fe40007ffe0ff */
[----:B------:R-:W-:Y:S01]  /*ea30*/  @!P6 IMAD.IADD R82, R82, 0x1, -R5 ;  /* 0x000000015252e824 */ /* 0x000fe200078e0a05 */
[----:B------:R-:W-:Y:S01]  /*ea40*/  ISETP.GE.AND P6, PT, R4, RZ, PT ;  /* 0x000000ff0400720c */ /* 0x000fe20003fc6270 */
[----:B-1----:R-:W-:Y:S01]  /*ea50*/  IMAD.MOV.U32 R6, RZ, RZ, R81 ;  /* 0x000000ffff067224 */ /* 0x002fe200078e0051 */
[----:B------:R-:W-:Y:S01]  /*ea60*/  IABS R81, R4 ;  /* 0x0000000400517213 */ /* 0x000fe20000000000 */
[----:B------:R-:W-:Y:S01]  /*ea70*/  IMAD.MOV R75, RZ, RZ, -R75 ;  /* 0x000000ffff4b7224 */ /* 0x000fe200078e0a4b */
[----:B------:R-:W-:Y:S01]  /*ea80*/  IABS R4, R76 ;  /* 0x0000004c00047213 */ /* 0x000fe20000000000 */
[----:B------:R-:W-:Y:S01]  /*ea90*/  @!P5 IMAD.MOV R6, RZ, RZ, -R6 ;  /* 0x000000ffff06d224 */ /* 0x000fe200078e0a06 */
[C---:B------:R-:W-:Y:S01]  /*eaa0*/  ISETP.GT.U32.AND P5, PT, R5.reuse, R74, PT ;  /* 0x0000004a0500720c */ /* 0x040fe20003fa4070 */
[----:B------:R-:W-:Y:S01]  /*eab0*/  IMAD R83, R5, R75, R83 ;  /* 0x0000004b05537224 */ /* 0x000fe200078e0253 */
[----:B------:R-:W-:Y:S01]  /*eac0*/  IABS R89, R77 ;  /* 0x0000004d00597213 */ /* 0x000fe20000000000 */
[C---:B------:R-:W-:Y:S01]  /*ead0*/  IMAD.HI.U32 R78, R3.reuse, R86, RZ ;  /* 0x00000056034e7227 */ /* 0x040fe200078e00ff */
[----:B------:R1:W-:Y:S03]  /*eae0*/  STL [R1+0x458], R6 ;  /* 0x0004580601007387 */ /* 0x0003e60000100800 */
[----:B------:R-:W-:-:S04]  /*eaf0*/  IMAD.HI.U32 R79, R3, R81, RZ ;  /* 0x00000051034f7227 */ /* 0x000fc800078e00ff */
[----:B------:R-:W-:Y:S02]  /*eb00*/  IMAD.MOV R78, RZ, RZ, -R78 ;  /* 0x000000ffff4e7224 */ /* 0x000fe400078e0a4e */
[----:B------:R-:W-:Y:S02]  /*eb10*/  @!P5 IMAD.IADD R74, R74, 0x1, -R5 ;  /* 0x000000014a4ad824 */ /* 0x000fe400078e0a05 */
[----:B-1----:R-:W-:Y:S01]  /*eb20*/  IMAD.MOV.U32 R6, RZ, RZ, R82 ;  /* 0x000000ffff067224 */ /* 0x002fe200078e0052 */
[----:B------:R-:W-:Y:S01]  /*eb30*/  IADD3 R82, R23, 0x11a, RZ ;  /* 0x0000011a17527810 */ /* 0x000fe20007ffe0ff */
[----:B------:R-:W-:Y:S01]  /*eb40*/  IMAD.MOV R79, RZ, RZ, -R79 ;  /* 0x000000ffff4f7224 */ /* 0x000fe200078e0a4f */
[C---:B------:R-:W-:Y:S01]  /*eb50*/  ISETP.GT.U32.AND P5, PT, R5.reuse, R74, PT ;  /* 0x0000004a0500720c */ /* 0x040fe20003fa4070 */
[----:B------:R-:W-:Y:S01]  /*eb60*/  @!P2 IMAD.MOV R6, RZ, RZ, -R6 ;  /* 0x000000ffff06a224 */ /* 0x000fe200078e0a06 */
[C---:B------:R-:W-:Y:S01]  /*eb70*/  ISETP.GT.U32.AND P2, PT, R5.reuse, R83, PT ;  /* 0x000000530500720c */ /* 0x040fe20003f44070 */
[C---:B------:R-:W-:Y:S01]  /*eb80*/  IMAD R86, R5.reuse, R78, R86 ;  /* 0x0000004e05567224 */ /* 0x040fe200078e0256 */
[----:B------:R-:W-:Y:S01]  /*eb90*/  IABS R78, R82 ;  /* 0x00000052004e7213 */ /* 0x000fe20000000000 */
[----:B------:R-:W-:Y:S01]  /*eba0*/  IMAD R81, R5, R79, R81 ;  /* 0x0000004f05517224 */ /* 0x000fe200078e0251 */
[----:B------:R1:W-:Y:S01]  /*ebb0*/  STL [R1+0x460], R6 ;  /* 0x0004600601007387 */ /* 0x0003e20000100800 */
[----:B------:R-:W-:-:S04]  /*ebc0*/  IMAD.HI.U32 R75, R3, R4, RZ ;  /* 0x00000004034b7227 */ /* 0x000fc800078e00ff */
[----:B------:R-:W-:Y:S02]  /*ebd0*/  IMAD.MOV R75, RZ, RZ, -R75 ;  /* 0x000000ffff4b7224 */ /* 0x000fe400078e0a4b */
[--C-:B------:R-:W-:Y:S01]  /*ebe0*/  @!P5 IMAD.IADD R74, R74, 0x1, -R5.reuse ;  /* 0x000000014a4ad824 */ /* 0x100fe200078e0a05 */
[----:B------:R-:W-:Y:S01]  /*ebf0*/  ISETP.GT.U32.AND P5, PT, R5, R86, PT ;  /* 0x000000560500720c */ /* 0x000fe20003fa4070 */
[----:B------:R-:W-:Y:S01]  /*ec00*/  @!P2 IMAD.IADD R83, R83, 0x1, -R5 ;  /* 0x000000015353a824 */ /* 0x000fe200078e0a05 */
[----:B------:R-:W-:Y:S01]  /*ec10*/  ISETP.GT.U32.AND P2, PT, R5, R81, PT ;  /* 0x000000510500720c */ /* 0x000fe20003f44070 */
[----:B------:R-:W-:Y:S01]  /*ec20*/  IMAD.HI.U32 R90, R3, R78, RZ ;  /* 0x0000004e035a7227 */ /* 0x000fe200078e00ff */
[----:B-1----:R-:W-:Y:S02]  /*ec30*/  MOV R6, R74 ;  /* 0x0000004a00067202 */ /* 0x002fe40000000f00 */
[----:B------:R-:W-:Y:S01]  /*ec40*/  IABS R74, R85 ;  /* 0x00000055004a7213 */ /* 0x000fe20000000000 */
[----:B------:R-:W-:Y:S01]  /*ec50*/  IMAD R4, R5, R75, R4 ;  /* 0x0000004b05047224 */ /* 0x000fe200078e0204 */
[----:B------:R-:W-:Y:S01]  /*ec60*/  IADD3 R75, R23, 0x11b, RZ ;  /* 0x0000011b174b7810 */ /* 0x000fe20007ffe0ff */
[----:B------:R-:W-:-:S02]  /*ec70*/  @!P4 IMAD.MOV R6, RZ, RZ, -R6 ;  /* 0x000000ffff06c224 */ /* 0x000fc400078e0a06 */
[----:B------:R-:W-:Y:S01]  /*ec80*/  IMAD.MOV R90, RZ, RZ, -R90 ;  /* 0x000000ffff5a7224 */ /* 0x000fe200078e0a5a */
[----:B------:R-:W-:Y:S01]  /*ec90*/  IABS R79, R75 ;  /* 0x0000004b004f7213 */ /* 0x000fe20000000000 */
[--C-:B------:R-:W-:Y:S01]  /*eca0*/  @!P5 IMAD.IADD R86, R86, 0x1, -R5.reuse ;  /* 0x000000015656d824 */ /* 0x100fe200078e0a05 */
[----:B------:R-:W-:Y:S01]  /*ecb0*/  ISETP.GT.U32.AND P5, PT, R5, R83, PT ;  /* 0x000000530500720c */ /* 0x000fe20003fa4070 */
[----:B------:R-:W-:Y:S01]  /*ecc0*/  @!P2 IMAD.IADD R81, R81, 0x1, -R5 ;  /* 0x000000015151a824 */ /* 0x000fe200078e0a05 */
[----:B------:R1:W-:Y:S01]  /*ecd0*/  STL [R1+0x45c], R6 ;  /* 0x00045c0601007387 */ /* 0x0003e20000100800 */
[C---:B------:R-:W-:Y:S01]  /*ece0*/  IMAD R78, R5.reuse, R90, R78 ;  /* 0x0000005a054e7224 */ /* 0x040fe200078e024e */
[----:B------:R-:W-:Y:S01]  /*ecf0*/  ISETP.GT.U32.AND P4, PT, R5, R86, PT ;  /* 0x000000560500720c */ /* 0x000fe20003f84070 */
[----:B------:R-:W-:Y:S01]  /*ed00*/  IMAD.HI.U32 R88, R3, R79, RZ ;  /* 0x0000004f03587227 */ /* 0x000fe200078e00ff */
[----:B------:R-:W-:-:S03]  /*ed10*/  ISETP.GT.U32.AND P2, PT, R5, R81, PT ;  /* 0x000000510500720c */ /* 0x000fc60003f44070 */
[----:B------:R-:W-:Y:S02]  /*ed20*/  IMAD.MOV R88, RZ, RZ, -R88 ;  /* 0x000000ffff587224 */ /* 0x000fe400078e0a58 */
[----:B------:R-:W-:-:S04]  /*ed30*/  IMAD.HI.U32 R90, R3, R74, RZ ;  /* 0x0000004a035a7227 */ /* 0x000fc800078e00ff */
[--C-:B------:R-:W-:Y:S01]  /*ed40*/  @!P5 IMAD.IADD R83, R83, 0x1, -R5.reuse ;  /* 0x000000015353d824 */ /* 0x100fe200078e0a05 */
[C---:B------:R-:W-:Y:S01]  /*ed50*/  ISETP.GT.U32.AND P5, PT, R5.reuse, R73, PT ;  /* 0x000000490500720c */ /* 0x040fe20003fa4070 */
[--C-:B------:R-:W-:Y:S01]  /*ed60*/  @!P4 IMAD.IADD R86, R86, 0x1, -R5.reuse ;  /* 0x000000015656c824 */ /* 0x100fe200078e0a05 */
[----:B------:R-:W-:Y:S01]  /*ed70*/  ISETP.GT.U32.AND P4, PT, R5, R4, PT ;  /* 0x000000040500720c */ /* 0x000fe20003f84070 */
[----:B------:R-:W-:Y:S01]  /*ed80*/  @!P2 IMAD.IADD R81, R81, 0x1, -R5 ;  /* 0x000000015151a824 */ /* 0x000fe200078e0a05 */
[C---:B------:R-:W-:Y:S01]  /*ed90*/  ISETP.GT.U32.AND P2, PT, R5.reuse, R78, PT ;  /* 0x0000004e0500720c */ /* 0x040fe20003f44070 */
[----:B-1----:R-:W-:Y:S02]  /*eda0*/  IMAD.MOV.U32 R6, RZ, RZ, R83 ;  /* 0x000000ffff067224 */ /* 0x002fe400078e0053 */
[----:B------:R-:W-:Y:S02]  /*edb0*/  IMAD R79, R5, R88, R79 ;  /* 0x00000058054f7224 */ /* 0x000fe400078e024f */
[----:B------:R-:W-:-:S02]  /*edc0*/  @!P1 IMAD.MOV R6, RZ, RZ, -R6 ;  /* 0x000000ffff069224 */ /* 0x000fc400078e0a06 */
[----:B------:R-:W-:-:S03]  /*edd0*/  IMAD.HI.U32 R88, R3, R89, RZ ;  /* 0x0000005903587227 */ /* 0x000fc600078e00ff */
[----:B------:R1:W-:Y:S01]  /*ede0*/  STL [R1+0x444], R6 ;  /* 0x0004440601007387 */ /* 0x0003e20000100800 */
[--C-:B------:R-:W-:Y:S01]  /*edf0*/  @!P4 IMAD.IADD R4, R4, 0x1, -R5.reuse ;  /* 0x000000010404c824 */ /* 0x100fe200078e0a05 */
[----:B------:R-:W-:Y:S01]  /*ee00*/  ISETP.GE.AND P4, PT, R87, RZ, PT ;  /* 0x000000ff5700720c */ /* 0x000fe20003f86270 */
[--C-:B------:R-:W-:Y:S01]  /*ee10*/  @!P5 IMAD.IADD R73, R73, 0x1, -R5.reuse ;  /* 0x000000014949d824 */ /* 0x100fe200078e0a05 */
[C---:B------:R-:W-:Y:S01]  /*ee20*/  ISETP.GT.U32.AND P5, PT, R5.reuse, R79, PT ;  /* 0x0000004f0500720c */ /* 0x040fe20003fa4070 */
[----:B------:R-:W-:Y:S01]  /*ee30*/  @!P2 IMAD.IADD R78, R78, 0x1, -R5 ;  /* 0x000000014e4ea824 */ /* 0x000fe200078e0a05 */
[C---:B------:R-:W-:Y:S01]  /*ee40*/  ISETP.GT.U32.AND P2, PT, R5.reuse, R4, PT ;  /* 0x000000040500720c */ /* 0x040fe20003f44070 */
[----:B------:R-:W-:Y:S01]  /*ee50*/  IMAD.MOV R88, RZ, RZ, -R88 ;  /* 0x000000ffff587224 */ /* 0x000fe200078e0a58 */
[----:B------:R-:W-:Y:S01]  /*ee60*/  ISETP.GT.U32.AND P1, PT, R5, R73, PT ;  /* 0x000000490500720c */ /* 0x000fe20003f24070 */
[----:B------:R-:W-:Y:S02]  /*ee70*/  IMAD.MOV R90, RZ, RZ, -R90 ;  /* 0x000000ffff5a7224 */ /* 0x000fe400078e0a5a */
[----:B-1----:R-:W-:-:S02]  /*ee80*/  IMAD.MOV.U32 R6, RZ, RZ, R86 ;  /* 0x000000ffff067224 */ /* 0x002fc400078e0056 */
[----:B------:R-:W-:Y:S02]  /*ee90*/  IMAD R88, R5, R88, R89 ;  /* 0x0000005805587224 */ /* 0x000fe400078e0259 */
[----:B------:R-:W-:Y:S02]  /*eea0*/  @!P3 IMAD.MOV R6, RZ, RZ, -R6 ;  /* 0x000000ffff06b224 */ /* 0x000fe400078e0a06 */
[----:B------:R-:W-:Y:S01]  /*eeb0*/  @!P5 IADD3 R79, R79, -R5, RZ ;  /* 0x800000054f4fd210 */ /* 0x000fe20007ffe0ff */
[----:B------:R-:W-:Y:S01]  /*eec0*/  IMAD R90, R5, R90, R74 ;  /* 0x0000005a055a7224 */ /* 0x000fe200078e024a */
[----:B------:R-:W-:Y:S01]  /*eed0*/  IADD3 R74, R23, 0x11f, RZ ;  /* 0x0000011f174a7810 */ /* 0x000fe20007ffe0ff */
[----:B------:R1:W-:Y:S01]  /*eee0*/  STL [R1+0x43c], R6 ;  /* 0x00043c0601007387 */ /* 0x0003e20000100800 */
[--C-:B------:R-:W-:Y:S01]  /*eef0*/  @!P2 IMAD.IADD R4, R4, 0x1, -R5.reuse ;  /* 0x000000010404a824 */ /* 0x100fe200078e0a05 */
[----:B------:R-:W-:Y:S01]  /*ef00*/  ISETP.GE.AND P2, PT, R76, RZ, PT ;  /* 0x000000ff4c00720c */ /* 0x000fe20003f46270 */
[C---:B------:R-:W-:Y:S01]  /*ef10*/  IMAD R84, R5.reuse, R91, R84 ;  /* 0x0000005b05547224 */ /* 0x040fe200078e0254 */
[----:B------:R-:W-:Y:S01]  /*ef20*/  ISETP.GT.U32.AND P3, PT, R5, R79, PT ;  /* 0x0000004f0500720c */ /* 0x000fe20003f64070 */
[----:B------:R-:W-:Y:S01]  /*ef30*/  @!P1 IMAD.IADD R73, R73, 0x1, -R5 ;  /* 0x0000000149499824 */ /* 0x000fe200078e0a05 */
[C---:B------:R-:W-:Y:S01]  /*ef40*/  ISETP.GT.U32.AND P5, PT, R5.reuse, R78, PT ;  /* 0x0000004e0500720c */ /* 0x040fe20003fa4070 */
[C---:B------:R-:W-:Y:S01]  /*ef50*/  IMAD R238, R5.reuse, R225, R238 ;  /* 0x000000e105ee7224 */ /* 0x040fe200078e02ee */
[----:B------:R-:W-:Y:S01]  /*ef60*/  IABS R86, R74 ;  /* 0x0000004a00567213 */ /* 0x000fe20000000000 */
[----:B------:R-:W-:Y:S01]  /*ef70*/  IMAD.MOV.U32 R7, RZ, RZ, R73 ;  /* 0x000000ffff077224 */ /* 0x000fe200078e0049 */
[----:B------:R-:W-:Y:S01]  /*ef80*/  ISETP.GT.U32.AND P1, PT, R5, R84, PT ;  /* 0x000000540500720c */ /* 0x000fe20003f24070 */
[----:B-1----:R-:W-:Y:S01]  /*ef90*/  IMAD.MOV.U32 R6, RZ, RZ, R81 ;  /* 0x000000ffff067224 */ /* 0x002fe200078e0051 */
[----:B------:R-:W-:Y:S01]  /*efa0*/  IADD3 R81, R23, 0x120, RZ ;  /* 0x0000012017517810 */ /* 0x000fe20007ffe0ff */
[----:B------:R-:W-:-:S03]  /*efb0*/  IMAD.HI.U32 R76, R3, R86, RZ ;  /* 0x00000056034c7227 */ /* 0x000fc600078e00ff */
[----:B------:R-:W-:Y:S01]  /*efc0*/  IABS R83, R81 ;  /* 0x0000005100537213 */ /* 0x000fe20000000000 */
[----:B------:R-:W-:Y:S01]  /*efd0*/  @!P6 IMAD.MOV R6, RZ, RZ, -R6 ;  /* 0x000000ffff06e224 */ /* 0x000fe200078e0a06 */
[----:B------:R-:W-:Y:S01]  /*efe0*/  ISETP.GT.U32.AND P6, PT, R5, R88, PT ;  /* 0x000000580500720c */ /* 0x000fe20003fc4070 */
[----:B------:R-:W-:Y:S02]  /*eff0*/  @!P4 IMAD.MOV R7, RZ, RZ, -R7 ;  /* 0x000000ffff07c224 */ /* 0x000fe400078e0a07 */
[--C-:B------:R-:W-:Y:S01]  /*f000*/  @!P3 IMAD.IADD R79, R79, 0x1, -R5.reuse ;  /* 0x000000014f4fb824 */ /* 0x100fe200078e0a05 */
[----:B------:R1:W-:Y:S01]  /*f010*/  STL [R1+0x434], R6 ;  /* 0x0004340601007387 */ /* 0x0003e20000100800 */
[----:B------:R-:W-:Y:S01]  /*f020*/  ISETP.GE.AND P3, PT, R82, RZ, PT ;  /* 0x000000ff5200720c */ /* 0x000fe20003f66270 */
[----:B------:R-:W-:Y:S01]  /*f030*/  IMAD.MOV R76, RZ, RZ, -R76 ;  /* 0x000000ffff4c7224 */ /* 0x000fe200078e0a4c */
[----:B------:R-:W-:Y:S01]  /*f040*/  IADD3 R82, R23, 0x126, RZ ;  /* 0x0000012617527810 */ /* 0x000fe20007ffe0ff */
[----:B------:R-:W-:Y:S01]  /*f050*/  STL [R1+0x424], R7 ;  /* 0x0004240701007387 */ /* 0x000fe20000100800 */
[----:B------:R-:W-:Y:S01]  /*f060*/  @!P5 IMAD.IADD R78, R78, 0x1, -R5 ;  /* 0x000000014e4ed824 */ /* 0x000fe200078e0a05 */
[C---:B------:R-:W-:Y:S01]  /*f070*/  ISETP.GT.U32.AND P5, PT, R5.reuse, R90, PT ;  /* 0x0000005a0500720c */ /* 0x040fe20003fa4070 */
[----:B------:R-:W-:-:S02]  /*f080*/  IMAD R76, R5, R76, R86 ;  /* 0x0000004c054c7224 */ /* 0x000fc400078e0256 */
[--C-:B------:R-:W-:Y:S01]  /*f090*/  @!P6 IMAD.IADD R88, R88, 0x1, -R5.reuse ;  /* 0x000000015858e824 */ /* 0x100fe200078e0a05 */
[----:B------:R-:W-:Y:S01]  /*f0a0*/  ISETP.GE.AND P6, PT, R75, RZ, PT ;  /* 0x000000ff4b00720c */ /* 0x000fe20003fc6270 */
[----:B-1----:R-:W-:Y:S02]  /*f0b0*/  IMAD.MOV.U32 R6, RZ, RZ, R4 ;  /* 0x000000ffff067224 */ /* 0x002fe400078e0004 */
[----:B------:R-:W-:Y:S01]  /*f0c0*/  @!P1 IMAD.IADD R84, R84, 0x1, -R5 ;  /* 0x0000000154549824 */ /* 0x000fe200078e0a05 */
[----:B------:R-:W-:Y:S01]  /*f0d0*/  ISETP.GE.AND P1, PT, R77, RZ, PT ;  /* 0x000000ff4d00720c */ /* 0x000fe20003f26270 */
[----:B------:R-:W-:Y:S01]  /*f0e0*/  @!P2 IMAD.MOV R6, RZ, RZ, -R6 ;  /* 0x000000ffff06a224 */ /* 0x000fe200078e0a06 */
[----:B------:R-:W-:Y:S01]  /*f0f0*/  IADD3 R77, R23, 0x122, RZ ;  /* 0x00000122174d7810 */ /* 0x000fe20007ffe0ff */
[----:B------:R-:W-:Y:S01]  /*f100*/  IMAD.MOV.U32 R4, RZ, RZ, R78 ;  /* 0x000000ffff047224 */ /* 0x000fe200078e004e */
[----:B------:R-:W-:Y:S01]  /*f110*/  ISETP.GT.U32.AND P4, PT, R5, R84, PT ;  /* 0x000000540500720c */ /* 0x000fe20003f84070 */
[----:B------:R-:W-:Y:S01]  /*f120*/  IMAD.HI.U32 R75, R3, R83, RZ ;  /* 0x00000053034b7227 */ /* 0x000fe200078e00ff */
[----:B------:R1:W-:Y:S01]  /*f130*/  STL [R1+0x420], R6 ;  /* 0x0004200601007387 */ /* 0x0003e20000100800 */
[----:B------:R-:W-:-:S02]  /*f140*/  IABS R89, R77 ;  /* 0x0000004d00597213 */ /* 0x000fc40000000000 */
[----:B------:R-:W-:Y:S01]  /*f150*/  @!P3 IMAD.MOV R4, RZ, RZ, -R4 ;  /* 0x000000ffff04b224 */ /* 0x000fe200078e0a04 */
[----:B------:R-:W-:Y:S01]  /*f160*/  ISETP.GE.AND P3, PT, R80, RZ, PT ;  /* 0x000000ff5000720c */ /* 0x000fe20003f66270 */
[----:B------:R-:W-:Y:S02]  /*f170*/  IMAD.MOV R73, RZ, RZ, -R75 ;  /* 0x000000ffff497224 */ /* 0x000fe400078e0a4b */
[----:B------:R-:W-:Y:S01]  /*f180*/  @!P5 IMAD.IADD R90, R90, 0x1, -R5 ;  /* 0x000000015a5ad824 */ /* 0x000fe200078e0a05 */
[----:B------:R2:W-:Y:S01]  /*f190*/  STL [R1+0x418], R4 ;  /* 0x0004180401007387 */ /* 0x0005e20000100800 */
[C---:B------:R-:W-:Y:S01]  /*f1a0*/  IMAD R83, R5.reuse, R73, R83 ;  /* 0x0000004905537224 */ /* 0x040fe200078e0253 */
[----:B-1----:R-:W-:Y:S01]  /*f1b0*/  MOV R6, R79 ;  /* 0x0000004f00067202 */ /* 0x002fe20000000f00 */
[----:B------:R-:W-:Y:S01]  /*f1c0*/  @!P4 IMAD.IADD R84, R84, 0x1, -R5 ;  /* 0x000000015454c824 */ /* 0x000fe200078e0a05 */
[C---:B------:R-:W-:Y:S01]  /*f1d0*/  ISETP.GT.U32.AND P2, PT, R5.reuse, R90, PT ;  /* 0x0000005a0500720c */ /* 0x040fe20003f44070 */
[----:B------:R-:W-:Y:S01]  /*f1e0*/  IMAD.MOV R237, RZ, RZ, -R237 ;  /* 0x000000ffffed7224 */ /* 0x000fe200078e0aed */
[C---:B------:R-:W-:Y:S01]  /*f1f0*/  ISETP.GT.U32.AND P4, PT, R5.reuse, R83, PT ;  /* 0x000000530500720c */ /* 0x040fe20003f84070 */
[----:B------:R-:W-:Y:S01]  /*f200*/  @!P6 IMAD.MOV R6, RZ, RZ, -R6 ;  /* 0x000000ffff06e224 */ /* 0x000fe200078e0a06 */
[C---:B------:R-:W-:Y:S01]  /*f210*/  ISETP.GT.U32.AND P6, PT, R5.reuse, R76, PT ;  /* 0x0000004c0500720c */ /* 0x040fe20003fc4070 */
[----:B------:R-:W-:Y:S01]  /*f220*/  IMAD R245, R5, R237, R245 ;  /* 0x000000ed05f57224 */ /* 0x000fe200078e02f5 */
[----:B--2---:R-:W-:Y:S01]  /*f230*/  IADD3 R4, R23, 0x121, RZ ;  /* 0x0000012117047810 */ /* 0x004fe20007ffe0ff */
[----:B------:R-:W-:Y:S01]  /*f240*/  IMAD.HI.U32 R244, R3, R249, RZ ;  /* 0x000000f903f47227 */ /* 0x000fe200078e00ff */
[----:B------:R-:W-:Y:S01]  /*f250*/  ISETP.GT.U32.AND P5, PT, R5, R88, PT ;  /* 0x000000580500720c */ /* 0x000fe20003fa4070 */
[----:B------:R1:W-:Y:S01]  /*f260*/  STL [R1+0x40c], R6 ;  /* 0x00040c0601007387 */ /* 0x0003e20000100800 */
[----:B------:R-:W-:Y:S01]  /*f270*/  IABS R86, R4 ;  /* 0x0000000400567213 */ /* 0x000fe20000000000 */
[----:B------:R-:W-:Y:S01]  /*f280*/  IMAD.HI.U32 R29, R3, R27, RZ ;  /* 0x0000001b031d7227 */ /* 0x000fe200078e00ff */
[----:B------:R-:W-:-:S03]  /*f290*/  IADD3 R79, R23, 0x123, RZ ;  /* 0x00000123174f7810 */ /* 0x000fc60007ffe0ff */
[----:B------:R-:W-:Y:S01]  /*f2a0*/  IMAD.HI.U32 R75, R3, R86, RZ ;  /* 0x00000056034b7227 */ /* 0x000fe200078e00ff */
[----:B------:R-:W-:-:S03]  /*f2b0*/  IABS R87, R79 ;  /* 0x0000004f00577213 */ /* 0x000fc60000000000 */
[----:B------:R-:W-:Y:S02]  /*f2c0*/  @!P6 IMAD.IADD R76, R76, 0x1, -R5 ;  /* 0x000000014c4ce824 */ /* 0x000fe400078e0a05 */
[----:B------:R-:W-:Y:S02]  /*f2d0*/  IMAD.MOV R78, RZ, RZ, -R75 ;  /* 0x000000ffff4e7224 */ /* 0x000fe400078e0a4b */
[--C-:B------:R-:W-:Y:S01]  /*f2e0*/  @!P2 IMAD.IADD R90, R90, 0x1, -R5.reuse ;  /* 0x000000015a5aa824 */ /* 0x100fe200078e0a05 */
[C---:B------:R-:W-:Y:S01]  /*f2f0*/  ISETP.GT.U32.AND P6, PT, R5.reuse, R76, PT ;  /* 0x0000004c0500720c */ /* 0x040fe20003fc4070 */
[----:B------:R-:W-:Y:S01]  /*f300*/  IMAD R86, R5, R78, R86 ;  /* 0x0000004e05567224 */ /* 0x000fe200078e0256 */
[----:B------:R-:W-:Y:S01]  /*f310*/  ISETP.GE.AND P2, PT, R74, RZ, PT ;  /* 0x000000ff4a00720c */ /* 0x000fe20003f46270 */
[----:B------:R-:W-:Y:S01]  /*f320*/  IMAD.MOV.U32 R74, RZ, RZ, R84 ;  /* 0x000000ffff4a7224 */ /* 0x000fe200078e0054 */
[----:B------:R-:W-:Y:S01]  /*f330*/  IADD3 R78, R23, 0x124, RZ ;  /* 0x00000124174e7810 */ /* 0x000fe20007ffe0ff */
[----:B------:R-:W-:Y:S01]  /*f340*/  @!P4 IMAD.IADD R83, R83, 0x1, -R5 ;  /* 0x000000015353c824 */ /* 0x000fe200078e0a05 */
[----:B------:R-:W-:Y:S01]  /*f350*/  ISETP.GE.AND P4, PT, R4, RZ, PT ;  /* 0x000000ff0400720c */ /* 0x000fe20003f86270 */
[----:B------:R-:W-:-:S02]  /*f360*/  @!P3 IMAD.MOV R74, RZ, RZ, -R74 ;  /* 0x000000ffff4ab224 */ /* 0x000fc400078e0a4a */
[----:B------:R-:W-:Y:S01]  /*f370*/  IMAD.HI.U32 R4, R3, R89, RZ ;  /* 0x0000005903047227 */ /* 0x000fe200078e00ff */
[----:B------:R-:W-:-:S03]  /*f380*/  ISETP.GT.U32.AND P3, PT, R5, R83, PT ;  /* 0x000000530500720c */ /* 0x000fc60003f64070 */
[--C-:B------:R-:W-:Y:S01]  /*f390*/  @!P6 IMAD.IADD R76, R76, 0x1, -R5.reuse ;  /* 0x000000014c4ce824 */ /* 0x100fe200078e0a05 */
[----:B------:R-:W-:Y:S01]  /*f3a0*/  ISETP.GT.U32.AND P6, PT, R5, R86, PT ;  /* 0x000000560500720c */ /* 0x000fe20003fc4070 */
[----:B------:R-:W-:Y:S02]  /*f3b0*/  IMAD.MOV R4, RZ, RZ, -R4 ;  /* 0x000000ffff047224 */ /* 0x000fe400078e0a04 */
[----:B------:R-:W-:Y:S01]  /*f3c0*/  @!P5 IMAD.IADD R88, R88, 0x1, -R5 ;  /* 0x000000015858d824 */ /* 0x000fe200078e0a05 */
[----:B------:R-:W-:Y:S01]  /*f3d0*/  ISETP.GE.AND P5, PT, R85, RZ, PT ;  /* 0x000000ff5500720c */ /* 0x000fe20003fa6270 */
[----:B------:R-:W-:Y:S01]  /*f3e0*/  IMAD R89, R5, R4, R89 ;  /* 0x0000000405597224 */ /* 0x000fe200078e0259 */
[----:B------:R-:W-:Y:S01]  /*f3f0*/  IABS R4, R78 ;  /* 0x0000004e00047213 */ /* 0x000fe20000000000 */
[----:B------:R-:W-:Y:S02]  /*f400*/  IMAD.MOV.U32 R73, RZ, RZ, R88 ;  /* 0x000000ffff497224 */ /* 0x000fe400078e0058 */
[----:B------:R-:W-:Y:S01]  /*f410*/  @!P3 IMAD.IADD R83, R83, 0x1, -R5 ;  /* 0x000000015353b824 */ /* 0x000fe200078e0a05 */
[----:B------:R-:W-:Y:S01]  /*f420*/  ISETP.GT.U32.AND P3, PT, R5, R89, PT ;  /* 0x000000590500720c */ /* 0x000fe20003f64070 */
[----:B------:R-:W-:Y:S01]  /*f430*/  @!P1 IMAD.MOV R73, RZ, RZ, -R73 ;  /* 0x000000ffff499224 */ /* 0x000fe200078e0a49 */
[----:B------:R-:W-:Y:S01]  /*f440*/  ISETP.GE.AND P1, PT, R81, RZ, PT ;  /* 0x000000ff5100720c */ /* 0x000fe20003f26270 */
[----:B------:R-:W-:Y:S01]  /*f450*/  IMAD.HI.U32 R81, R3, R87, RZ ;  /* 0x0000005703517227 */ /* 0x000fe200078e00ff */
[----:B------:R-:W-:-:S03]  /*f460*/  @!P6 IADD3 R86, R86, -R5, RZ ;  /* 0x800000055656e210 */ /* 0x000fc60007ffe0ff */
[----:B------:R-:W-:Y:S01]  /*f470*/  IMAD.MOV R81, RZ, RZ, -R81 ;  /* 0x000000ffff517224 */ /* 0x000fe200078e0a51 */
[C---:B------:R-:W-:Y:S01]  /*f480*/  ISETP.GT.U32.AND P6, PT, R5.reuse, R86, PT ;  /* 0x000000560500720c */ /* 0x040fe20003fc4070 */
[----:B------:R-:W-:Y:S02]  /*f490*/  IMAD.MOV.U32 R75, RZ, RZ, R90 ;  /* 0x000000ffff4b7224 */ /* 0x000fe400078e005a */
[----:B------:R-:W-:Y:S01]  /*f4a0*/  IMAD R87, R5, R81, R87 ;  /* 0x0000005105577224 */ /* 0x000fe200078e0257 */
[----:B------:R-:W-:Y:S01]  /*f4b0*/  IABS R81, R82 ;  /* 0x0000005200517213 */ /* 0x000fe20000000000 */
[----:B------:R-:W-:Y:S01]  /*f4c0*/  @!P5 IMAD.MOV R75, RZ, RZ, -R75 ;  /* 0x000000ffff4bd224 */ /* 0x000fe200078e0a4b */
[----:B------:R-:W-:Y:S01]  /*f4d0*/  ISETP.GE.AND P5, PT, R77, RZ, PT ;  /* 0x000000ff4d00720c */ /* 0x000fe20003fa6270 */
[----:B------:R-:W-:Y:S01]  /*f4e0*/  @!P3 IMAD.IADD R89, R89, 0x1, -R5 ;  /* 0x000000015959b824 */ /* 0x000fe200078e0a05 */
[C---:B------:R-:W-:Y:S01]  /*f4f0*/  IADD3 R77, R23.reuse, 0x125, RZ ;  /* 0x00000125174d7810 */ /* 0x040fe20007ffe0ff */
[----:B-1----:R-:W-:Y:S01]  /*f500*/  IMAD.MOV.U32 R6, RZ, RZ, R83 ;  /* 0x000000ffff067224 */ /* 0x002fe200078e0053 */
[----:B------:R-:W-:Y:S01]  /*f510*/  IADD3 R83, R23, 0x129, RZ ;  /* 0x0000012917537810 */ /* 0x000fe20007ffe0ff */
[----:B------:R-:W-:Y:S01]  /*f520*/  IMAD.HI.U32 R80, R3, R4, RZ ;  /* 0x0000000403507227 */ /* 0x000fe200078e00ff */
[----:B------:R-:W-:-:S02]  /*f530*/  IABS R84, R77 ;  /* 0x0000004d00547213 */ /* 0x000fc40000000000 */
[C---:B------:R-:W-:Y:S01]  /*f540*/  ISETP.GT.U32.AND P3, PT, R5.reuse, R89, PT ;  /* 0x000000590500720c */ /* 0x040fe20003f64070 */
[----:B------:R-:W-:Y:S01]  /*f550*/  @!P6 IMAD.IADD R86, R86, 0x1, -R5 ;  /* 0x000000015656e824 */ /* 0x000fe200078e0a05 */
[----:B------:R-:W-:Y:S01]  /*f560*/  ISETP.GT.U32.AND P6, PT, R5, R87, PT ;  /* 0x000000570500720c */ /* 0x000fe20003fc4070 */
[----:B------:R-:W-:Y:S01]  /*f570*/  @!P2 IMAD.MOV R76, RZ, RZ, -R76 ;  /* 0x000000ffff4ca224 */ /* 0x000fe200078e0a4c */
[----:B------:R-:W-:Y:S01]  /*f580*/  ISETP.GE.AND P2, PT, R79, RZ, PT ;  /* 0x000000ff4f00720c */ /* 0x000fe20003f46270 */
[----:B------:R-:W-:Y:S01]  /*f590*/  @!P1 IMAD.MOV R6, RZ, RZ, -R6 ;  /* 0x000000ffff069224 */ /* 0x000fe200078e0a06 */
[----:B------:R-:W-:Y:S01]  /*f5a0*/  ISETP.GE.AND P1, PT, R78, RZ, PT ;  /* 0x000000ff4e00720c */ /* 0x000fe20003f26270 */
[----:B------:R-:W-:Y:S01]  /*f5b0*/  IMAD.HI.U32 R79, R3, R84, RZ ;  /* 0x00000054034f7227 */ /* 0x000fe200078e00ff */
[----:B------:R-:W-:Y:S02]  /*f5c0*/  IADD3 R78, R23, 0x127, RZ ;  /* 0x00000127174e7810 */ /* 0x000fe40007ffe0ff */
[----:B------:R1:W-:Y:S01]  /*f5d0*/  STL [R1+0x414], R6 ;  /* 0x0004140601007387 */ /* 0x0003e20000100800 */
[----:B------:R-:W-:Y:S01]  /*f5e0*/  IMAD.MOV R80, RZ, RZ, -R80 ;  /* 0x000000ffff507224 */ /* 0x000fe200078e0a50 */
[----:B------:R-:W-:Y:S01]  /*f5f0*/  IABS R88, R78 ;  /* 0x0000004e00587213 */ /* 0x000fe20000000000 */
[----:B------:R-:W-:-:S02]  /*f600*/  IMAD.MOV R79, RZ, RZ, -R79 ;  /* 0x000000ffff4f7224 */ /* 0x000fc400078e0a4f */
[----:B------:R-:W-:Y:S01]  /*f610*/  IMAD R4, R5, R80, R4 ;  /* 0x0000005005047224 */ /* 0x000fe200078e0204 */
[----:B------:R-:W-:Y:S01]  /*f620*/  IADD3 R80, R23, 0x128, RZ ;  /* 0x0000012817507810 */ /* 0x000fe20007ffe0ff */
[--C-:B------:R-:W-:Y:S02]  /*f630*/  @!P6 IMAD.IADD R87, R87, 0x1, -R5.reuse ;  /* 0x000000015757e824 */ /* 0x100fe400078e0a05 */
[C---:B------:R-:W-:Y:S01]  /*f640*/  IMAD R84, R5.reuse, R79, R84 ;  /* 0x0000004f05547224 */ /* 0x040fe200078e0254 */
[----:B------:R-:W-:Y:S01]  /*f650*/  IABS R85, R80 ;  /* 0x0000005000557213 */ /* 0x000fe20000000000 */
[----:B-1----:R-:W-:Y:S01]  /*f660*/  IMAD.MOV.U32 R6, RZ, RZ, R86 ;  /* 0x000000ffff067224 */ /* 0x002fe200078e0056 */
[----:B------:R-:W-:Y:S01]  /*f670*/  ISETP.GT.U32.AND P6, PT, R5, R87, PT ;  /* 0x000000570500720c */ /* 0x000fe20003fc4070 */
[----:B------:R-:W-:Y:S01]  /*f680*/  @!P3 IMAD.IADD R89, R89, 0x1, -R5 ;  /* 0x000000015959b824 */ /* 0x000fe200078e0a05 */
[C---:B------:R-:W-:Y:S01]  /*f690*/  ISETP.GT.U32.AND P3, PT, R5.reuse, R4, PT ;  /* 0x000000040500720c */ /* 0x040fe20003f64070 */
[----:B------:R-:W-:Y:S01]  /*f6a0*/  @!P4 IMAD.MOV R6, RZ, RZ, -R6 ;  /* 0x000000ffff06c224 */ /* 0x000fe200078e0a06 */
[----:B------:R-:W-:Y:S01]  /*f6b0*/  ISETP.GT.U32.AND P4, PT, R5, R84, PT ;  /* 0x000000540500720c */ /* 0x000fe20003f84070 */
[----:B------:R-:W-:Y:S01]  /*f6c0*/  IMAD.HI.U32 R86, R3, R81, RZ ;  /* 0x0000005103567227 */ /* 0x000fe200078e00ff */
[----:B------:R-:W-:-:S02]  /*f6d0*/  IABS R79, R83 ;  /* 0x00000053004f7213 */ /* 0x000fc40000000000 */
[----:B------:R1:W-:Y:S01]  /*f6e0*/  STL [R1+0x410], R6 ;  /* 0x0004100601007387 */ /* 0x0003e20000100800 */
[----:B------:R-:W-:-:S04]  /*f6f0*/  IMAD.MOV R86, RZ, RZ, -R86 ;  /* 0x000000ffff567224 */ /* 0x000fc800078e0a56 */
[--C-:B------:R-:W-:Y:S02]  /*f700*/  @!P6 IMAD.IADD R87, R87, 0x1, -R5.reuse ;  /* 0x000000015757e824 */ /* 0x100fe400078e0a05 */
[----:B------:R-:W-:Y:S02]  /*f710*/  @!P3 IMAD.IADD R4, R4, 0x1, -R5 ;  /* 0x000000010404b824 */ /* 0x000fe400078e0a05 */
[----:B------:R-:W-:Y:S01]  /*f720*/  @!P4 IADD3 R84, R84, -R5, RZ ;  /* 0x800000055454c210 */ /* 0x000fe20007ffe0ff */
[----:B-1----:R-:W-:Y:S02]  /*f730*/  IMAD.MOV.U32 R6, RZ, RZ, R89 ;  /* 0x000000ffff067224 */ /* 0x002fe400078e0059 */
[----:B------:R-:W-:Y:S01]  /*f740*/  ISETP.GT.U32.AND P3, PT, R5, R4, PT ;  /* 0x000000040500720c */ /* 0x000fe20003f64070 */
[----:B------:R-:W-:Y:S01]  /*f750*/  IMAD.HI.U32 R89, R3, R88, RZ ;  /* 0x0000005803597227 */ /* 0x000fe200078e00ff */
[----:B------:R-:W-:-:S03]  /*f760*/  ISETP.GT.U32.AND P4, PT, R5, R84, PT ;  /* 0x000000540500720c */ /* 0x000fc60003f84070 */
[----:B------:R-:W-:Y:S01]  /*f770*/  @!P5 IMAD.MOV R6, RZ, RZ, -R6 ;  /* 0x000000ffff06d224 */ /* 0x000fe200078e0a06 */
[----:B------:R-:W-:Y:S01]  /*f780*/  ISETP.GE.AND P5, PT, R77, RZ, PT ;  /* 0x000000ff4d00720c */ /* 0x000fe20003fa6270 */
[----:B------:R-:W-:Y:S02]  /*f790*/  IMAD R77, R5, R86, R81 ;  /* 0x00000056054d7224 */ /* 0x000fe400078e0251 */
[----:B------:R-:W-:Y:S01]  /*f7a0*/  IMAD.HI.U32 R81, R3, R85, RZ ;  /* 0x0000005503517227 */ /* 0x000fe200078e00ff */
[----:B------:R1:W-:Y:S02]  /*f7b0*/  STL [R1+0x408], R6 ;  /* 0x0004080601007387 */ /* 0x0003e40000100800 */
[----:B------:R-:W-:Y:S01]  /*f7c0*/  ISETP.GT.U32.AND P6, PT, R5, R77, PT ;  /* 0x0000004d0500720c */ /* 0x000fe20003fc4070 */
[----:B------:R-:W-:Y:S02]  /*f7d0*/  IMAD.MOV R89, RZ, RZ, -R89 ;  /* 0x000000ffff597224 */ /* 0x000fe400078e0a59 */
[----:B------:R-:W-:-:S04]  /*f7e0*/  IMAD.HI.U32 R86, R3, R79, RZ ;  /* 0x0000004f03567227 */ /* 0x000fc800078e00ff */
[----:B------:R-:W-:Y:S02]  /*f7f0*/  IMAD.MOV R81, RZ, RZ, -R81 ;  /* 0x000000ffff517224 */ /* 0x000fe400078e0a51 */
[----:B-1----:R-:W-:Y:S02]  /*f800*/  IMAD.MOV.U32 R6, RZ, RZ, R87 ;  /* 0x000000ffff067224 */ /* 0x002fe400078e0057 */
[--C-:B------:R-:W-:Y:S01]  /*f810*/  @!P3 IMAD.IADD R4, R4, 0x1, -R5.reuse ;  /* 0x000000010404b824 */ /* 0x100fe200078e0a05 */
[----:B------:R-:W-:Y:S01]  /*f820*/  ISETP.GE.AND P3, PT, R82, RZ, PT ;  /* 0x000000ff5200720c */ /* 0x000fe20003f66270 */
[--C-:B------:R-:W-:Y:S02]  /*f830*/  @!P6 IMAD.IADD R77, R77, 0x1, -R5.reuse ;  /* 0x000000014d4de824 */ /* 0x100fe400078e0a05 */
[----:B------:R-:W-:Y:S02]  /*f840*/  @!P2 IMAD.MOV R6, RZ, RZ, -R6 ;  /* 0x000000ffff06a224 */ /* 0x000fe400078e0a06 */
[C---:B------:R-:W-:Y:S01]  /*f850*/  IMAD R82, R5.reuse, R89, R88 ;  /* 0x0000005905527224 */ /* 0x040fe200078e0258 */
[C---:B------:R-:W-:Y:S01]  /*f860*/  ISETP.GT.U32.AND P2, PT, R5.reuse, R77, PT ;  /* 0x0000004d0500720c */ /* 0x040fe20003f44070 */
[----:B------:R-:W-:Y:S01]  /*f870*/  IMAD.MOV R86, RZ, RZ, -R86 ;  /* 0x000000ffff567224 */ /* 0x000fe200078e0a56 */
[----:B------:R1:W-:Y:S01]  /*f880*/  STL [R1+0x3d0], R6 ;  /* 0x0003d00601007387 */ /* 0x0003e20000100800 */
[----:B------:R-:W-:Y:S01]  /*f890*/  @!P4 IMAD.IADD R84, R84, 0x1, -R5 ;  /* 0x000000015454c824 */ /* 0x000fe200078e0a05 */
[C---:B------:R-:W-:Y:S01]  /*f8a0*/  ISETP.GT.U32.AND P6, PT, R5.reuse, R82, PT ;  /* 0x000000520500720c */ /* 0x040fe20003fc4070 */
[----:B------:R-:W-:Y:S01]  /*f8b0*/  IMAD R85, R5, R81, R85 ;  /* 0x0000005105557224 */ /* 0x000fe200078e0255 */
[----:B------:R-:W-:Y:S01]  /*f8c0*/  IADD3 R81, R23, 0x12a, RZ ;  /* 0x0000012a17517810 */ /* 0x000fe20007ffe0ff */
[----:B------:R-:W-:Y:S01]  /*f8d0*/  IMAD R79, R5, R86, R79 ;  /* 0x00000056054f7224 */ /* 0x000fe200078e024f */
[----:B------:R-:W-:Y:S01]  /*f8e0*/  IADD3 R88, R23, 0x12e, RZ ;  /* 0x0000012e17587810 */ /* 0x000fe20007ffe0ff */
[----:B------:R-:W-:Y:S01]  /*f8f0*/  IMAD.MOV.U32 R7, RZ, RZ, R4 ;  /* 0x000000ffff077224 */ /* 0x000fe200078e0004 */
[----:B------:R-:W-:Y:S01]  /*f900*/  IABS R86, R81 ;  /* 0x0000005100567213 */ /* 0x000fe20000000000 */
[----:B-1----:R-:W-:Y:S01]  /*f910*/  IMAD.MOV.U32 R6, RZ, RZ, R84 ;  /* 0x000000ffff067224 */ /* 0x002fe200078e0054 */
[C---:B------:R-:W-:Y:S01]  /*f920*/  ISETP.GT.U32.AND P4, PT, R5.reuse, R85, PT ;  /* 0x000000550500720c */ /* 0x040fe20003f84070 */
[----:B------:R-:W-:Y:S01]  /*f930*/  @!P1 IMAD.MOV R7, RZ, RZ, -R7 ;  /* 0x000000ffff079224 */ /* 0x000fe200078e0a07 */
[----:B------:R-:W-:Y:S01]  /*f940*/  ISETP.GE.AND P1, PT, R78, RZ, PT ;  /* 0x000000ff4e00720c */ /* 0x000fe20003f26270 */
[----:B------:R-:W-:Y:S01]  /*f950*/  @!P5 IMAD.MOV R6, RZ, RZ, -R6 ;  /* 0x000000ffff06d224 */ /* 0x000fe200078e0a06 */
[----:B------:R-:W-:Y:S01]  /*f960*/  ISETP.GT.U32.AND P5, PT, R5, R79, PT ;  /* 0x0000004f0500720c */ /* 0x000fe20003fa4070 */
[----:B------:R-:W-:Y:S01]  /*f970*/  IMAD.MOV.U32 R4, RZ, RZ, R86 ;  /* 0x000000ffff047224 */ /* 0x000fe200078e0056 */
[----:B------:R-:W-:Y:S01]  /*f980*/  IADD3 R78, R23, 0x12b, RZ ;  /* 0x0000012b174e7810 */ /* 0x000fe20007ffe0ff */
[--C-:B------:R-:W-:Y:S01]  /*f990*/  @!P2 IMAD.IADD R77, R77, 0x1, -R5.reuse ;  /* 0x000000014d4da824 */ /* 0x100fe200078e0a05 */
[----:B------:R-:W-:Y:S01]  /*f9a0*/  ISETP.GE.AND P2, PT, R80, RZ, PT ;  /* 0x000000ff5000720c */ /* 0x000fe20003f46270 */
[----:B------:R-:W-:Y:S01]  /*f9b0*/  IMAD.HI.U32 R84, R3, R4, RZ ;  /* 0x0000000403547227 */ /* 0x000fe200078e00ff */
[----:B------:R-:W-:Y:S01]  /*f9c0*/  IABS R80, R78 ;  /* 0x0000004e00507213 */ /* 0x000fe20000000000 */
[----:B------:R-:W-:Y:S01]  /*f9d0*/  STL [R1+0x3f4], R7 ;  /* 0x0003f40701007387 */ /* 0x000fe20000100800 */
[----:B------:R-:W-:Y:S01]  /*f9e0*/  IABS R87, R88 ;  /* 0x0000005800577213 */ /* 0x000fe20000000000 */
[--C-:B------:R-:W-:Y:S01]  /*f9f0*/  @!P6 IMAD.IADD R82, R82, 0x1, -R5.reuse ;  /* 0x000000015252e824 */ /* 0x100fe200078e0a05 */
[----:B------:R-:W-:Y:S01]  /*fa00*/  ISETP.GE.AND P6, PT, R83, RZ, PT ;  /* 0x000000ff5300720c */ /* 0x000fe20003fc6270 */
[----:B------:R-:W-:Y:S01]  /*fa10*/  IMAD.MOV R83, RZ, RZ, -R84 ;  /* 0x000000ffff537224 */ /* 0x000fe200078e0a54 */
[----:B------:R-:W-:Y:S01]  /*fa20*/  @!P4 IADD3 R85, R85, -R5, RZ ;  /* 0x800000055555c210 */ /* 0x000fe20007ffe0ff */
[----:B------:R-:W-:Y:S01]  /*fa30*/  IMAD.MOV.U32 R84, RZ, RZ, R80 ;  /* 0x000000ffff547224 */ /* 0x000fe200078e0050 */
[----:B------:R-:W-:Y:S01]  /*fa40*/  ISETP.GT.U32.AND P4, PT, R5, R82, PT ;  /* 0x000000520500720c */ /* 0x000fe20003f84070 */
[----:B------:R-:W-:Y:S01]  /*fa50*/  @!P5 IMAD.IADD R79, R79, 0x1, -R5 ;  /* 0x000000014f4fd824 */ /* 0x000fe200078e0a05 */
[----:B------:R-:W-:Y:S01]  /*fa60*/  ISETP.GT.U32.AND P5, PT, R5, R85, PT ;  /* 0x000000550500720c */ /* 0x000fe20003fa4070 */
[----:B------:R-:W-:Y:S01]  /*fa70*/  IMAD.HI.U32 R80, R3, R84, RZ ;  /* 0x0000005403507227 */ /* 0x000fe200078e00ff */
[----:B------:R1:W-:Y:S03]  /*fa80*/  STL [R1+0x3fc], R6 ;  /* 0x0003fc0601007387 */ /* 0x0003e60000100800 */
[----:B------:R-:W-:-:S02]  /*fa90*/  IMAD.MOV R80, RZ, RZ, -R80 ;  /* 0x000000ffff507224 */ /* 0x000fc400078e0a50 */
[----:B------:R-:W-:Y:S01]  /*faa0*/  IMAD R4, R5, R83, R4 ;  /* 0x0000005305047224 */ /* 0x000fe200078e0204 */
[----:B------:R-:W-:Y:S01]  /*fab0*/  IADD3 R83, R23, 0x12d, RZ ;  /* 0x0000012d17537810 */ /* 0x000fe20007ffe0ff */
[C---:B------:R-:W-:Y:S02]  /*fac0*/  IMAD R84, R5.reuse, R80, R84 ;  /* 0x0000005005547224 */ /* 0x040fe400078e0254 */
[----:B------:R-:W-:Y:S01]  /*fad0*/  @!P4 IMAD.IADD R82, R82, 0x1, -R5 ;  /* 0x000000015252c824 */ /* 0x000fe200078e0a05 */
[----:B------:R-:W-:Y:S01]  /*fae0*/  ISETP.GT.U32.AND P4, PT, R5, R4, PT ;  /* 0x000000040500720c */ /* 0x000fe20003f84070 */
[----:B-1----:R-:W-:Y:S01]  /*faf0*/  IMAD.MOV.U32 R6, RZ, RZ, R77 ;  /* 0x000000ffff067224 */ /* 0x002fe200078e004d */
[----:B------:R-:W-:Y:S01]  /*fb00*/  IABS R80, R83 ;  /* 0x0000005300507213 */ /* 0x000fe20000000000 */
[----:B------:R-:W-:Y:S01]  /*fb10*/  @!P5 IMAD.IADD R85, R85, 0x1, -R5 ;  /* 0x000000015555d824 */ /* 0x000fe200078e0a05 */
[C---:B------:R-:W-:Y:S01]  /*fb20*/  ISETP.GT.U32.AND P5, PT, R5.reuse, R84, PT ;  /* 0x000000540500720c */ /* 0x040fe20003fa4070 */
[----:B------:R-:W-:Y:S01]  /*fb30*/  @!P3 IMAD.MOV R6, RZ, RZ, -R6 ;  /* 0x000000ffff06b224 */ /* 0x000fe200078e0a06 */
[----:B------:R-:W-:Y:S01]  /*fb40*/  ISETP.GT.U32.AND P3, PT, R5, R79, PT ;  /* 0x0000004f0500720c */ /* 0x000fe20003f64070 */
[----:B------:R-:W-:Y:S01]  /*fb50*/  IMAD.HI.U32 R89, R3, R80, RZ ;  /* 0x0000005003597227 */ /* 0x000fe200078e00ff */
[----:B------:R-:W-:-:S02]  /*fb60*/  IADD3 R77, R23, 0x12c, RZ ;  /* 0x0000012c174d7810 */ /* 0x000fc40007ffe0ff */
[----:B------:R1:W-:Y:S01]  /*fb70*/  STL [R1+0x400], R6 ;  /* 0x0004000601007387 */ /* 0x0003e20000100800 */
[----:B------:R-:W-:Y:S01]  /*fb80*/  IMAD.MOV.U32 R7, RZ, RZ, R85 ;  /* 0x000000ffff077224 */ /* 0x000fe200078e0055 */
[----:B------:R-:W-:Y:S01]  /*fb90*/  IABS R86, R77 ;  /* 0x0000004d00567213 */ /* 0x000fe20000000000 */
[--C-:B------:R-:W-:Y:S01]  /*fba0*/  @!P4 IMAD.IADD R4, R4, 0x1, -R5.reuse ;  /* 0x000000010404c824 */ /* 0x100fe200078e0a05 */
[----:B------:R-:W-:Y:S02]  /*fbb0*/  ISETP.GE.AND P4, PT, R78, RZ, PT ;  /* 0x000000ff4e00720c */ /* 0x000fe40003f86270 */
[----:B------:R-:W-:Y:S01]  /*fbc0*/  @!P2 IADD3 R7, -R7, RZ, RZ ;  /* 0x000000ff0707a210 */ /* 0x000fe20007ffe1ff */
[--C-:B------:R-:W-:Y:S01]  /*fbd0*/  @!P5 IMAD.IADD R84, R84, 0x1, -R5.reuse ;  /* 0x000000015454d824 */ /* 0x100fe200078e0a05 */
[----:B------:R-:W-:Y:S01]  /*fbe0*/  IADD3 R85, R23, 0x132, RZ ;  /* 0x0000013217557810 */ /* 0x000fe20007ffe0ff */
[----:B------:R-:W-:Y:S01]  /*fbf0*/  @!P3 IMAD.IADD R79, R79, 0x1, -R5 ;  /* 0x000000014f4fb824 */ /* 0x000fe200078e0a05 */
[----:B------:R-:W-:Y:S01]  /*fc00*/  ISETP.GE.AND P3, PT, R81, RZ, PT ;  /* 0x000000ff5100720c */ /* 0x000fe20003f66270 */
[----:B-1----:R-:W-:Y:S01]  /*fc10*/  IMAD.MOV.U32 R6, RZ, RZ, R82 ;  /* 0x000000ffff067224 */ /* 0x002fe200078e0052 */
[----:B------:R-:W-:Y:S01]  /*fc20*/  ISETP.GT.U32.AND P5, PT, R5, R84, PT ;  /* 0x000000540500720c */ /* 0x000fe20003fa4070 */
[----:B------:R-:W-:-:S02]  /*fc30*/  IMAD.MOV.U32 R81, RZ, RZ, R87 ;  /* 0x000000ffff517224 */ /* 0x000fc400078e0057 */
[----:B------:R-:W-:Y:S01]  /*fc40*/  @!P1 IMAD.MOV R6, RZ, RZ, -R6 ;  /* 0x000000ffff069224 */ /* 0x000fe200078e0a06 */
[----:B------:R-:W-:Y:S01]  /*fc50*/  ISETP.GT.U32.AND P1, PT, R5, R4, PT ;  /* 0x000000040500720c */ /* 0x000fe20003f24070 */
[----:B------:R-:W-:-:S03]  /*fc60*/  IMAD.HI.U32 R78, R3, R81, RZ ;  /* 0x00000051034e7227 */ /* 0x000fc600078e00ff */
[----:B------:R1:W-:Y:S01]  /*fc70*/  STL [R1+0x3f8], R6 ;  /* 0x0003f80601007387 */ /* 0x0003e20000100800 */
[----:B------:R-:W-:Y:S02]  /*fc80*/  IMAD.MOV R82, RZ, RZ, -R89 ;  /* 0x000000ffff527224 */ /* 0x000fe400078e0a59 */
[----:B------:R-:W-:Y:S01]  /*fc90*/  IMAD.MOV R78, RZ, RZ, -R78 ;  /* 0x000000ffff4e7224 */ /* 0x000fe200078e0a4e */
[----:B------:R-:W-:Y:S01]  /*fca0*/  STL [R1+0x3e8], R7 ;  /* 0x0003e80701007387 */ /* 0x000fe20000100800 */
[----:B------:R-:W-:Y:S01]  /*fcb0*/  IMAD R80, R5, R82, R80 ;  /* 0x0000005205507224 */ /* 0x000fe200078e0250 */
[----:B------:R-:W-:Y:S01]  /*fcc0*/  IADD3 R82, R23, 0x130, RZ ;  /* 0x0000013017527810 */ /* 0x000fe20007ffe0ff */
[----:B------:R-:W-:Y:S02]  /*fcd0*/  IMAD R81, R5, R78, R81 ;  /* 0x0000004e05517224 */ /* 0x000fe400078e0251 */
[----:B------:R-:W-:Y:S01]  /*fce0*/  IMAD.HI.U32 R87, R3, R86, RZ ;  /* 0x0000005603577227 */ /* 0x000fe200078e00ff */
[----:B------:R-:W-:-:S03]  /*fcf0*/  IABS R78, R82 ;  /* 0x00000052004e7213 */ /* 0x000fc60000000000 */
[----:B-1----:R-:W-:Y:S01]  /*fd00*/  IMAD.MOV.U32 R6, RZ, RZ, R79 ;  /* 0x000000ffff067224 */ /* 0x002fe200078e004f */
[----:B------:R-:W-:Y:S01]  /*fd10*/  IADD3 R79, R23, 0x12f, RZ ;  /* 0x0000012f174f7810 */ /* 0x000fe20007ffe0ff */
[----:B------:R-:W-:Y:S01]  /*fd20*/  @!P5 IMAD.IADD R84, R84, 0x1, -R5 ;  /* 0x000000015454d824 */ /* 0x000fe200078e0a05 */
[C---:B------:R-:W-:Y:S01]  /*fd30*/  ISETP.GT.U32.AND P5, PT, R5.reuse, R81, PT ;  /* 0x000000510500720c */ /* 0x040fe20003fa4070 */
[----:B------:R-:W-:Y:S01]  /*fd40*/  @!P6 IMAD.MOV R6, RZ, RZ, -R6 ;  /* 0x000000ffff06e224 */ /* 0x000fe200078e0a06 */
[C---:B------:R-:W-:Y:S01]  /*fd50*/  ISETP.GT.U32.AND P6, PT, R5.reuse, R80, PT ;  /* 0x000000500500720c */ /* 0x040fe20003fc4070 */
[----:B------:R-:W-:Y:S02]  /*fd60*/  IMAD.MOV R87, RZ, RZ, -R87 ;  /* 0x000000ffff577224 */ /* 0x000fe400078e0a57 */
[----:B------:R-:W-:Y:S01]  /*fd70*/  @!P1 IMAD.IADD R4, R4, 0x1, -R5 ;  /* 0x0000000104049824 */ /* 0x000fe200078e0a05 */
[----:B------:R1:W-:Y:S01]  /*fd80*/  STL [R1+0x3ec], R6 ;  /* 0x0003ec0601007387 */ /* 0x0003e20000100800 */
[----:B------:R-:W-:Y:S01]  /*fd90*/  IMAD R86, R5, R87, R86 ;  /* 0x0000005705567224 */ /* 0x000fe200078e0256 */
[----:B------:R-:W-:-:S02]  /*fda0*/  ISETP.GE.AND P1, PT, R77, RZ, PT ;  /* 0x000000ff4d00720c */ /* 0x000fc40003f26270 */
[----:B------:R-:W-:Y:S02]  /*fdb0*/  IABS R77, R79 ;  /* 0x0000004f004d7213 */ /* 0x000fe40000000000 */
[----:B------:R-:W-:Y:S01]  /*fdc0*/  ISETP.GT.U32.AND P2, PT, R5, R86, PT ;  /* 0x000000560500720c */ /* 0x000fe20003f44070 */
[--C-:B------:R-:W-:Y:S01]  /*fdd0*/  @!P5 IMAD.IADD R81, R81, 0x1, -R5.reuse ;  /* 0x000000015151d824 */ /* 0x100fe200078e0a05 */
[----:B------:R-:W-:Y:S01]  /*fde0*/  IADD3 R87, R23, 0x131, RZ ;  /* 0x0000013117577810 */ /* 0x000fe20007ffe0ff */
[----:B------:R-:W-:Y:S02]  /*fdf0*/  @!P6 IMAD.IADD R80, R80, 0x1, -R5 ;  /* 0x000000015050e824 */ /* 0x000fe400078e0a05 */
[----:B-1----:R-:W-:Y:S01]  /*fe00*/  IMAD.MOV.U32 R6, RZ, RZ, R4 ;  /* 0x000000ffff067224 */ /* 0x002fe200078e0004 */
[----:B------:R-:W-:Y:S01]  /*fe10*/  IABS R90, R87 ;  /* 0x00000057005a7213 */ /* 0x000fe20000000000 */
[----:B------:R-:W-:Y:S01]  /*fe20*/  IMAD.HI.U32 R4, R3, R78, RZ ;  /* 0x0000004e03047227 */ /* 0x000fe200078e00ff */
[----:B------:R-:W-:-:S03]  /*fe30*/  ISETP.GT.U32.AND P5, PT, R5, R80, PT ;  /* 0x000000500500720c */ /* 0x000fc60003fa4070 */
[----:B------:R-:W-:Y:S02]  /*fe40*/  IMAD.MOV R4, RZ, RZ, -R4 ;  /* 0x000000ffff047224 */ /* 0x000fe400078e0a04 */
[----:B------:R-:W-:Y:S01]  /*fe50*/  @!P2 IMAD.IADD R86, R86, 0x1, -R5 ;  /* 0x000000015656a824 */ /* 0x000fe200078e0a05 */
[----:B------:R-:W-:Y:S01]  /*fe60*/  ISETP.GE.AND P2, PT, R83, RZ, PT ;  /* 0x000000ff5300720c */ /* 0x000fe20003f46270 */
[----:B------:R-:W-:Y:S01]  /*fe70*/  IMAD R78, R5, R4, R78 ;  /* 0x00000004054e7224 */ /* 0x000fe200078e024e */
[----:B------:R-:W-:Y:S01]  /*fe80*/  IADD3 R4, R23, 0x133, RZ ;  /* 0x0000013317047810 */ /* 0x000fe20007ffe0ff */
[----:B------:R-:W-:Y:S01]  /*fe90*/  IMAD.HI.U32 R83, R3, R77, RZ ;  /* 0x0000004d03537227 */ /* 0x000fe200078e00ff */
[----:B------:R-:W-:-:S03]  /*fea0*/  ISETP.GT.U32.AND P6, PT, R5, R86, PT ;  /* 0x000000560500720c */ /* 0x000fc60003fc4070 */
[----:B------:R-:W-:Y:S01]  /*feb0*/  @!P5 IMAD.IADD R80, R80, 0x1, -R5 ;  /* 0x000000015050d824 */ /* 0x000fe200078e0a05 */
[C---:B------:R-:W-:Y:S01]  /*fec0*/  ISETP.GT.U32.AND P5, PT, R5.reuse, R78, PT ;  /* 0x0000004e0500720c */ /* 0x040fe20003fa4070 */
[----:B------:R-:W-:Y:S01]  /*fed0*/  @!P3 IMAD.MOV R6, RZ, RZ, -R6 ;  /* 0x000000ffff06b224 */ /* 0x000fe200078e0a06 */
[----:B------:R-:W-:Y:S01]  /*fee0*/  ISETP.GT.U32.AND P3, PT, R5, R81, PT ;  /* 0x000000510500720c */ /* 0x000fe20003f64070 */
[----:B------:R-:W-:Y:S02]  /*fef0*/  IMAD.MOV R83, RZ, RZ, -R83 ;  /* 0x000000ffff537224 */ /* 0x000fe400078e0a53 */
[----:B------:R-:W-:Y:S01]  /*ff00*/  IMAD.HI.U32 R91, R3, R90, RZ ;  /* 0x0000005a035b7227 */ /* 0x000fe200078e00ff */
[----:B------:R1:W-:Y:S03]  /*ff10*/  STL [R1+0x3f0], R6 ;  /* 0x0003f00601007387 */ /* 0x0003e60000100800 */
[----:B------:R-:W-:Y:S01]  /*ff20*/  IMAD R77, R5, R83, R77 ;  /* 0x00000053054d7224 */ /* 0x000fe200078e024d */
[----:B------:R-:W-:Y:S01]  /*ff30*/  IABS R83, R85 ;  /* 0x0000005500537213 */ /* 0x000fe20000000000 */
[----:B------:R-:W-:-:S02]  /*ff40*/  @!P6 IMAD.IADD R86, R86, 0x1, -R5 ;  /* 0x000000015656e824 */ /* 0x000fc400078e0a05 */
[----:B------:R-:W-:Y:S01]  /*ff50*/  @!P5 IADD3 R78, R78, -R5, RZ ;  /* 0x800000054e4ed210 */ /* 0x000fe20007ffe0ff */
[----:B------:R-:W-:Y:S01]  /*ff60*/  IMAD.MOV.U32 R7, RZ, RZ, R80 ;  /* 0x000000ffff077224 */ /* 0x000fe200078e0050 */
[----:B------:R-:W-:Y:S01]  /*ff70*/  ISETP.GT.U32.AND P6, PT, R5, R77, PT ;  /* 0x0000004d0500720c */ /* 0x000fe20003fc4070 */
[----:B-1----:R-:W-:Y:S01]  /*ff80*/  IMAD.MOV.U32 R6, RZ, RZ, R84 ;  /* 0x000000ffff067224 */ /* 0x002fe200078e0054 */
[----:B------:R-:W-:Y:S01]  /*ff90*/  IADD3 R84, R23, 0x135, RZ ;  /* 0x0000013517547810 */ /* 0x000fe20007ffe0ff */
[----:B------:R-:W-:-:S04]  /*ffa0*/  IMAD.HI.U32 R89, R3, R83, RZ ;  /* 0x0000005303597227 */ /* 0x000fc800078e00ff */
[----:B------:R-:W-:Y:S01]  /*ffb0*/  @!P4 IMAD.MOV R6, RZ, RZ, -R6 ;  /* 0x000000ffff06c224 */ /* 0x000fe200078e0a06 */
[C---:B------:R-:W-:Y:S01]  /*ffc0*/  ISETP.GT.U32.AND P4, PT, R5.reuse, R78, PT ;  /* 0x0000004e0500720c */ /* 0x040fe20003f84070 */
[----:B------:R-:W-:Y:S02]  /*ffd0*/  IMAD.MOV R89, RZ, RZ, -R89 ;  /* 0x000000ffff597224 */ /* 0x000fe400078e0a59 */
[----:B------:R-:W-:Y:S01]  /*ffe0*/  IMAD.MOV R91, RZ, RZ, -R91 ;  /* 0x000000ffff5b7224 */ /* 0x000fe200078e0a5b */
[----:B------:R1:W-:Y:S01]  /*fff0*/  STL [R1+0x3e0], R6 ;  /* 0x0003e00601007387 */ /* 0x0003e20000100800 */
[----:B------:R-:W-:Y:S02]  /*10000*/  IMAD R80, R5, R89, R83 ;  /* 0x0000005905507224 */ /* 0x000fe400078e0253 */
[--C-:B------:R-:W-:Y:S01]  /*10010*/  @!P6 IMAD.IADD R77, R77, 0x1, -R5.reuse ;  /* 0x000000014d4de824 */ /* 0x100fe200078e0a05 */
[----:B------:R-:W-:Y:S01]  /*10020*/  ISETP.GE.AND P6, PT, R79, RZ, PT ;  /* 0x000000ff4f00720c */ /* 0x000fe20003fc6270 */
[--C-:B------:R-:W-:Y:S01]  /*10030*/  @!P3 IMAD.IADD R81, R81, 0x1, -R5.reuse ;  /* 0x000000015151b824 */ /* 0x100fe200078e0a05 */
[----:B------:R-:W-:Y:S01]  /*10040*/  ISETP.GE.AND P3, PT, R88, RZ, PT ;  /* 0x000000ff5800720c */ /* 0x000fe20003f66270 */
[C---:B------:R-:W-:Y:S01]  /*10050*/  IMAD R79, R5.reuse, R91, R90 ;  /* 0x0000005b054f7224 */ /* 0x040fe200078e025a */
[----:B------:R-:W-:Y:S01]  /*10060*/  IABS R88, R4 ;  /* 0x0000000400587213 */ /* 0x000fe20000000000 */
[----:B------:R-:W-:Y:S01]  /*10070*/  @!P4 IMAD.IADD R78, R78, 0x1, -R5 ;  /* 0x000000014e4ec824 */ /* 0x000fe200078e0a05 */
[C---:B------:R-:W-:Y:S01]  /*10080*/  ISETP.GT.U32.AND P4, PT, R5.reuse, R80, PT ;  /* 0x000000500500720c */ /* 0x040fe20003f84070 */
[----:B------:R-:W-:Y:S01]  /*10090*/  IMAD.MOV.U32 R8, RZ, RZ, R86 ;  /* 0x000000ffff087224 */ /* 0x000fe200078e0056 */
[C---:B------:R-:W-:Y:S01]  /*100a0*/  ISETP.GT.U32.AND P5, PT, R5.reuse, R77, PT ;  /* 0x0000004d0500720c */ /* 0x040fe20003fa4070 */
[----:B------:R-:W-:Y:S01]  /*100b0*/  @!P2 IMAD.MOV R7, RZ, RZ, -R7 ;  /* 0x000000ffff07a224 */ /* 0x000fe200078e0a07 */
[----:B------:R-:W-:Y:S01]  /*100c0*/  ISETP.GE.AND P2, PT, R82, RZ, PT ;  /* 0x000000ff5200720c */ /* 0x000fe20003f46270 */
[----:B------:R-:W-:Y:S01]  /*100d0*/  @!P1 IMAD.MOV R8, RZ, RZ, -R8 ;  /* 0x000000ffff089224 */ /* 0x000fe200078e0a08 */
[----:B------:R-:W-:Y:S01]  /*100e0*/  ISETP.GT.U32.AND P1, PT, R5, R79, PT ;  /* 0x0000004f0500720c */ /* 0x000fe20003f24070 */
[----:B-1----:R-:W-:Y:S01]  /*100f0*/  IMAD.MOV.U32 R6, RZ, RZ, R81 ;  /* 0x000000ffff067224 */ /* 0x002fe200078e0051 */
[----:B------:R-:W-:Y:S01]  /*10100*/  IADD3 R82, R23, 0x134, RZ ;  /* 0x0000013417527810 */ /* 0x000fe20007ffe0ff */
[----:B------:R-:W-:Y:S01]  /*10110*/  IMAD.HI.U32 R81, R3, R88, RZ ;  /* 0x0000005803517227 */ /* 0x000fe200078e00ff */
[----:B------:R-:W-:Y:S01]  /*10120*/  IABS R86, R84 ;  /* 0x0000005400567213 */ /* 0x000fe20000000000 */
[----:B------:R-:W-:Y:S01]  /*10130*/  STL [R1+0x3dc], R8 ;  /* 0x0003dc0801007387 */ /* 0x000fe20000100800 */
[----:B------:R-:W-:Y:S01]  /*10140*/  IABS R89, R82 ;  /* 0x0000005200597213 */ /* 0x000fe20000000000 */
[----:B------:R-:W-:Y:S01]  /*10150*/  IMAD.MOV R81, RZ, RZ, -R81 ;  /* 0x000000ffff517224 */ /* 0x000fe200078e0a51 */
[----:B------:R-:W-:Y:S01]  /*10160*/  IADD3 R91, R23, 0x137, RZ ;  /* 0x00000137175b7810 */ /* 0x000fe20007ffe0ff */
[----:B------:R-:W-:Y:S01]  /*10170*/  @!P4 IMAD.IADD R80, R80, 0x1, -R5 ;  /* 0x000000015050c824 */ /* 0x000fe200078e0a05 */
[----:B------:R-:W-:Y:S01]  /*10180*/  STL [R1+0x3d8], R7 ;  /* 0x0003d80701007387 */ /* 0x000fe20000100800 */
[----:B------:R-:W-:-:S02]  /*10190*/  IMAD R81, R5, R81, R88 ;  /* 0x0000005105517224 */ /* 0x000fc400078e0258 */
[----:B------:R-:W-:Y:S01]  /*101a0*/  @!P1 IMAD.IADD R79, R79, 0x1, -R5 ;  /* 0x000000014f4f9824 */ /* 0x000fe200078e0a05 */
[C---:B------:R-:W-:Y:S01]  /*101b0*/  ISETP.GT.U32.AND P4, PT, R5.reuse, R80, PT ;  /* 0x000000500500720c */ /* 0x040fe20003f84070 */
[----:B------:R-:W-:Y:S01]  /*101c0*/  @!P2 IMAD.MOV R78, RZ, RZ, -R78 ;  /* 0x000000ffff4ea224 */ /* 0x000fe200078e0a4e */
[----:B------:R-:W-:Y:S01]  /*101d0*/  ISETP.GT.U32.AND P2, PT, R5, R81, PT ;  /* 0x000000510500720c */ /* 0x000fe20003f44070 */
[----:B------:R-:W-:Y:S01]  /*101e0*/  IMAD.HI.U32 R83, R3, R89, RZ ;  /* 0x0000005903537227 */ /* 0x000fe200078e00ff */
[----:B------:R-:W-:-:S03]  /*101f0*/  ISETP.GT.U32.AND P1, PT, R5, R79, PT ;  /* 0x0000004f0500720c */ /* 0x000fc60003f24070 */
[----:B------:R-:W-:Y:S02]  /*10200*/  IMAD.MOV R83, RZ, RZ, -R83 ;  /* 0x000000ffff537224 */ /* 0x000fe400078e0a53 */
[----:B------:R-:W-:Y:S01]  /*10210*/  @!P5 IMAD.IADD R77, R77, 0x1, -R5 ;  /* 0x000000014d4dd824 */ /* 0x000fe200078e0a05 */
[----:B------:R-:W-:Y:S01]  /*10220*/  ISETP.GE.AND P5, PT, R85, RZ, PT ;  /* 0x000000ff5500720c */ /* 0x000fe20003fa6270 */
[----:B------:R-:W-:Y:S01]  /*10230*/  IMAD R89, R5, R83, R89 ;  /* 0x0000005305597224 */ /* 0x000fe200078e0259 */
[----:B------:R-:W-:Y:S01]  /*10240*/  IABS R83, R91 ;  /* 0x0000005b00537213 */ /* 0x000fe20000000000 */
[----:B------:R-:W-:Y:S01]  /*10250*/  @!P6 IMAD.MOV R77, RZ, RZ, -R77 ;  /* 0x000000ffff4de224 */ /* 0x000fe200078e0a4d */
[----:B------:R-:W-:Y:S01]  /*10260*/  @!P4 IADD3 R80, R80, -R5, RZ ;  /* 0x800000055050c210 */ /* 0x000fe20007ffe0ff */
[--C-:B------:R-:W-:Y:S01]  /*10270*/  @!P2 IMAD.IADD R81, R81, 0x1, -R5.reuse ;  /* 0x000000015151a824 */ /* 0x100fe200078e0a05 */
[----:B------:R-:W-:Y:S01]  /*10280*/  ISETP.GT.U32.AND P4, PT, R5, R89, PT ;  /* 0x000000590500720c */ /* 0x000fe20003f84070 */
[----:B------:R-:W-:Y:S01]  /*10290*/  @!P1 IMAD.IADD R79, R79, 0x1, -R5 ;  /* 0x000000014f4f9824 */ /* 0x000fe200078e0a05 */
[----:B------:R-:W-:Y:S01]  /*102a0*/  ISETP.GE.AND P6, PT, R4, RZ, PT ;  /* 0x000000ff0400720c */ /* 0x000fe20003fc6270 */
[----:B------:R-:W-:Y:S01]  /*102b0*/  @!P3 IMAD.MOV R6, RZ, RZ, -R6 ;  /* 0x000000ffff06b224 */ /* 0x000fe200078e0a06 */
[----:B------:R-:W-:-:S02]  /*102c0*/  IADD3 R4, R23, 0x136, RZ ;  /* 0x0000013617047810 */ /* 0x000fc40007ffe0ff */
[----:B------:R-:W-:Y:S01]  /*102d0*/  ISETP.GE.AND P1, PT, R82, RZ, PT ;  /* 0x000000ff5200720c */ /* 0x000fe20003f26270 */
[----:B------:R-:W-:Y:S01]  /*102e0*/  IMAD.HI.U32 R82, R3, R86, RZ ;  /* 0x0000005603527227 */ /* 0x000fe200078e00ff */
[----:B------:R-:W-:Y:S01]  /*102f0*/  ISETP.GT.U32.AND P2, PT, R5, R81, PT ;  /* 0x000000510500720c */ /* 0x000fe20003f44070 */
[----:B------:R1:W-:Y:S01]  /*10300*/  STL [R1+0x3d4], R6 ;  /* 0x0003d40601007387 */ /* 0x0003e20000100800 */
[----:B------:R-:W-:Y:S01]  /*10310*/  IABS R85, R4 ;  /* 0x0000000400557213 */ /* 0x000fe20000000000 */
[----:B------:R-:W-:Y:S01]  /*10320*/  IMAD.MOV R82, RZ, RZ, -R82 ;  /* 0x000000ffff527224 */ /* 0x000fe200078e0a52 */
[----:B------:R-:W-:Y:S01]  /*10330*/  ISETP.GE.AND P3, PT, R87, RZ, PT ;  /* 0x000000ff5700720c */ /* 0x000fe20003f66270 */
[----:B------:R-:W-:Y:S02]  /*10340*/  @!P4 IMAD.IADD R89, R89, 0x1, -R5 ;  /* 0x000000015959c824 */ /* 0x000fe400078e0a05 */
[----:B------:R-:W-:-:S03]  /*10350*/  IMAD.HI.U32 R87, R3, R85, RZ ;  /* 0x0000005503577227 */ /* 0x000fc600078e00ff */
[C---:B------:R-:W-:Y:S01]  /*10360*/  ISETP.GT.U32.AND P4, PT, R5.reuse, R89, PT ;  /* 0x000000590500720c */ /* 0x040fe20003f84070 */
[----:B------:R-:W-:Y:S02]  /*10370*/  IMAD R86, R5, R82, R86 ;  /* 0x0000005205567224 */ /* 0x000fe400078e0256 */
[----:B------:R-:W-:Y:S01]  /*10380*/  @!P5 IMAD.MOV R80, RZ, RZ, -R80 ;  /* 0x000000ffff50d224 */ /* 0x000fe200078e0a50 */
[----:B------:R-:W-:Y:S01]  /*10390*/  ISETP.GE.AND P5, PT, R4, RZ, PT ;  /* 0x000000ff0400720c */ /* 0x000fe20003fa6270 */
[----:B------:R-:W-:Y:S02]  /*103a0*/  IMAD.MOV R87, RZ, RZ, -R87 ;  /* 0x000000ffff577224 */ /* 0x000fe400078e0a57 */
[----:B------:R-:W-:Y:S01]  /*103b0*/  @!P2 IMAD.IADD R81, R81, 0x1, -R5 ;  /* 0x000000015151a824 */ /* 0x000fe200078e0a05 */
[----:B------:R-:W-:Y:S01]  /*103c0*/  ISETP.GT.U32.AND P2, PT, R5, R86, PT ;  /* 0x000000560500720c */ /* 0x000fe20003f44070 */
[----:B------:R-:W-:-:S04]  /*103d0*/  IMAD.HI.U32 R4, R3, R83, RZ ;  /* 0x0000005303047227 */ /* 0x000fc800078e00ff */
[----:B------:R-:W-:Y:S01]  /*103e0*/  IMAD R85, R5, R87, R85 ;  /* 0x0000005705557224 */ /* 0x000fe200078e0255 */
[----:B------:R-:W-:Y:S01]  /*103f0*/  IADD3 R87, R23, 0x138, RZ ;  /* 0x0000013817577810 */ /* 0x000fe20007ffe0ff */
[----:B-1----:R-:W-:Y:S02]  /*10400*/  IMAD.MOV.U32 R6, RZ, RZ, R81 ;  /* 0x000000ffff067224 */ /* 0x002fe400078e0051 */
[----:B------:R-:W-:Y:S01]  /*10410*/  IMAD.MOV R4, RZ, RZ, -R4 ;  /* 0x000000ffff047224 */ /* 0x000fe200078e0a04 */
[----:B------:R-:W-:Y:S01]  /*10420*/  IABS R88, R87 ;  /* 0x0000005700587213 */ /* 0x000fe20000000000 */
[----:B------:R-:W-:Y:S01]  /*10430*/  @!P6 IMAD.MOV R6, RZ, RZ, -R6 ;  /* 0x000000ffff06e224 */ /* 0x000fe200078e0a06 */
[C---:B------:R-:W-:Y:S01]  /*10440*/  ISETP.GT.U32.AND P6, PT, R5.reuse, R85, PT ;  /* 0x000000550500720c */ /* 0x040fe20003fc4070 */
[----:B------:R-:W-:Y:S01]  /*10450*/  IMAD R83, R5, R4, R83 ;  /* 0x0000000405537224 */ /* 0x000fe200078e0253 */
[----:B------:R-:W-:Y:S01]  /*10460*/  IADD3 R4, R23, 0x13a, RZ ;  /* 0x0000013a17047810 */ /* 0x000fe20007ffe0ff */
[--C-:B------:R-:W-:Y:S01]  /*10470*/  @!P4 IMAD.IADD R89, R89, 0x1, -R5.reuse ;  /* 0x000000015959c824 */ /* 0x100fe200078e0a05 */
[----:B------:R1:W-:Y:S01]  /*10480*/  STL [R1+0x3c8], R6 ;  /* 0x0003c80601007387 */ /* 0x0003e20000100800 */
[----:B------:R-:W-:Y:S01]  /*10490*/  @!P2 IMAD.IADD R86, R86, 0x1, -R5 ;  /* 0x000000015656a824 */ /* 0x000fe200078e0a05 */
[----:B------:R-:W-:Y:S01]  /*104a0*/  ISETP.GT.U32.AND P4, PT, R5, R83, PT ;  /* 0x000000530500720c */ /* 0x000fe20003f84070 */
[----:B------:R-:W-:Y:S01]  /*104b0*/  @!P3 IMAD.MOV R79, RZ, RZ, -R79 ;  /* 0x000000ffff4fb224 */ /* 0x000fe200078e0a4f */
[----:B------:R-:W-:Y:S01]  /*104c0*/  ISETP.GE.AND P3, PT, R84, RZ, PT ;  /* 0x000000ff5400720c */ /* 0x000fe20003f66270 */
[----:B------:R-:W-:Y:S01]  /*104d0*/  IMAD.HI.U32 R90, R3, R88, RZ ;  /* 0x00000058035a7227 */ /* 0x000fe200078e00ff */
[----:B------:R-:W-:-:S02]  /*104e0*/  IADD3 R84, R23, 0x139, RZ ;  /* 0x0000013917547810 */ /* 0x000fc40007ffe0ff */
[----:B------:R-:W-:Y:S01]  /*104f0*/  ISETP.GT.U32.AND P2, PT, R5, R86, PT ;  /* 0x000000560500720c */ /* 0x000fe20003f44070 */
[----:B------:R-:W-:Y:S01]  /*10500*/  @!P6 IMAD.IADD R85, R85, 0x1, -R5 ;  /* 0x000000015555e824 */ /* 0x000fe200078e0a05 */
[----:B------:R-:W-:Y:S01]  /*10510*/  IABS R81, R84 ;  /* 0x0000005400517213 */ /* 0x000fe20000000000 */
[----:B-1----:R-:W-:Y:S01]  /*10520*/  IMAD.MOV.U32 R6, RZ, RZ, R89 ;  /* 0x000000ffff067224 */ /* 0x002fe200078e0059 */
[----:B------:R-:W-:Y:S01]  /*10530*/  IABS R82, R4 ;  /* 0x0000000400527213 */ /* 0x000fe20000000000 */
[----:B------:R-:W-:Y:S01]  /*10540*/  IMAD.MOV R90, RZ, RZ, -R90 ;  /* 0x000000ffff5a7224 */ /* 0x000fe200078e0a5a */
[----:B------:R-:W-:Y:S01]  /*10550*/  ISETP.GT.U32.AND P6, PT, R5, R85, PT ;  /* 0x000000550500720c */ /* 0x000fe20003fc4070 */
[----:B------:R-:W-:Y:S01]  /*10560*/  IMAD.HI.U32 R89, R3, R81, RZ ;  /* 0x0000005103597227 */ /* 0x000fe200078e00ff */
[----:B------:R-:W-:-:S03]  /*10570*/  @!P4 IADD3 R83, R83, -R5, RZ ;  /* 0x800000055353c210 */ /* 0x000fc60007ffe0ff */
[----:B------:R-:W-:Y:S01]  /*10580*/  @!P1 IMAD.MOV R6, RZ, RZ, -R6 ;  /* 0x000000ffff069224 */ /* 0x000fe200078e0a06 */
[----:B------:R-:W-:Y:S01]  /*10590*/  ISETP.GE.AND P1, PT, R91, RZ, PT ;  /* 0x000000ff5b00720c */ /* 0x000fe20003f26270 */
[----:B------:R-:W-:Y:S01]  /*105a0*/  IMAD.HI.U32 R91, R3, R82, RZ ;  /* 0x00000052035b7227 */ /* 0x000fe200078e00ff */
[----:B------:R-:W-:Y:S02]  /*105b0*/  ISETP.GT.U32.AND P4, PT, R5, R83, PT ;  /* 0x000000530500720c */ /* 0x000fe40003f84070 */
[----:B------:R1:W-:Y:S01]  /*105c0*/  STL [R1+0x3cc], R6 ;  /* 0x0003cc0601007387 */ /* 0x0003e20000100800 */
[----:B------:R-:W-:Y:S02]  /*105d0*/  IMAD.MOV R89, RZ, RZ, -R89 ;  /* 0x000000ffff597224 */ /* 0x000fe400078e0a59 */
[----:B------:R-:W-:Y:S01]  /*105e0*/  @!P2 IMAD.IADD R86, R86, 0x1, -R5 ;  /* 0x000000015656a824 */ /* 0x000fe200078e0a05 */
[----:B------:R-:W-:Y:S01]  /*105f0*/  ISETP.GE.AND P2, PT, R87, RZ, PT ;  /* 0x000000ff5700720c */ /* 0x000fe20003f46270 */
[----:B------:R-:W-:-:S02]  /*10600*/  IMAD.MOV R87, RZ, RZ, -R91 ;  /* 0x000000ffff577224 */ /* 0x000fc400078e0a5b */
[----:B------:R-:W-:Y:S01]  /*10610*/  IMAD R88, R5, R90, R88 ;  /* 0x0000005a05587224 */ /* 0x000fe200078e0258 */
[----:B------:R-:W-:Y:S01]  /*10620*/  IADD3 R90, R23, 0x13b, RZ ;  /* 0x0000013b175a7810 */ /* 0x000fe20007ffe0ff */
[----:B------:R-:W-:Y:S02]  /*10630*/  IMAD R81, R5, R89, R81 ;  /* 0x0000005905517224 */ /* 0x000fe400078e0251 */
[----:B------:R-:W-:Y:S02]  /*10640*/  IMAD.MOV.U32 R7, RZ, RZ, R86 ;  /* 0x000000ffff077224 */ /* 0x000fe400078e0056 */
[----:B------:R-:W-:Y:S01]  /*10650*/  @!P6 IMAD.IADD R85, R85, 0x1, -R5 ;  /* 0x000000015555e824 */ /* 0x000fe200078e0a05 */
[C---:B------:R-:W-:Y:S01]  /*10660*/  ISETP.GT.U32.AND P6, PT, R5.reuse, R88, PT ;  /* 0x000000580500720c */ /* 0x040fe20003fc4070 */
[C---:B------:R-:W-:Y:S01]  /*10670*/  IMAD R82, R5.reuse, R87, R82 ;  /* 0x0000005705527224 */ /* 0x040fe200078e0252 */
[----:B------:R-:W-:Y:S01]  /*10680*/  IABS R87, R90 ;  /* 0x0000005a00577213 */ /* 0x000fe20000000000 */
[----:B------:R-:W-:Y:S01]  /*10690*/  @!P3 IMAD.MOV R7, RZ, RZ, -R7 ;  /* 0x000000ffff07b224 */ /* 0x000fe200078e0a07 */
[----:B------:R-:W-:Y:S01]  /*106a0*/  ISETP.GT.U32.AND P3, PT, R5, R81, PT ;  /* 0x000000510500720c */ /* 0x000fe20003f64070 */
[----:B------:R-:W-:Y:S01]  /*106b0*/  @!P4 IMAD.IADD R83, R83, 0x1, -R5 ;  /* 0x000000015353c824 */ /* 0x000fe200078e0a05 */
[----:B------:R-:W-:Y:S01]  /*106c0*/  ISETP.GT.U32.AND P4, PT, R5, R82, PT ;  /* 0x000000520500720c */ /* 0x000fe20003f84070 */
[----:B-1----:R-:W-:Y:S01]  /*106d0*/  IMAD.MOV.U32 R6, RZ, RZ, R85 ;  /* 0x000000ffff067224 */ /* 0x002fe200078e0055 */
[----:B------:R-:W-:Y:S01]  /*106e0*/  IADD3 R85, R23, 0x13c, RZ ;  /* 0x0000013c17557810 */ /* 0x000fe20007ffe0ff */
[----:B------:R-:W-:Y:S02]  /*106f0*/  STL [R1+0x3b8], R7 ;  /* 0x0003b80701007387 */ /* 0x000fe40000100800 */
[----:B------:R-:W-:Y:S01]  /*10700*/  @!P5 IMAD.MOV R6, RZ, RZ, -R6 ;  /* 0x000000ffff06d224 */ /* 0x000fe200078e0a06 */
[----:B------:R-:W-:Y:S01]  /*10710*/  IABS R86, R85 ;  /* 0x0000005500567213 */ /* 0x000fe20000000000 */
[----:B------:R-:W-:Y:S01]  /*10720*/  @!P6 IMAD.IADD R88, R88, 0x1, -R5 ;  /* 0x000000015858e824 */ /* 0x000fe200078e0a05 */
[----:B------:R-:W-:-:S02]  /*10730*/  ISETP.GE.AND P6, PT, R4, RZ, PT ;  /* 0x000000ff0400720c */ /* 0x000fc40003fc6270 */
[----:B------:R1:W-:Y:S01]  /*10740*/  STL [R1+0x3c0], R6 ;  /* 0x0003c00601007387 */ /* 0x0003e20000100800 */
[--C-:B------:R-:W-:Y:S01]  /*10750*/  @!P3 IMAD.IADD R81, R81, 0x1, -R5.reuse ;  /* 0x000000015151b824 */ /* 0x100fe200078e0a05 */
[C---:B------:R-:W-:Y:S01]  /*10760*/  ISETP.GT.U32.AND P3, PT, R5.reuse, R88, PT ;  /* 0x000000580500720c */ /* 0x040fe20003f64070 */
[----:B------:R-:W-:Y:S01]  /*10770*/  IMAD.MOV.U32 R4, RZ, RZ, R86 ;  /* 0x000000ffff047224 */ /* 0x000fe200078e0056 */
[----:B------:R-:W-:Y:S01]  /*10780*/  ISETP.GE.AND P5, PT, R84, RZ, PT ;  /* 0x000000ff5400720c */ /* 0x000fe20003fa6270 */
[----:B------:R-:W-:Y:S01]  /*10790*/  @!P4 IMAD.IADD R82, R82, 0x1, -R5 ;  /* 0x000000015252c824 */ /* 0x000fe200078e0a05 */
[----:B------:R-:W-:Y:S01]  /*107a0*/  ISETP.GT.U32.AND P4, PT, R5, R81, PT ;  /* 0x000000510500720c */ /* 0x000fe20003f84070 */
[----:B------:R-:W-:Y:S01]  /*107b0*/  IMAD.HI.U32 R89, R3, R4, RZ ;  /* 0x0000000403597227 */ /* 0x000fe200078e00ff */
[----:B------:R-:W-:-:S03]  /*107c0*/  IADD3 R84, R23, 0x13d, RZ ;  /* 0x0000013d17547810 */ /* 0x000fc60007ffe0ff */
[----:B------:R-:W-:-:S04]  /*107d0*/  IMAD.HI.U32 R86, R3, R87, RZ ;  /* 0x0000005703567227 */ /* 0x000fc800078e00ff */
[----:B------:R-:W-:Y:S02]  /*107e0*/  IMAD.MOV R89, RZ, RZ, -R89 ;  /* 0x000000ffff597224 */ /* 0x000fe400078e0a59 */
[----:B-1----:R-:W-:Y:S01]  /*107f0*/  IMAD.MOV.U32 R6, RZ, RZ, R83 ;  /* 0x000000ffff067224 */ /* 0x002fe200078e0053 */
[----:B------:R-:W-:Y:S01]  /*10800*/  IABS R83, R84 ;  /* 0x0000005400537213 */ /* 0x000fe20000000000 */
[----:B------:R-:W-:Y:S02]  /*10810*/  IMAD.MOV R86, RZ, RZ, -R86 ;  /* 0x000000ffff567224 */ /* 0x000fe400078e0a56 */
[C---:B------:R-:W-:Y:S02]  /*10820*/  IMAD R4, R5.reuse, R89, R4 ;  /* 0x0000005905047224 */ /* 0x040fe400078e0204 */
[----:B------:R-:W-:Y:S01]  /*10830*/  @!P1 IMAD.MOV R6, RZ, RZ, -R6 ;  /* 0x000000ffff069224 */ /* 0x000fe200078e0a06 */
[C---:B------:R-:W-:Y:S01]  /*10840*/  ISETP.GT.U32.AND P1, PT, R5.reuse, R82, PT ;  /* 0x000000520500720c */ /* 0x040fe20003f24070 */
[----:B------:R-:W-:Y:S01]  /*10850*/  IMAD R87, R5, R86, R87 ;  /* 0x0000005605577224 */ /* 0x000fe200078e0257 */
[----:B------:R-:W-:Y:S01]  /*10860*/  IADD3 R86, R23, 0x13e, RZ ;  /* 0x0000013e17567810 */ /* 0x000fe20007ffe0ff */
[--C-:B------:R-:W-:Y:S01]  /*10870*/  @!P4 IMAD.IADD R81, R81, 0x1, -R5.reuse ;  /* 0x000000015151c824 */ /* 0x100fe200078e0a05 */
[C---:B------:R-:W-:Y:S01]  /*10880*/  ISETP.GT.U32.AND P4, PT, R5.reuse, R4, PT ;  /* 0x000000040500720c */ /* 0x040fe20003f84070 */
[----:B------:R-:W-:Y:S01]  /*10890*/  @!P3 IMAD.IADD R88, R88, 0x1, -R5 ;  /* 0x000000015858b824 */ /* 0x000fe200078e0a05 */
[----:B------:R-:W-:Y:S01]  /*108a0*/  ISETP.GT.U32.AND P3, PT, R5, R87, PT ;  /* 0x000000570500720c */ /* 0x000fe20003f64070 */
[----:B------:R1:W-:Y:S01]  /*108b0*/  STL [R1+0x3c4], R6 ;  /* 0x0003c40601007387 */ /* 0x0003e20000100800 */
[----:B------:R-:W-:Y:S01]  /*108c0*/  IABS R91, R86 ;  /* 0x00000056005b7213 */ /* 0x000fe20000000000 */
[----:B------:R-:W-:-:S04]  /*108d0*/  IMAD.HI.U32 R89, R3, R83, RZ ;  /* 0x0000005303597227 */ /* 0x000fc800078e00ff */
[----:B------:R-:W-:Y:S01]  /*108e0*/  @!P1 IADD3 R82, R82, -R5, RZ ;  /* 0x8000000552529210 */ /* 0x000fe20007ffe0ff */
[----:B------:R-:W-:Y:S01]  /*108f0*/  IMAD.MOV R89, RZ, RZ, -R89 ;  /* 0x000000ffff597224 */ /* 0x000fe200078e0a59 */
[----:B------:R-:W-:Y:S01]  /*10900*/  ISETP.GE.AND P1, PT, R90, RZ, PT ;  /* 0x000000ff5a00720c */ /* 0x000fe20003f26270 */
[----:B------:R-:W-:Y:S01]  /*10910*/  @!P5 IMAD.MOV R81, RZ, RZ, -R81 ;  /* 0x000000ffff51d224 */ /* 0x000fe200078e0a51 */
[----:B------:R-:W-:Y:S01]  /*10920*/  IABS R90, R92 ;  /* 0x0000005c005a7213 */ /* 0x000fe20000000000 */
[----:B------:R-:W-:Y:S02]  /*10930*/  @!P4 IMAD.IADD R4, R4, 0x1, -R5 ;  /* 0x000000010404c824 */ /* 0x000fe400078e0a05 */
[----:B-1----:R-:W-:Y:S02]  /*10940*/  IMAD.MOV.U32 R6, RZ, RZ, R88 ;  /* 0x000000ffff067224 */ /* 0x002fe400078e0058 */
[----:B------:R-:W-:Y:S01]  /*10950*/  IMAD.MOV.U32 R88, RZ, RZ, R91 ;  /* 0x000000ffff587224 */ /* 0x000fe200078e005b */
[----:B------:R-:W-:Y:S01]  /*10960*/  ISETP.GT.U32.AND P4, PT, R5, R4, PT ;  /* 0x000000040500720c */ /* 0x000fe20003f84070 */
[----:B------:R-:W-:Y:S01]  /*10970*/  @!P3 IMAD.IADD R87, R87, 0x1, -R5 ;  /* 0x000000015757b824 */ /* 0x000fe200078e0a05 */
[----:B------:R-:W-:Y:S01]  /*10980*/  ISETP.GE.AND P3, PT, R85, RZ, PT ;  /* 0x000000ff5500720c */ /* 0x000fe20003f66270 */
[----:B------:R-:W-:-:S02]  /*10990*/  IMAD.MOV.U32 R85, RZ, RZ, R90 ;  /* 0x000000ffff557224 */ /* 0x000fc400078e005a */
[----:B------:R-:W-:-:S04]  /*109a0*/  IMAD.HI.U32 R90, R3, R88, RZ ;  /* 0x00000058035a7227 */ /* 0x000fc800078e00ff */
[----:B------:R-:W-:Y:S02]  /*109b0*/  IMAD.MOV R90, RZ, RZ, -R90 ;  /* 0x000000ffff5a7224 */ /* 0x000fe400078e0a5a */
[----:B------:R-:W-:Y:S01]  /*109c0*/  @!P6 IMAD.MOV R82, RZ, RZ, -R82 ;  /* 0x000000ffff52e224 */ /* 0x000fe200078e0a52 */
[----:B------:R-:W-:Y:S01]  /*109d0*/  ISETP.GE.AND P6, PT, R84, RZ, PT ;  /* 0x000000ff5400720c */ /* 0x000fe20003fc6270 */
[----:B------:R-:W-:Y:S01]  /*109e0*/  IMAD R84, R5, R90, R88 ;  /* 0x0000005a05547224 */ /* 0x000fe200078e0258 */
[----:B------:R-:W-:Y:S01]  /*109f0*/  IADD3 R88, R23, 0x140, RZ ;  /* 0x0000014017587810 */ /* 0x000fe20007ffe0ff */
[----:B------:R-:W-:Y:S01]  /*10a00*/  @!P2 IMAD.MOV R6, RZ, RZ, -R6 ;  /* 0x000000ffff06a224 */ /* 0x000fe200078e0a06 */
[C---:B------:R-:W-:Y:S01]  /*10a10*/  ISETP.GT.U32.AND P2, PT, R5.reuse, R87, PT ;  /* 0x000000570500720c */ /* 0x040fe20003f44070 */
[----:B------:R-:W-:Y:S01]  /*10a20*/  IMAD R83, R5, R89, R83 ;  /* 0x0000005905537224 */ /* 0x000fe200078e0253 */
[----:B------:R-:W-:Y:S01]  /*10a30*/  IADD3 R90, R23, 0x141, RZ ;  /* 0x00000141175a7810 */ /* 0x000fe20007ffe0ff */
[----:B------:R-:W-:Y:S01]  /*10a40*/  @!P4 IMAD.IADD R4, R4, 0x1, -R5 ;  /* 0x000000010404c824 */ /* 0x000fe200078e0a05 */
[----:B------:R-:W-:Y:S01]  /*10a50*/  ISETP.GT.U32.AND P4, PT, R5, R84, PT ;  /* 0x000000540500720c */ /* 0x000fe20003f84070 */
[----:B------:R-:W-:Y:S01]  /*10a60*/  IMAD.HI.U32 R89, R3, R85, RZ ;  /* 0x0000005503597227 */ /* 0x000fe200078e00ff */
[----:B------:R-:W-:Y:S01]  /*10a70*/  ISETP.GT.U32.AND P5, PT, R5, R83, PT ;  /* 0x000000530500720c */ /* 0x000fe20003fa4070 */
[----:B------:R1:W-:Y:S02]  /*10a80*/  STL [R1+0x3bc], R6 ;  /* 0x0003bc0601007387 */ /* 0x0003e40000100800 */
[----:B------:R-:W-:-:S04]  /*10a90*/  IMAD.MOV R89, RZ, RZ, -R89 ;  /* 0x000000ffff597224 */ /* 0x000fc800078e0a59 */
[----:B------:R-:W-:Y:S01]  /*10aa0*/  @!P2 IMAD.IADD R87, R87, 0x1, -R5 ;  /* 0x000000015757a824 */ /* 0x000fe200078e0a05 */
[----:B------:R-:W-:Y:S01]  /*10ab0*/  ISETP.GE.AND P2, PT, R86, RZ, PT ;  /* 0x000000ff5600720c */ /* 0x000fe20003f46270 */
[----:B------:R-:W-:Y:S01]  /*10ac0*/  IMAD R85, R5, R89, R85 ;  /* 0x0000005905557224 */ /* 0x000fe200078e0255 */
[----:B------:R-:W-:Y:S01]  /*10ad0*/  IABS R86, R88 ;  /* 0x0000005800567213 */ /* 0x000fe20000000000 */
[----:B-1----:R-:W-:Y:S01]  /*10ae0*/  IMAD.MOV.U32 R6, RZ, RZ, R87 ;  /* 0x000000ffff067224 */ /* 0x002fe200078e0057 */
[----:B------:R-:W-:Y:S01]  /*10af0*/  @!P4 IADD3 R84, R84, -R5, RZ ;  /* 0x800000055454c210 */ /* 0x000fe20007ffe0ff */
[----:B------:R-:W-:Y:S01]  /*10b00*/  @!P5 IMAD.IADD R83, R83, 0x1, -R5 ;  /* 0x000000015353d824 */ /* 0x000fe200078e0a05 */
[----:B------:R-:W-:Y:S01]  /*10b10*/  IABS R87, R90 ;  /* 0x0000005a00577213 */ /* 0x000fe20000000000 */
[----:B------:R-:W-:Y:S01]  /*10b20*/  IMAD.HI.U32 R91, R3, R86, RZ ;  /* 0x00000056035b7227 */ /* 0x000fe200078e00ff */
[C---:B------:R-:W-:Y:S02]  /*10b30*/  ISETP.GT.U32.AND P4, PT, R5.reuse, R84, PT ;  /* 0x000000540500720c */ /* 0x040fe40003f84070 */
[C---:B------:R-:W-:Y:S01]  /*10b40*/  ISETP.GT.U32.AND P5, PT, R5.reuse, R83, PT ;  /* 0x000000530500720c */ /* 0x040fe20003fa4070 */
[----:B------:R-:W-:Y:S01]  /*10b50*/  @!P1 IMAD.MOV R6, RZ, RZ, -R6 ;  /* 0x000000ffff069224 */ /* 0x000fe200078e0a06 */
[----:B------:R-:W-:Y:S01]  /*10b60*/  ISETP.GT.U32.AND P1, PT, R5, R85, PT ;  /* 0x000000550500720c */ /* 0x000fe20003f24070 */
[----:B------:R-:W-:Y:S01]  /*10b70*/  IMAD.MOV R91, RZ, RZ, -R91 ;  /* 0x000000ffff5b7224 */ /* 0x000fe200078e0a5b */
[----:B------:R-:W-:-:S02]  /*10b80*/  IADD3 R89, R23, 0x142, RZ ;  /* 0x0000014217597810 */ /* 0x000fc40007ffe0ff */
[----:B------:R1:W-:Y:S01]  /*10b90*/  STL [R1+0x3ac], R6 ;  /* 0x0003ac0601007387 */ /* 0x0003e20000100800 */
[----:B------:R-:W-:Y:S01]  /*10ba0*/  IMAD R86, R5, R91, R86 ;  /* 0x0000005b05567224 */ /* 0x000fe200078e0256 */
[----:B------:R-:W-:-:S03]  /*10bb0*/  IABS R91, R97 ;  /* 0x00000061005b7213 */ /* 0x000fc60000000000 */
[--C-:B------:R-:W-:Y:S01]  /*10bc0*/  @!P4 IMAD.IADD R84, R84, 0x1, -R5.reuse ;  /* 0x000000015454c824 */ /* 0x100fe200078e0a05 */
[----:B------:R-:W-:Y:S01]  /*10bd0*/  ISETP.GT.U32.AND P4, PT, R5, R86, PT ;  /* 0x000000560500720c */ /* 0x000fe20003f84070 */
[--C-:B------:R-:W-:Y:S01]  /*10be0*/  @!P5 IMAD.IADD R83, R83, 0x1, -R5.reuse ;  /* 0x000000015353d824 */ /* 0x100fe200078e0a05 */
[----:B------:R-:W-:Y:S01]  /*10bf0*/  ISETP.GE.AND P5, PT, R88, RZ, PT ;  /* 0x000000ff5800720c */ /* 0x000fe20003fa6270 */
[----:B------:R-:W-:Y:S02]  /*10c00*/  @!P1 IMAD.IADD R85, R85, 0x1, -R5 ;  /* 0x0000000155559824 */ /* 0x000fe400078e0a05 */
[----:B-1----:R-:W-:Y:S02]  /*10c10*/  IMAD.MOV.U32 R6, RZ, RZ, R4 ;  /* 0x000000ffff067224 */ /* 0x002fe400078e0004 */
[----:B------:R-:W-:Y:S01]  /*10c20*/  IMAD.HI.U32 R4, R3, R87, RZ ;  /* 0x0000005703047227 */ /* 0x000fe200078e00ff */
[----:B------:R-:W-:-:S03]  /*10c30*/  ISETP.GT.U32.AND P1, PT, R5, R85, PT ;  /* 0x000000550500720c */ /* 0x000fc60003f24070 */
[----:B------:R-:W-:Y:S02]  /*10c40*/  IMAD.MOV R4, RZ, RZ, -R4 ;  /* 0x000000ffff047224 */ /* 0x000fe400078e0a04 */
[----:B------:R-:W-:Y:S01]  /*10c50*/  @!P3 IMAD.MOV R6, RZ, RZ, -R6 ;  /* 0x000000ffff06b224 */ /* 0x000fe200078e0a06 */
[----:B------:R-:W-:Y:S01]  /*10c60*/  ISETP.GE.AND P3, PT, R92, RZ, PT ;  /* 0x000000ff5c00720c */ /* 0x000fe20003f66270 */
[C---:B------:R-:W-:Y:S01]  /*10c70*/  IMAD R87, R5.reuse, R4, R87 ;  /* 0x0000000405577224 */ /* 0x040fe200078e0257 */
[----:B------:R-:W-:Y:S01]  /*10c80*/  IABS R92, R89 ;  /* 0x00000059005c7213 */ /* 0x000fe20000000000 */
[----:B------:R-:W-:Y:S01]  /*10c90*/  @!P6 IMAD.MOV R83, RZ, RZ, -R83 ;  /* 0x000000ffff53e224 */ /* 0x000fe200078e0a53 */
[----:B------:R1:W-:Y:S01]  /*10ca0*/  STL [R1+0x3b0], R6 ;  /* 0x0003b00601007387 */ /* 0x0003e20000100800 */
[--C-:B------:R-:W-:Y:S01]  /*10cb0*/  @!P4 IMAD.IADD R86, R86, 0x1, -R5.reuse ;  /* 0x000000015656c824 */ /* 0x100fe200078e0a05 */
[----:B------:R-:W-:Y:S01]  /*10cc0*/  ISETP.GT.U32.AND P6, PT, R5, R87, PT ;  /* 0x000000570500720c */ /* 0x000fe20003fc4070 */
[----:B------:R-:W-:Y:S01]  /*10cd0*/  IMAD.MOV.U32 R88, RZ, RZ, R92 ;  /* 0x000000ffff587224 */ /* 0x000fe200078e005c */
[----:B------:R-:W-:Y:S01]  /*10ce0*/  IABS R92, R95 ;  /* 0x0000005f005c7213 */ /* 0x000fe20000000000 */
[----:B------:R-:W-:Y:S01]  /*10cf0*/  @!P1 IMAD.IADD R85, R85, 0x1, -R5 ;  /* 0x0000000155559824 */ /* 0x000fe200078e0a05 */
[----:B------:R-:W-:Y:S01]  /*10d00*/  ISETP.GT.U32.AND P4, PT, R5, R86, PT ;  /* 0x000000560500720c */ /* 0x000fe20003f84070 */
[----:B------:R-:W-:Y:S01]  /*10d10*/  IMAD.HI.U32 R4, R3, R88, RZ ;  /* 0x0000005803047227 */ /* 0x000fe200078e00ff */
[----:B------:R-:W-:-:S03]  /*10d20*/  ISETP.GE.AND P1, PT, R89, RZ, PT ;  /* 0x000000ff5900720c */ /* 0x000fc60003f26270 */
[----:B------:R-:W-:Y:S02]  /*10d30*/  IMAD.MOV R4, RZ, RZ, -R4 ;  /* 0x000000ffff047224 */ /* 0x000fe400078e0a04 */
[----:B------:R-:W-:Y:S01]  /*10d40*/  IMAD.MOV.U32 R89, RZ, RZ, R91 ;  /* 0x000000ffff597224 */ /* 0x000fe200078e005b */
[----:B------:R-:W-:Y:S01]  /*10d50*/  IABS R91, R100 ;  /* 0x00000064005b7213 */ /* 0x000fe20000000000 */
[----:B------:R-:W-:Y:S02]  /*10d60*/  @!P6 IMAD.IADD R87, R87, 0x1, -R5 ;  /* 0x000000015757e824 */ /* 0x000fe400078e0a05 */
[----:B------:R-:W-:Y:S01]  /*10d70*/  @!P2 IMAD.MOV R84, RZ, RZ, -R84 ;  /* 0x000000ffff54a224 */ /* 0x000fe200078e0a54 */
[----:B------:R-:W-:Y:S01]  /*10d80*/  ISETP.GE.AND P2, PT, R90, RZ, PT ;  /* 0x000000ff5a00720c */ /* 0x000fe20003f46270 */
[C---:B------:R-:W-:Y:S01]  /*10d90*/  IMAD R88, R5.reuse, R4, R88 ;  /* 0x0000000405587224 */ /* 0x040fe200078e0258 */
[----:B------:R-:W-:Y:S01]  /*10da0*/  ISETP.GT.U32.AND P6, PT, R5, R87, PT ;  /* 0x000000570500720c */ /* 0x000fe20003fc4070 */
[----:B------:R-:W-:Y:S01]  /*10db0*/  IMAD.HI.U32 R4, R3, R89, RZ ;  /* 0x0000005903047227 */ /* 0x000fe200078e00ff */
[----:B------:R-:W-:-:S03]  /*10dc0*/  IABS R90, R102 ;  /* 0x00000066005a7213 */ /* 0x000fc60000000000 */
[----:B------:R-:W-:Y:S01]  /*10dd0*/  @!P4 IMAD.IADD R86, R86, 0x1, -R5 ;  /* 0x000000015656c824 */ /* 0x000fe200078e0a05 */
[----:B------:R-:W-:Y:S01]  /*10de0*/  ISETP.GT.U32.AND P4, PT, R5, R88, PT ;  /* 0x000000580500720c */ /* 0x000fe20003f84070 */
[----:B------:R-:W-:Y:S02]  /*10df0*/  IMAD.MOV R4, RZ, RZ, -R4 ;  /* 0x000000ffff047224 */ /* 0x000fe400078e0a04 */
[----:B------:R-:W-:-:S04]  /*10e00*/  IMAD.HI.U32 R94, R3, R90, RZ ;  /* 0x0000005a035e7227 */ /* 0x000fc800078e00ff */
[----:B------:R-:W-:Y:S02]  /*10e10*/  IMAD R89, R5, R4, R89 ;  /* 0x0000000405597224 */ /* 0x000fe400078e0259 */
[----:B------:R-:W-:Y:S02]  /*10e20*/  IMAD.MOV R94, RZ, RZ, -R94 ;  /* 0x000000ffff5e7224 */ /* 0x000fe400078e0a5e */
[----:B------:R-:W-:-:S04]  /*10e30*/  IMAD.HI.U32 R4, R3, R91, RZ ;  /* 0x0000005b03047227 */ /* 0x000fc800078e00ff */
[--C-:B------:R-:W-:Y:S01]  /*10e40*/  @!P6 IMAD.IADD R87, R87, 0x1, -R5.reuse ;  /* 0x000000015757e824 */ /* 0x100fe200078e0a05 */
[C---:B------:R-:W-:Y:S01]  /*10e50*/  ISETP.GT.U32.AND P6, PT, R5.reuse, R89, PT ;  /* 0x000000590500720c */ /* 0x040fe20003fc4070 */
[----:B------:R-:W-:Y:S01]  /*10e60*/  IMAD R90, R5, R94, R90 ;  /* 0x0000005e055a7224 */ /* 0x000fe200078e025a */
[----:B------:R-:W-:Y:S01]  /*10e70*/  IADD3 R4, -R4, RZ, RZ ;  /* 0x000000ff04047210 */ /* 0x000fe20007ffe1ff */
[----:B------:R-:W-:Y:S01]  /*10e80*/  @!P4 IMAD.IADD R88, R88, 0x1, -R5 ;  /* 0x000000015858c824 */ /* 0x000fe200078e0a05 */
[----:B------:R-:W-:Y:S01]  /*10e90*/  IABS R94, R96 ;  /* 0x00000060005e7213 */ /* 0x000fe20000000000 */
[----:B------:R-:W-:Y:S01]  /*10ea0*/  IMAD.HI.U32 R101, R3, R92, RZ ;  /* 0x0000005c03657227 */ /* 0x000fe200078e00ff */
[----:B------:R-:W-:-:S03]  /*10eb0*/  ISETP.GT.U32.AND P4, PT, R5, R90, PT ;  /* 0x0000005a0500720c */ /* 0x000fc60003f84070 */
[----:B------:R-:W-:Y:S01]  /*10ec0*/  IMAD R91, R5, R4, R91 ;  /* 0x00000004055b7224 */ /* 0x000fe200078e025b */
[----:B------:R-:W-:Y:S01]  /*10ed0*/  IADD3 R4, R23, 0x149, RZ ;  /* 0x0000014917047810 */ /* 0x000fe20007ffe0ff */
[----:B------:R-:W-:Y:S02]  /*10ee0*/  IMAD.MOV R101, RZ, RZ, -R101 ;  /* 0x000000ffff657224 */ /* 0x000fe400078e0a65 */
[--C-:B------:R-:W-:Y:S01]  /*10ef0*/  @!P6 IMAD.IADD R89, R89, 0x1, -R5.reuse ;  /* 0x000000015959e824 */ /* 0x100fe200078e0a05 */
[C---:B------:R-:W-:Y:S01]  /*10f00*/  ISETP.GT.U32.AND P6, PT, R5.reuse, R91, PT ;  /* 0x0000005b0500720c */ /* 0x040fe20003fc4070 */
[----:B------:R-:W-:Y:S01]  /*10f10*/  @!P5 IMAD.MOV R86, RZ, RZ, -R86 ;  /* 0x000000ffff56d224 */ /* 0x000fe200078e0a56 */
[----:B------:R-:W-:Y:S01]  /*10f20*/  IABS R99, R4 ;  /* 0x0000000400637213 */ /* 0x000fe20000000000 */
[C---:B------:R-:W-:Y:S02]  /*10f30*/  IMAD R92, R5.reuse, R101, R92 ;  /* 0x00000065055c7224 */ /* 0x040fe400078e025c */
[----:B------:R-:W-:Y:S01]  /*10f40*/  @!P4 IMAD.IADD R90, R90, 0x1, -R5 ;  /* 0x000000015a5ac824 */ /* 0x000fe200078e0a05 */
[----:B------:R-:W-:Y:S01]  /*10f50*/  ISETP.GT.U32.AND P4, PT, R5, R89, PT ;  /* 0x000000590500720c */ /* 0x000fe20003f84070 */
[----:B------:R-:W-:-:S03]  /*10f60*/  IMAD.HI.U32 R101, R3, R94, RZ ;  /* 0x0000005e03657227 */ /* 0x000fc600078e00ff */
[C---:B------:R-:W-:Y:S01]  /*10f70*/  ISETP.GT.U32.AND P5, PT, R5.reuse, R90, PT ;  /* 0x0000005a0500720c */ /* 0x040fe20003fa4070 */
[----:B------:R-:W-:Y:S01]  /*10f80*/  @!P3 IMAD.MOV R85, RZ, RZ, -R85 ;  /* 0x000000ffff55b224 */ /* 0x000fe200078e0a55 */
[----:B------:R-:W-:Y:S01]  /*10f90*/  ISETP.GT.U32.AND P3, PT, R5, R88, PT ;  /* 0x000000580500720c */ /* 0x000fe20003f64070 */
[----:B------:R-:W-:Y:S02]  /*10fa0*/  @!P6 IMAD.IADD R91, R91, 0x1, -R5 ;  /* 0x000000015b5be824 */ /* 0x000fe400078e0a05 */
[----:B------:R-:W-:Y:S02]  /*10fb0*/  IMAD.MOV R101, RZ, RZ, -R101 ;  /* 0x000000ffff657224 */ /* 0x000fe400078e0a65 */
[----:B------:R-:W-:Y:S01]  /*10fc0*/  @!P2 IMAD.MOV R87, RZ, RZ, -R87 ;  /* 0x000000ffff57a224 */ /* 0x000fe200078e0a57 */
[C---:B------:R-:W-:Y:S01]  /*10fd0*/  ISETP.GT.U32.AND P2, PT, R5.reuse, R92, PT ;  /* 0x0000005c0500720c */ /* 0x040fe20003f44070 */
[C---:B------:R-:W-:Y:S01]  /*10fe0*/  IMAD R94, R5.reuse, R101, R94 ;  /* 0x00000065055e7224 */ /* 0x040fe200078e025e */
[----:B------:R-:W-:Y:S01]  /*10ff0*/  ISETP.GT.U32.AND P6, PT, R5, R91, PT ;  /* 0x0000005b0500720c */ /* 0x000fe20003fc4070 */
[--C-:B------:R-:W-:Y:S01]  /*11000*/  @!P4 IMAD.IADD R89, R89, 0x1, -R5.reuse ;  /* 0x000000015959c824 */ /* 0x100fe200078e0a05 */
[----:B------:R-:W-:Y:S01]  /*11010*/  ISETP.GE.AND P4, PT, R97, RZ, PT ;  /* 0x000000ff6100720c */ /* 0x000fe20003f86270 */
[--C-:B------:R-:W-:Y:S01]  /*11020*/  @!P5 IMAD.IADD R90, R90, 0x1, -R5.reuse ;  /* 0x000000015a5ad824 */ /* 0x100fe200078e0a05 */
[C---:B------:R-:W-:Y:S01]  /*11030*/  ISETP.GT.U32.AND P5, PT, R5.reuse, R94, PT ;  /* 0x0000005e0500720c */ /* 0x040fe20003fa4070 */
[----:B------:R-:W-:Y:S01]  /*11040*/  @!P3 IMAD.IADD R88, R88, 0x1, -R5 ;  /* 0x000000015858b824 */ /* 0x000fe200078e0a05 */
[----:B------:R-:W-:Y:S01]  /*11050*/  ISETP.GT.U32.AND P3, PT, R5, R93, PT ;  /* 0x0000005d0500720c */ /* 0x000fe20003f64070 */
[----:B------:R-:W-:Y:S01]  /*11060*/  IMAD.HI.U32 R101, R3, R99, RZ ;  /* 0x0000006303657227 */ /* 0x000fe200078e00ff */
[----:B------:R-:W-:-:S03]  /*11070*/  IADD3 R97, R23, 0x14a, RZ ;  /* 0x0000014a17617810 */ /* 0x000fc60007ffe0ff */
[--C-:B------:R-:W-:Y:S01]  /*11080*/  @!P2 IMAD.IADD R92, R92, 0x1, -R5.reuse ;  /* 0x000000015c5ca824 */ /* 0x100fe200078e0a05 */
[----:B------:R-:W-:Y:S01]  /*11090*/  ISETP.GE.AND P2, PT, R100, RZ, PT ;  /* 0x000000ff6400720c */ /* 0x000fe20003f46270 */
[--C-:B------:R-:W-:Y:S01]  /*110a0*/  @!P6 IMAD.IADD R91, R91, 0x1, -R5.reuse ;  /* 0x000000015b5be824 */ /* 0x100fe200078e0a05 */
[----:B------:R-:W-:Y:S01]  /*110b0*/  ISETP.GE.AND P6, PT, R102, RZ, PT ;  /* 0x000000ff6600720c */ /* 0x000fe20003fc6270 */
[----:B------:R-:W-:Y:S01]  /*110c0*/  @!P1 IMAD.MOV R88, RZ, RZ, -R88 ;  /* 0x000000ffff589224 */ /* 0x000fe200078e0a58 */
[----:B------:R-:W-:Y:S01]  /*110d0*/  IABS R102, R97 ;  /* 0x0000006100667213 */ /* 0x000fe20000000000 */
[----:B------:R-:W-:Y:S01]  /*110e0*/  @!P5 IMAD.IADD R94, R94, 0x1, -R5 ;  /* 0x000000015e5ed824 */ /* 0x000fe200078e0a05 */
[----:B------:R-:W-:Y:S01]  /*110f0*/  ISETP.GT.U32.AND P1, PT, R5, R92, PT ;  /* 0x0000005c0500720c */ /* 0x000fe20003f24070 */
[----:B------:R-:W-:Y:S01]  /*11100*/  IMAD.MOV R101, RZ, RZ, -R101 ;  /* 0x000000ffff657224 */ /* 0x000fe200078e0a65 */
[----:B------:R-:W-:Y:S01]  /*11110*/  MOV R100, R102 ;  /* 0x0000006600647202 */ /* 0x000fe20000000f00 */
[----:B------:R-:W-:Y:S01]  /*11120*/  @!P3 IMAD.IADD R93, R93, 0x1, -R5 ;  /* 0x000000015d5db824 */ /* 0x000fe200078e0a05 */
[----:B------:R-:W-:Y:S01]  /*11130*/  ISETP.GE.AND P3, PT, R95, RZ, PT ;  /* 0x000000ff5f00720c */ /* 0x000fe20003f66270 */
[C---:B------:R-:W-:Y:S01]  /*11140*/  IMAD R95, R5.reuse, R101, R99 ;  /* 0x00000065055f7224 */ /* 0x040fe200078e0263 */
[----:B------:R-:W-:Y:S01]  /*11150*/  ISETP.GT.U32.AND P5, PT, R5, R94, PT ;  /* 0x0000005e0500720c */ /* 0x000fe20003fa4070 */
[----:B------:R-:W-:Y:S01]  /*11160*/  IMAD.HI.U32 R101, R3, R100, RZ ;  /* 0x0000006403657227 */ /* 0x000fe200078e00ff */
[----:B------:R-:W-:-:S02]  /*11170*/  IADD3 R99, R23, 0x14b, RZ ;  /* 0x0000014b17637810 */ /* 0x000fc40007ffe0ff */
[----:B------:R-:W-:Y:S01]  /*11180*/  IADD3 R102, R23, 0x14d, RZ ;  /* 0x0000014d17667810 */ /* 0x000fe20007ffe0ff */
[----:B------:R-:W-:Y:S01]  /*11190*/  @!P4 IMAD.MOV R89, RZ, RZ, -R89 ;  /* 0x000000ffff59c224 */ /* 0x000fe200078e0a59 */
[C---:B------:R-:W-:Y:S01]  /*111a0*/  ISETP.GT.U32.AND P4, PT, R5.reuse, R93, PT ;  /* 0x0000005d0500720c */ /* 0x040fe20003f84070 */
[----:B------:R-:W-:Y:S01]  /*111b0*/  IMAD.MOV R101, RZ, RZ, -R101 ;  /* 0x000000ffff657224 */ /* 0x000fe200078e0a65 */
[----:B------:R-:W-:Y:S01]  /*111c0*/  IABS R105, R102 ;  /* 0x0000006600697213 */ /* 0x000fe20000000000 */
[----:B------:R-:W-:Y:S01]  /*111d0*/  @!P1 IMAD.IADD R92, R92, 0x1, -R5 ;  /* 0x000000015c5c9824 */ /* 0x000fe200078e0a05 */
[----:B------:R-:W-:Y:S01]  /*111e0*/  ISETP.GE.AND P1, PT, R96, RZ, PT ;  /* 0x000000ff6000720c */ /* 0x000fe20003f26270 */
[----:B------:R-:W-:Y:S01]  /*111f0*/  @!P2 IMAD.MOV R91, RZ, RZ, -R91 ;  /* 0x000000ffff5ba224 */ /* 0x000fe200078e0a5b */
[C---:B------:R-:W-:Y:S01]  /*11200*/  ISETP.GT.U32.AND P2, PT, R5.reuse, R95, PT ;  /* 0x0000005f0500720c */ /* 0x040fe20003f44070 */
[----:B------:R-:W-:Y:S02]  /*11210*/  IMAD R96, R5, R101, R100 ;  /* 0x0000006505607224 */ /* 0x000fe400078e0264 */
[----:B------:R-:W-:Y:S01]  /*11220*/  @!P6 IMAD.MOV R90, RZ, RZ, -R90 ;  /* 0x000000ffff5ae224 */ /* 0x000fe200078e0a5a */
[----:B------:R-:W-:Y:S01]  /*11230*/  ISETP.GE.AND P6, PT, R98, RZ, PT ;  /* 0x000000ff6200720c */ /* 0x000fe20003fc6270 */
[--C-:B------:R-:W-:Y:S01]  /*11240*/  @!P5 IMAD.IADD R94, R94, 0x1, -R5.reuse ;  /* 0x000000015e5ed824 */ /* 0x100fe200078e0a05 */
[----:B------:R-:W-:Y:S01]  /*11250*/  IABS R98, R99 ;  /* 0x0000006300627213 */ /* 0x000fe20000000000 */
[----:B------:R-:W-:Y:S01]  /*11260*/  @!P4 IMAD.IADD R93, R93, 0x1, -R5 ;  /* 0x000000015d5dc824 */ /* 0x000fe200078e0a05 */
[----:B------:R-:W-:Y:S01]  /*11270*/  ISETP.GT.U32.AND P5, PT, R5, R96, PT ;  /* 0x000000600500720c */ /* 0x000fe20003fa4070 */
[----:B------:R-:W-:Y:S01]  /*11280*/  @!P3 IMAD.MOV R92, RZ, RZ, -R92 ;  /* 0x000000ffff5cb224 */ /* 0x000fe200078e0a5c */
[----:B------:R-:W-:Y:S01]  /*11290*/  ISETP.GE.AND P4, PT, R4, RZ, PT ;  /* 0x000000ff0400720c */ /* 0x000fe20003f86270 */
[----:B------:R-:W-:Y:S01]  /*112a0*/  IMAD.HI.U32 R100, R3, R98, RZ ;  /* 0x0000006203647227 */ /* 0x000fe200078e00ff */
[----:B------:R-:W-:-:S03]  /*112b0*/  IADD3 R4, R23, 0x14c, RZ ;  /* 0x0000014c17047810 */ /* 0x000fc60007ffe0ff */
[----:B------:R-:W-:Y:S01]  /*112c0*/  IMAD.MOV R101, RZ, RZ, -R100 ;  /* 0x000000ffff657224 */ /* 0x000fe200078e0a64 */
[----:B------:R-:W-:Y:S01]  /*112d0*/  IABS R100, R4 ;  /* 0x0000000400647213 */ /* 0x000fe20000000000 */
[--C-:B------:R-:W-:Y:S01]  /*112e0*/  @!P2 IMAD.IADD R95, R95, 0x1, -R5.reuse ;  /* 0x000000015f5fa824 */ /* 0x100fe200078e0a05 */
[----:B------:R-:W-:Y:S01]  /*112f0*/  ISETP.GE.AND P2, PT, R97, RZ, PT ;  /* 0x000000ff6100720c */ /* 0x000fe20003f46270 */
[C---:B------:R-:W-:Y:S01]  /*11300*/  IMAD R97, R5.reuse, R101, R98 ;  /* 0x0000006505617224 */ /* 0x040fe200078e0262 */
[----:B------:R-:W-:Y:S01]  /*11310*/  IABS R101, R103 ;  /* 0x0000006700657213 */ /* 0x000fe20000000000 */
[----:B------:R-:W-:Y:S01]  /*11320*/  @!P5 IMAD.IADD R96, R96, 0x1, -R5 ;  /* 0x000000016060d824 */ /* 0x000fe200078e0a05 */
[----:B------:R-:W-:Y:S01]  /*11330*/  ISETP.GT.U32.AND P3, PT, R5, R95, PT ;  /* 0x0000005f0500720c */ /* 0x000fe20003f64070 */
[----:B------:R-:W-:Y:S01]  /*11340*/  IMAD.MOV.U32 R98, RZ, RZ, R100 ;  /* 0x000000ffff627224 */ /* 0x000fe200078e0064 */
[----:B------:R-:W-:Y:S01]  /*11350*/  IABS R100, R104 ;  /* 0x0000006800647213 */ /* 0x000fe20000000000 */
[----:B------:R-:W-:Y:S01]  /*11360*/  IMAD.HI.U32 R109, R3, R105, RZ ;  /* 0x00000069036d7227 */ /* 0x000fe200078e00ff */
[----:B------:R-:W-:-:S03]  /*11370*/  ISETP.GT.U32.AND P5, PT, R5, R96, PT ;  /* 0x000000600500720c */ /* 0x000fc60003fa4070 */
[----:B------:R-:W-:-:S04]  /*11380*/  IMAD.HI.U32 R106, R3, R98, RZ ;  /* 0x00000062036a7227 */ /* 0x000fc800078e00ff */
[----:B------:R-:W-:Y:S02]  /*11390*/  IMAD.MOV R106, RZ, RZ, -R106 ;  /* 0x000000ffff6a7224 */ /* 0x000fe400078e0a6a */
[----:B------:R-:W-:Y:S01]  /*113a0*/  @!P3 IMAD.IADD R95, R95, 0x1, -R5 ;  /* 0x000000015f5fb824 */ /* 0x000fe200078e0a05 */
[C---:B------:R-:W-:Y:S01]  /*113b0*/  ISETP.GT.U32.AND P3, PT, R5.reuse, R97, PT ;  /* 0x000000610500720c */ /* 0x040fe20003f64070 */
[----:B------:R-:W-:Y:S01]  /*113c0*/  IMAD R98, R5, R106, R98 ;  /* 0x0000006a05627224 */ /* 0x000fe200078e0262 */
[----:B------:R-:W-:Y:S01]  /*113d0*/  IADD3 R106, R23, 0x150, RZ ;  /* 0x00000150176a7810 */ /* 0x000fe20007ffe0ff */
[----:B------:R-:W-:Y:S01]  /*113e0*/  IMAD.HI.U32 R108, R3, R100, RZ ;  /* 0x00000064036c7227 */ /* 0x000fe200078e00ff */
[----:B------:R-:W-:Y:S02]  /*113f0*/  @!P5 IADD3 R96, R96, -R5, RZ ;  /* 0x800000056060d210 */ /* 0x000fe40007ffe0ff */
[----:B------:R-:W-:Y:S01]  /*11400*/  ISETP.GT.U32.AND P5, PT, R5, R98, PT ;  /* 0x000000620500720c */ /* 0x000fe20003fa4070 */
[----:B------:R-:W-:-:S02]  /*11410*/  IMAD.MOV R109, RZ, RZ, -R109 ;  /* 0x000000ffff6d7224 */ /* 0x000fc400078e0a6d */
[----:B------:R-:W-:-:S04]  /*11420*/  IMAD.HI.U32 R107, R3, R101, RZ ;  /* 0x00000065036b7227 */ /* 0x000fc800078e00ff */
[----:B------:R-:W-:Y:S01]  /*11430*/  @!P3 IMAD.IADD R97, R97, 0x1, -R5 ;  /* 0x000000016161b824 */ /* 0x000fe200078e0a05 */
[----:B------:R-:W-:Y:S01]  /*11440*/  ISETP.GE.AND P3, PT, R99, RZ, PT ;  /* 0x000000ff6300720c */ /* 0x000fe20003f66270 */
[----:B------:R-:W-:Y:S02]  /*11450*/  IMAD.MOV R108, RZ, RZ, -R108 ;  /* 0x000000ffff6c7224 */ /* 0x000fe400078e0a6c */
[C---:B------:R-:W-:Y:S01]  /*11460*/  IMAD R99, R5.reuse, R109, R105 ;  /* 0x0000006d05637224 */ /* 0x040fe200078e0269 */
[----:B------:R-:W-:Y:S01]  /*11470*/  IABS R105, R106 ;  /* 0x0000006a00697213 */ /* 0x000fe20000000000 */
[----:B------:R-:W-:Y:S01]  /*11480*/  @!P5 IMAD.IADD R98, R98, 0x1, -R5 ;  /* 0x000000016262d824 */ /* 0x000fe200078e0a05 */
[C---:B------:R-:W-:Y:S01]  /*11490*/  ISETP.GT.U32.AND P5, PT, R5.reuse, R97, PT ;  /* 0x000000610500720c */ /* 0x040fe20003fa4070 */
[----:B------:R-:W-:Y:S02]  /*114a0*/  IMAD.MOV R107, RZ, RZ, -R107 ;  /* 0x000000ffff6b7224 */ /* 0x000fe400078e0a6b */
[----:B------:R-:W-:-:S02]  /*114b0*/  IMAD R100, R5, R108, R100 ;  /* 0x0000006c05647224 */ /* 0x000fc400078e0264 */
[----:B------:R-:W-:Y:S01]  /*114c0*/  @!P6 IMAD.MOV R93, RZ, RZ, -R93 ;  /* 0x000000ffff5de224 */ /* 0x000fe200078e0a5d */
[C---:B------:R-:W-:Y:S01]  /*114d0*/  ISETP.GT.U32.AND P6, PT, R5.reuse, R99, PT ;  /* 0x000000630500720c */ /* 0x040fe20003fc4070 */
[----:B------:R-:W-:Y:S01]  /*114e0*/  @!P1 IMAD.MOV R94, RZ, RZ, -R94 ;  /* 0x000000ffff5e9224 */ /* 0x000fe200078e0a5e */
[C---:B------:R-:W-:Y:S01]  /*114f0*/  ISETP.GT.U32.AND P1, PT, R5.reuse, R98, PT ;  /* 0x000000620500720c */ /* 0x040fe20003f24070 */
[C---:B------:R-:W-:Y:S02]  /*11500*/  IMAD R101, R5.reuse, R107, R101 ;  /* 0x0000006b05657224 */ /* 0x040fe400078e0265 */
[----:B------:R-:W-:Y:S01]  /*11510*/  @!P4 IMAD.MOV R95, RZ, RZ, -R95 ;  /* 0x000000ffff5fc224 */ /* 0x000fe200078e0a5f */
[----:B------:R-:W-:Y:S01]  /*11520*/  ISETP.GT.U32.AND P4, PT, R5, R100, PT ;  /* 0x000000640500720c */ /* 0x000fe20003f84070 */
[----:B------:R-:W-:Y:S01]  /*11530*/  @!P2 IMAD.MOV R96, RZ, RZ, -R96 ;  /* 0x000000ffff60a224 */ /* 0x000fe200078e0a60 */
[----:B------:R-:W-:Y:S01]  /*11540*/  ISETP.GE.AND P2, PT, R4, RZ, PT ;  /* 0x000000ff0400720c */ /* 0x000fe20003f46270 */
[----:B------:R-:W-:Y:S01]  /*11550*/  @!P5 IMAD.IADD R97, R97, 0x1, -R5 ;  /* 0x000000016161d824 */ /* 0x000fe200078e0a05 */
[----:B------:R-:W-:Y:S01]  /*11560*/  IADD3 R4, R23, 0x151, RZ ;  /* 0x0000015117047810 */ /* 0x000fe20007ffe0ff */
[----:B------:R-:W-:Y:S01]  /*11570*/  IMAD.HI.U32 R107, R3, R105, RZ ;  /* 0x00000069036b7227 */ /* 0x000fe200078e00ff */
[----:B------:R-:W-:-:S02]  /*11580*/  ISETP.GT.U32.AND P5, PT, R5, R101, PT ;  /* 0x000000650500720c */ /* 0x000fc40003fa4070 */
[----:B------:R-:W-:Y:S01]  /*11590*/  IABS R108, R4 ;  /* 0x00000004006c7213 */ /* 0x000fe20000000000 */
[----:B------:R-:W-:Y:S02]  /*115a0*/  IMAD.MOV R107, RZ, RZ, -R107 ;  /* 0x000000ffff6b7224 */ /* 0x000fe400078e0a6b */
[--C-:B------:R-:W-:Y:S01]  /*115b0*/  @!P6 IMAD.IADD R99, R99, 0x1, -R5.reuse ;  /* 0x000000016363e824 */ /* 0x100fe200078e0a05 */
[----:B------:R-:W-:Y:S01]  /*115c0*/  ISETP.GE.AND P6, PT, R104, RZ, PT ;  /* 0x000000ff6800720c */ /* 0x000fe20003fc6270 */
[----:B------:R-:W-:Y:S01]  /*115d0*/  @!P1 IMAD.IADD R98, R98, 0x1, -R5 ;  /* 0x0000000162629824 */ /* 0x000fe200078e0a05 */
[----:B------:R-:W-:Y:S01]  /*115e0*/  ISETP.GE.AND P1, PT, R102, RZ, PT ;  /* 0x000000ff6600720c */ /* 0x000fe20003f26270 */
[----:B------:R-:W-:Y:S02]  /*115f0*/  IMAD R102, R5, R107, R105 ;  /* 0x0000006b05667224 */ /* 0x000fe400078e0269 */
[----:B------:R-:W-:Y:S01]  /*11600*/  IMAD.MOV.U32 R105, RZ, RZ, R108 ;  /* 0x000000ffff697224 */ /* 0x000fe200078e006c */
[----:B------:R-:W-:Y:S01]  /*11610*/  IADD3 R108, R23, 0x152, RZ ;  /* 0x00000152176c7810 */ /* 0x000fe20007ffe0ff */
[----:B------:R-:W-:Y:S01]  /*11620*/  @!P4 IMAD.IADD R100, R100, 0x1, -R5 ;  /* 0x000000016464c824 */ /* 0x000fe200078e0a05 */
[----:B------:R-:W-:Y:S01]  /*11630*/  ISETP.GT.U32.AND P4, PT, R5, R99, PT ;  /* 0x000000630500720c */ /* 0x000fe20003f84070 */
[----:B------:R-:W-:Y:S01]  /*11640*/  IMAD.HI.U32 R104, R3, R105, RZ ;  /* 0x0000006903687227 */ /* 0x000fe200078e00ff */
[----:B------:R-:W-:-:S03]  /*11650*/  IABS R107, R108 ;  /* 0x0000006c006b7213 */ /* 0x000fc60000000000 */
[----:B------:R-:W-:Y:S01]  /*11660*/  @!P5 IMAD.IADD R101, R101, 0x1, -R5 ;  /* 0x000000016565d824 */ /* 0x000fe200078e0a05 */
[----:B------:R-:W-:Y:S01]  /*11670*/  ISETP.GT.U32.AND P5, PT, R5, R100, PT ;  /* 0x000000640500720c */ /* 0x000fe20003fa4070 */
[----:B------:R-:W-:Y:S01]  /*11680*/  @!P2 IMAD.MOV R98, RZ, RZ, -R98 ;  /* 0x000000ffff62a224 */ /* 0x000fe200078e0a62 */
[----:B------:R-:W-:Y:S01]  /*11690*/  IADD3 R109, -R104, RZ, RZ ;  /* 0x000000ff686d7210 */ /* 0x000fe20007ffe1ff */
[----:B------:R-:W-:Y:S01]  /*116a0*/  @!P3 IMAD.MOV R97, RZ, RZ, -R97 ;  /* 0x000000ffff61b224 */ /* 0x000fe200078e0a61 */
[----:B------:R-:W-:Y:S01]  /*116b0*/  ISETP.GE.AND P2, PT, R103, RZ, PT ;  /* 0x000000ff6700720c */ /* 0x000fe20003f46270 */
[----:B------:R-:W-:Y:S01]  /*116c0*/  IMAD.MOV.U32 R104, RZ, RZ, R107 ;  /* 0x000000ffff687224 */ /* 0x000fe200078e006b */
[----:B------:R-:W-:Y:S01]  /*116d0*/  ISETP.GT.U32.AND P3, PT, R5, R101, PT ;  /* 0x000000650500720c */ /* 0x000fe20003f64070 */
[----:B------:R-:W-:Y:S01]  /*116e0*/  @!P4 IMAD.IADD R99, R99, 0x1, -R5 ;  /* 0x000000016363c824 */ /* 0x000fe200078e0a05 */
[C---:B------:R-:W-:Y:S01]  /*116f0*/  ISETP.GT.U32.AND P4, PT, R5.reuse, R102, PT ;  /* 0x000000660500720c */ /* 0x040fe20003f84070 */
[----:B------:R-:W-:Y:S01]  /*11700*/  IMAD R103, R5, R109, R105 ;  /* 0x0000006d05677224 */ /* 0x000fe200078e0269 */
[----:B------:R-:W-:Y:S01]  /*11710*/  IADD3 R107, R23, 0x153, RZ ;  /* 0x00000153176b7810 */ /* 0x000fe20007ffe0ff */
[----:B------:R-:W-:-:S03]  /*11720*/  IMAD.HI.U32 R109, R3, R104, RZ ;  /* 0x00000068036d7227 */ /* 0x000fc600078e00ff */
[----:B------:R-:W-:Y:S01]  /*11730*/  IABS R105, R107 ;  /* 0x0000006b00697213 */ /* 0x000fe20000000000 */
[----:B------:R-:W-:Y:S01]  /*11740*/  @!P5 IMAD.IADD R100, R100, 0x1, -R5 ;  /* 0x000000016464d824 */ /* 0x000fe200078e0a05 */
[----:B------:R-:W-:Y:S01]  /*11750*/  ISETP.GT.U32.AND P5, PT, R5, R103, PT ;  /* 0x000000670500720c */ /* 0x000fe20003fa4070 */
[----:B------:R-:W-:Y:S02]  /*11760*/  IMAD.MOV R109, RZ, RZ, -R109 ;  /* 0x000000ffff6d7224 */ /* 0x000fe400078e0a6d */
[--C-:B------:R-:W-:Y:S01]  /*11770*/  @!P3 IMAD.IADD R101, R101, 0x1, -R5.reuse ;  /* 0x000000016565b824 */ /* 0x100fe200078e0a05 */
[----:B------:R-:W-:Y:S01]  /*11780*/  ISETP.GE.AND P3, PT, R106, RZ, PT ;  /* 0x000000ff6a00720c */ /* 0x000fe20003f66270 */
[----:B------:R-:W-:Y:S01]  /*11790*/  @!P4 IMAD.IADD R102, R102, 0x1, -R5 ;  /* 0x000000016666c824 */ /* 0x000fe200078e0a05 */
[----:B------:R-:W-:Y:S01]  /*117a0*/  ISETP.GE.AND P4, PT, R4, RZ, PT ;  /* 0x000000ff0400720c */ /* 0x000fe20003f86270 */
[----:B------:R-:W-:Y:S01]  /*117b0*/  IMAD.HI.U32 R4, R3, R105, RZ ;  /* 0x0000006903047227 */ /* 0x000fe200078e00ff */
[----:B------:R-:W-:-:S03]  /*117c0*/  IABS R106, R111 ;  /* 0x0000006f006a7213 */ /* 0x000fc60000000000 */
[----:B------:R-:W-:Y:S01]  /*117d0*/  IMAD R104, R5, R109, R104 ;  /* 0x0000006d05687224 */ /* 0x000fe200078e0268 */
[----:B------:R-:W-:Y:S01]  /*117e0*/  IADD3 R109, R23, 0x156, RZ ;  /* 0x00000156176d7810 */ /* 0x000fe20007ffe0ff */
[----:B------:R-:W-:Y:S01]  /*117f0*/  @!P5 IMAD.IADD R103, R103, 0x1, -R5 ;  /* 0x000000016767d824 */ /* 0x000fe200078e0a05 */
[C---:B------:R-:W-:Y:S01]  /*11800*/  ISETP.GT.U32.AND P5, PT, R5.reuse, R102, PT ;  /* 0x000000660500720c */ /* 0x040fe20003fa4070 */
[----:B------:R-:W-:Y:S02]  /*11810*/  IMAD.MOV R4, RZ, RZ, -R4 ;  /* 0x000000ffff047224 */ /* 0x000fe400078e0a04 */
[----:B------:R-:W-:Y:S01]  /*11820*/  @!P1 IMAD.MOV R99, RZ, RZ, -R99 ;  /* 0x000000ffff639224 */ /* 0x000fe200078e0a63 */
[C---:B------:R-:W-:Y:S01]  /*11830*/  ISETP.GT.U32.AND P1, PT, R5.reuse, R103, PT ;  /* 0x000000670500720c */ /* 0x040fe20003f24070 */
[----:B------:R-:W-:Y:S01]  /*11840*/  @!P6 IMAD.MOV R100, RZ, RZ, -R100 ;  /* 0x000000ffff64e224 */ /* 0x000fe200078e0a64 */
[----:B------:R-:W-:Y:S01]  /*11850*/  ISETP.GE.AND P6, PT, R108, RZ, PT ;  /* 0x000000ff6c00720c */ /* 0x000fe20003fc6270 */
[----:B------:R-:W-:Y:S01]  /*11860*/  IMAD R105, R5, R4, R105 ;  /* 0x0000000405697224 */ /* 0x000fe200078e0269 */
[----:B------:R-:W-:Y:S01]  /*11870*/  IADD3 R4, R23, 0x155, RZ ;  /* 0x0000015517047810 */ /* 0x000fe20007ffe0ff */
[----:B------:R-:W-:Y:S01]  /*11880*/  @!P2 IMAD.MOV R101, RZ, RZ, -R101 ;  /* 0x000000ffff65a224 */ /* 0x000fe200078e0a65 */
[----:B------:R-:W-:Y:S01]  /*11890*/  ISETP.GT.U32.AND P2, PT, R5, R104, PT ;  /* 0x000000680500720c */ /* 0x000fe20003f44070 */
[----:B------:R-:W-:-:S04]  /*118a0*/  IMAD.HI.U32 R108, R3, R106, RZ ;  /* 0x0000006a036c7227 */ /* 0x000fc800078e00ff */
[--C-:B------:R-:W-:Y:S01]  /*118b0*/  @!P5 IMAD.IADD R102, R102, 0x1, -R5.reuse ;  /* 0x000000016666d824 */ /* 0x100fe200078e0a05 */
[----:B------:R-:W-:Y:S01]  /*118c0*/  ISETP.GT.U32.AND P5, PT, R5, R105, PT ;  /* 0x000000690500720c */ /* 0x000fe20003fa4070 */
[----:B------:R-:W-:Y:S02]  /*118d0*/  IMAD.MOV R108, RZ, RZ, -R108 ;  /* 0x000000ffff6c7224 */ /* 0x000fe400078e0a6c */
[--C-:B------:R-:W-:Y:S01]  /*118e0*/  @!P1 IMAD.IADD R103, R103, 0x1, -R5.reuse ;  /* 0x0000000167679824 */ /* 0x100fe200078e0a05 */
[----:B------:R-:W-:Y:S01]  /*118f0*/  ISETP.GE.AND P1, PT, R107, RZ, PT ;  /* 0x000000ff6b00720c */ /* 0x000fe20003f26270 */
[C---:B------:R-:W-:Y:S01]  /*11900*/  IMAD R106, R5.reuse, R108, R106 ;  /* 0x0000006c056a7224 */ /* 0x040fe200078e026a */
[----:B------:R-:W-:Y:S01]  /*11910*/  IABS R107, R4 ;  /* 0x00000004006b7213 */ /* 0x000fe20000000000 */
[----:B------:R-:W-:Y:S01]  /*11920*/  @!P2 IMAD.IADD R104, R104, 0x1, -R5 ;  /* 0x000000016868a824 */ /* 0x000fe200078e0a05 */
[----:B------:R-:W-:Y:S01]  /*11930*/  IABS R108, R109 ;  /* 0x0000006d006c7213 */ /* 0x000fe20000000000 */
[----:B------:R-:W-:Y:S01]  /*11940*/  @!P4 IMAD.MOV R103, RZ, RZ, -R103 ;  /* 0x000000ffff67c224 */ /* 0x000fe200078e0a67 */
[----:B------:R-:W-:Y:S01]  /*11950*/  ISETP.GT.U32.AND P2, PT, R5, R106, PT ;  /* 0x0000006a0500720c */ /* 0x000fe20003f44070 */
[----:B------:R-:W-:Y:S01]  /*11960*/  IMAD.HI.U32 R113, R3, R107, RZ ;  /* 0x0000006b03717227 */ /* 0x000fe200078e00ff */
[----:B------:R-:W-:-:S02]  /*11970*/  @!P3 IADD3 R102, -R102, RZ, RZ ;  /* 0x000000ff6666b210 */ /* 0x000fc40007ffe1ff */
[----:B------:R-:W-:Y:S01]  /*11980*/  ISETP.GE.AND P4, PT, R111, RZ, PT ;  /* 0x000000ff6f00720c */ /* 0x000fe20003f86270 */
[----:B------:R-:W-:Y:S01]  /*11990*/  @!P5 IMAD.IADD R105, R105, 0x1, -R5 ;  /* 0x000000016969d824 */ /* 0x000fe200078e0a05 */
[----:B------:R-:W-:Y:S01]  /*119a0*/  ISETP.GT.U32.AND P5, PT, R5, R104, PT ;  /* 0x000000680500720c */ /* 0x000fe20003fa4070 */
[----:B------:R-:W-:Y:S01]  /*119b0*/  IMAD.HI.U32 R112, R3, R108, RZ ;  /* 0x0000006c03707227 */ /* 0x000fe200078e00ff */
[----:B------:R-:W-:Y:S02]  /*119c0*/  IABS R111, R110 ;  /* 0x0000006e006f7213 */ /* 0x000fe40000000000 */
[----:B------:R-:W-:Y:S01]  /*119d0*/  ISETP.GT.U32.AND P3, PT, R5, R105, PT ;  /* 0x000000690500720c */ /* 0x000fe20003f64070 */
[----:B------:R-:W-:Y:S02]  /*119e0*/  IMAD.MOV R113, RZ, RZ, -R113 ;  /* 0x000000ffff717224 */ /* 0x000fe400078e0a71 */
[----:B------:R-:W-:Y:S02]  /*119f0*/  @!P2 IMAD.IADD R106, R106, 0x1, -R5 ;  /* 0x000000016a6aa824 */ /* 0x000fe400078e0a05 */
[----:B------:R-:W-:-:S02]  /*11a00*/  IMAD.MOV R112, RZ, RZ, -R112 ;  /* 0x000000ffff707224 */ /* 0x000fc400078e0a70 */
[C---:B------:R-:W-:Y:S01]  /*11a10*/  IMAD R107, R5.reuse, R113, R107 ;  /* 0x00000071056b7224 */ /* 0x040fe200078e026b */
[C---:B------:R-:W-:Y:S01]  /*11a20*/  ISETP.GT.U32.AND P2, PT, R5.reuse, R106, PT ;  /* 0x0000006a0500720c */ /* 0x040fe20003f44070 */
[--C-:B------:R-:W-:Y:S02]  /*11a30*/  @!P5 IMAD.IADD R104, R104, 0x1, -R5.reuse ;  /* 0x000000016868d824 */ /* 0x100fe400078e0a05 */
[C---:B------:R-:W-:Y:S01]  /*11a40*/  IMAD R108, R5.reuse, R112, R108 ;  /* 0x00000070056c7224 */ /* 0x040fe200078e026c */
[----:B------:R-:W-:Y:S01]  /*11a50*/  ISETP.GT.U32.AND P5, PT, R5, R107, PT ;  /* 0x0000006b0500720c */ /* 0x000fe20003fa4070 */
[----:B------:R-:W-:Y:S02]  /*11a60*/  @!P3 IMAD.IADD R105, R105, 0x1, -R5 ;  /* 0x000000016969b824 */ /* 0x000fe400078e0a05 */
[----:B------:R-:W-:Y:S01]  /*11a70*/  IMAD.HI.U32 R112, R3, R111, RZ ;  /* 0x0000006f03707227 */ /* 0x000fe200078e00ff */
[----:B------:R-:W-:-:S03]  /*11a80*/  ISETP.GT.U32.AND P3, PT, R5, R108, PT ;  /* 0x0000006c0500720c */ /* 0x000fc60003f64070 */
[----:B------:R-:W-:Y:S02]  /*11a90*/  IMAD.MOV R112, RZ, RZ, -R112 ;  /* 0x000000ffff707224 */ /* 0x000fe400078e0a70 */
[----:B------:R-:W-:Y:S01]  /*11aa0*/  @!P1 IMAD.MOV R105, RZ, RZ, -R105 ;  /* 0x000000ffff699224 */ /* 0x000fe200078e0a69 */
[----:B------:R-:W-:Y:S01]  /*11ab0*/  ISETP.GE.AND P1, PT, R109, RZ, PT ;  /* 0x000000ff6d00720c */ /* 0x000fe20003f26270 */
[--C-:B------:R-:W-:Y:S01]  /*11ac0*/  @!P2 IMAD.IADD R106, R106, 0x1, -R5.reuse ;  /* 0x000000016a6aa824 */ /* 0x100fe200078e0a05 */
[----:B------:R-:W-:Y:S01]  /*11ad0*/  ISETP.GE.AND P2, PT, R110, RZ, PT ;  /* 0x000000ff6e00720c */ /* 0x000fe20003f46270 */
[----:B------:R-:W-:Y:S01]  /*11ae0*/  @!P5 IMAD.IADD R107, R107, 0x1, -R5 ;  /* 0x000000016b6bd824 */ /* 0x000fe200078e0a05 */
[----:B------:R-:W-:Y:S01]  /*11af0*/  IADD3 R110, R23, 0x15a, RZ ;  /* 0x0000015a176e7810 */ /* 0x000fe20007ffe0ff */
[C---:B------:R-:W-:Y:S01]  /*11b00*/  IMAD R109, R5.reuse, R112, R111 ;  /* 0x00000070056d7224 */ /* 0x040fe200078e026f */
[----:B------:R-:W-:Y:S01]  /*11b10*/  IABS R111, R115 ;  /* 0x00000073006f7213 */ /* 0x000fe20000000000 */
[----:B------:R-:W-:Y:S01]  /*11b20*/  @!P3 IMAD.IADD R108, R108, 0x1, -R5 ;  /* 0x000000016c6cb824 */ /* 0x000fe200078e0a05 */
[C---:B------:R-:W-:Y:S01]  /*11b30*/  ISETP.GT.U32.AND P5, PT, R5.reuse, R107, PT ;  /* 0x0000006b0500720c */ /* 0x040fe20003fa4070 */
[----:B------:R-:W-:Y:S01]  /*11b40*/  @!P4 IMAD.MOV R106, RZ, RZ, -R106 ;  /* 0x000000ffff6ac224 */ /* 0x000fe200078e0a6a */
[----:B------:R-:W-:Y:S01]  /*11b50*/  ISETP.GT.U32.AND P4, PT, R5, R109, PT ;  /* 0x0000006d0500720c */ /* 0x000fe20003f84070 */
[----:B------:R-:W-:Y:S01]  /*11b60*/  @!P6 IMAD.MOV R104, RZ, RZ, -R104 ;  /* 0x000000ffff68e224 */ /* 0x000fe200078e0a68 */
[----:B------:R-:W-:Y:S01]  /*11b70*/  ISETP.GE.AND P6, PT, R4, RZ, PT ;  /* 0x000000ff0400720c */ /* 0x000fe20003fc6270 */
[----:B------:R-:W-:Y:S01]  /*11b80*/  IMAD.HI.U32 R113, R3, R111, RZ ;  /* 0x0000006f03717227 */ /* 0x000fe200078e00ff */
[----:B------:R-:W-:-:S02]  /*11b90*/  ISETP.GT.U32.AND P3, PT, R5, R108, PT ;  /* 0x0000006c0500720c */ /* 0x000fc40003f64070 */
[----:B------:R-:W-:Y:S01]  /*11ba0*/  IADD3 R4, R23, 0x158, RZ ;  /* 0x0000015817047810 */ /* 0x000fe20007ffe0ff */
[----:B------:R-:W-:Y:S01]  /*11bb0*/  IMAD.MOV R113, RZ, RZ, -R113 ;  /* 0x000000ffff717224 */ /* 0x000fe200078e0a71 */
[----:B------:R-:W-:Y:S02]  /*11bc0*/  IABS R112, R110 ;  /* 0x0000006e00707213 */ /* 0x000fe40000000000 */
[----:B------:R-:W-:Y:S01]  /*11bd0*/  IABS R114, R4 ;  /* 0x0000000400727213 */ /* 0x000fe20000000000 */
[--C-:B------:R-:W-:Y:S01]  /*11be0*/  @!P5 IMAD.IADD R107, R107, 0x1, -R5.reuse ;  /* 0x000000016b6bd824 */ /* 0x100fe200078e0a05 */
[----:B------:R-:W-:Y:S01]  /*11bf0*/  ISETP.GE.AND P5, PT, R4, RZ, PT ;  /* 0x000000ff0400720c */ /* 0x000fe20003fa6270 */
[----:B------:R-:W-:Y:S01]  /*11c00*/  @!P4 IMAD.IADD R109, R109, 0x1, -R5 ;  /* 0x000000016d6dc824 */ /* 0x000fe200078e0a05 */
[----:B------:R-:W-:Y:S01]  /*11c10*/  ISETP.GE.AND P4, PT, R110, RZ, PT ;  /* 0x000000ff6e00720c */ /* 0x000fe20003f86270 */
[----:B------:R-:W-:-:S04]  /*11c20*/  IMAD.HI.U32 R116, R3, R114, RZ ;  /* 0x0000007203747227 */ /* 0x000fc800078e00ff */
[----:B------:R-:W-:Y:S01]  /*11c30*/  @!P3 IMAD.IADD R108, R108, 0x1, -R5 ;  /* 0x000000016c6cb824 */ /* 0x000fe200078e0a05 */
[----:B------:R-:W-:Y:S01]  /*11c40*/  ISETP.GE.AND P3, PT, R115, RZ, PT ;  /* 0x000000ff7300720c */ /* 0x000fe20003f66270 */
[----:B------:R-:W-:Y:S01]  /*11c50*/  @!P6 IMAD.MOV R107, RZ, RZ, -R107 ;  /* 0x000000ffff6be224 */ /* 0x000fe200078e0a6b */
[C---:B------:R-:W-:Y:S01]  /*11c60*/  ISETP.GT.U32.AND P6, PT, R5.reuse, R109, PT ;  /* 0x0000006d0500720c */ /* 0x040fe20003fc4070 */
[----:B------:R-:W-:Y:S01]  /*11c70*/  IMAD.MOV R115, RZ, RZ, -R116 ;  /* 0x000000ffff737224 */ /* 0x000fe200078e0a74 */
[----:B------:R-:W-:Y:S01]  /*11c80*/  IABS R116, R122 ;  /* 0x0000007a00747213 */ /* 0x000fe20000000000 */
[C---:B------:R-:W-:Y:S01]  /*11c90*/  IMAD R111, R5.reuse, R113, R111 ;  /* 0x00000071056f7224 */ /* 0x040fe200078e026f */
[----:B------:R-:W-:Y:S01]  /*11ca0*/  IABS R113, R127 ;  /* 0x0000007f00717213 */ /* 0x000fe20000000000 */
[----:B------:R-:W-:Y:S01]  /*11cb0*/  IMAD R110, R5, R115, R114 ;  /* 0x00000073056e7224 */ /* 0x000fe200078e0272 */
[----:B------:R-:W-:Y:S01]  /*11cc0*/  IABS R115, R121 ;  /* 0x0000007900737213 */ /* 0x000fe20000000000 */
[----:B------:R-:W-:-:S02]  /*11cd0*/  @!P1 IMAD.MOV R108, RZ, RZ, -R108 ;  /* 0x000000ffff6c9224 */ /* 0x000fc400078e0a6c */
[----:B------:R-:W-:Y:S01]  /*11ce0*/  IMAD.HI.U32 R4, R3, R112, RZ ;  /* 0x0000007003047227 */ /* 0x000fe200078e00ff */
[----:B------:R-:W-:-:S03]  /*11cf0*/  ISETP.GT.U32.AND P1, PT, R5, R110, PT ;  /* 0x0000006e0500720c */ /* 0x000fc60003f24070 */
[----:B------:R-:W-:Y:S01]  /*11d00*/  @!P6 IMAD.IADD R109, R109, 0x1, -R5 ;  /* 0x000000016d6de824 */ /* 0x000fe200078e0a05 */
[----:B------:R-:W-:Y:S01]  /*11d10*/  ISETP.GT.U32.AND P6, PT, R5, R111, PT ;  /* 0x0000006f0500720c */ /* 0x000fe20003fc4070 */
[----:B------:R-:W-:Y:S01]  /*11d20*/  IMAD.HI.U32 R120, R3, R113, RZ ;  /* 0x0000007103787227 */ /* 0x000fe200078e00ff */
[----:B------:R-:W-:-:S03]  /*11d30*/  IADD3 R4, -R4, RZ, RZ ;  /* 0x000000ff04047210 */ /* 0x000fc60007ffe1ff */
[----:B------:R-:W-:Y:S02]  /*11d40*/  IMAD.MOV R120, RZ, RZ, -R120 ;  /* 0x000000ffff787224 */ /* 0x000fe400078e0a78 */
[----:B------:R-:W-:Y:S01]  /*11d50*/  IMAD R112, R5, R4, R112 ;  /* 0x0000000405707224 */ /* 0x000fe200078e0270 */
[----:B------:R-:W-:Y:S01]  /*11d60*/  IADD3 R4, R23, 0x15c, RZ ;  /* 0x0000015c17047810 */ /* 0x000fe20007ffe0ff */
[----:B------:R-:W-:Y:S02]  /*11d70*/  @!P1 IMAD.IADD R110, R110, 0x1, -R5 ;  /* 0x000000016e6e9824 */ /* 0x000fe400078e0a05 */
[----:B------:R-:W-:Y:S01]  /*11d80*/  IMAD R113, R5, R120, R113 ;  /* 0x0000007805717224 */ /* 0x000fe200078e0271 */
[----:B------:R-:W-:Y:S01]  /*11d90*/  IABS R114, R4 ;  /* 0x0000000400727213 */ /* 0x000fe20000000000 */
[----:B------:R-:W-:Y:S01]  /*11da0*/  @!P6 IMAD.IADD R111, R111, 0x1, -R5 ;  /* 0x000000016f6fe824 */ /* 0x000fe200078e0a05 */
[C---:B------:R-:W-:Y:S01]  /*11db0*/  ISETP.GT.U32.AND P1, PT, R5.reuse, R110, PT ;  /* 0x0000006e0500720c */ /* 0x040fe20003f24070 */
[----:B------:R-:W-:Y:S01]  /*11dc0*/  @!P2 IMAD.MOV R109, RZ, RZ, -R109 ;  /* 0x000000ffff6da224 */ /* 0x000fe200078e0a6d */
[----:B------:R-:W-:Y:S01]  /*11dd0*/  ISETP.GT.U32.AND P2, PT, R5, R112, PT ;  /* 0x000000700500720c */ /* 0x000fe20003f44070 */
[----:B------:R-:W-:Y:S01]  /*11de0*/  IMAD.HI.U32 R119, R3, R114, RZ ;  /* 0x0000007203777227 */ /* 0x000fe200078e00ff */
[----:B------:R-:W-:-:S03]  /*11df0*/  ISETP.GT.U32.AND P6, PT, R5, R111, PT ;  /* 0x0000006f0500720c */ /* 0x000fc60003fc4070 */
[----:B------:R-:W-:Y:S02]  /*11e00*/  IMAD.MOV R119, RZ, RZ, -R119 ;  /* 0x000000ffff777224 */ /* 0x000fe400078e0a77 */
[----:B------:R-:W-:-:S04]  /*11e10*/  IMAD.HI.U32 R118, R3, R115, RZ ;  /* 0x0000007303767227 */ /* 0x000fc800078e00ff */
[C---:B------:R-:W-:Y:S02]  /*11e20*/  IMAD R114, R5.reuse, R119, R114 ;  /* 0x0000007705727224 */ /* 0x040fe400078e0272 */
[--C-:B------:R-:W-:Y:S01]  /*11e30*/  @!P1 IMAD.IADD R110, R110, 0x1, -R5.reuse ;  /* 0x000000016e6e9824 */ /* 0x100fe200078e0a05 */
[----:B------:R-:W-:Y:S01]  /*11e40*/  ISETP.GT.U32.AND P1, PT, R5, R113, PT ;  /* 0x000000710500720c */ /* 0x000fe20003f24070 */
[----:B------:R-:W-:Y:S02]  /*11e50*/  IMAD.MOV R120, RZ, RZ, -R118 ;  /* 0x000000ffff787224 */ /* 0x000fe400078e0a76 */
[----:B------:R-:W-:Y:S01]  /*11e60*/  @!P6 IMAD.IADD R111, R111, 0x1, -R5 ;  /* 0x000000016f6fe824 */ /* 0x000fe200078e0a05 */
[C---:B------:R-:W-:Y:S01]  /*11e70*/  ISETP.GT.U32.AND P6, PT, R5.reuse, R114, PT ;  /* 0x000000720500720c */ /* 0x040fe20003fc4070 */
[----:B------:R-:W-:Y:S01]  /*11e80*/  IMAD R115, R5, R120, R115 ;  /* 0x0000007805737224 */ /* 0x000fe200078e0273 */
[----:B------:R-:W-:Y:S01]  /*11e90*/  IABS R120, R126 ;  /* 0x0000007e00787213 */ /* 0x000fe20000000000 */
[----:B------:R-:W-:-:S02]  /*11ea0*/  @!P2 IMAD.IADD R112, R112, 0x1, -R5 ;  /* 0x000000017070a824 */ /* 0x000fc400078e0a05 */
[----:B------:R-:W-:Y:S01]  /*11eb0*/  IMAD.HI.U32 R118, R3, R117, RZ ;  /* 0x0000007503767227 */ /* 0x000fe200078e00ff */
[----:B------:R-:W-:-:S03]  /*11ec0*/  ISETP.GT.U32.AND P2, PT, R5, R115, PT ;  /* 0x000000730500720c */ /* 0x000fc60003f44070 */
[--C-:B------:R-:W-:Y:S01]  /*11ed0*/  @!P1 IMAD.IADD R113, R113, 0x1, -R5.reuse ;  /* 0x0000000171719824 */ /* 0x100fe200078e0a05 */
[C---:B------:R-:W-:Y:S01]  /*11ee0*/  ISETP.GT.U32.AND P1, PT, R5.reuse, R112, PT ;  /* 0x000000700500720c */ /* 0x040fe20003f24070 */
[----:B------:R-:W-:Y:S02]  /*11ef0*/  IMAD.MOV R118, RZ, RZ, -R118 ;  /* 0x000000ffff767224 */ /* 0x000fe400078e0a76 */
[----:B------:R-:W-:Y:S01]  /*11f00*/  @!P6 IMAD.IADD R114, R114, 0x1, -R5 ;  /* 0x000000017272e824 */ /* 0x000fe200078e0a05 */
[----:B------:R-:W-:Y:S01]  /*11f10*/  ISETP.GT.U32.AND P6, PT, R5, R113, PT ;  /* 0x000000710500720c */ /* 0x000fe20003fc4070 */
[----:B------:R-:W-:-:S04]  /*11f20*/  IMAD.HI.U32 R119, R3, R116, RZ ;  /* 0x0000007403777227 */ /* 0x000fc800078e00ff */
[----:B------:R-:W-:Y:S01]  /*11f30*/  IMAD R117, R5, R118, R117 ;  /* 0x0000007605757224 */ /* 0x000fe200078e0275 */
[----:B------:R-:W-:Y:S01]  /*11f40*/  IABS R118, R124 ;  /* 0x0000007c00767213 */ /* 0x000fe20000000000 */
[----:B------:R-:W-:Y:S01]  /*11f50*/  IMAD.MOV R119, RZ, RZ, -R119 ;  /* 0x000000ffff777224 */ /* 0x000fe200078e0a77 */
[----:B------:R-:W-:Y:S01]  /*11f60*/  @!P2 IADD3 R115, R115, -R5, RZ ;  /* 0x800000057373a210 */ /* 0x000fe20007ffe0ff */
[----:B------:R-:W-:Y:S01]  /*11f70*/  @!P5 IMAD.MOV R110, RZ, RZ, -R110 ;  /* 0x000000ffff6ed224 */ /* 0x000fe200078e0a6e */
[----:B------:R-:W-:Y:S01]  /*11f80*/  ISETP.GT.U32.AND P2, PT, R5, R114, PT ;  /* 0x000000720500720c */ /* 0x000fe20003f44070 */
[----:B------:R-:W-:Y:S01]  /*11f90*/  IMAD.HI.U32 R128, R3, R118, RZ ;  /* 0x0000007603807227 */ /* 0x000fe200078e00ff */
[----:B------:R-:W-:-:S03]  /*11fa0*/  ISETP.GT.U32.AND P5, PT, R5, R115, PT ;  /* 0x000000730500720c */ /* 0x000fc60003fa4070 */
[----:B------:R-:W-:Y:S01]  /*11fb0*/  IMAD R116, R5, R119, R116 ;  /* 0x0000007705747224 */ /* 0x000fe200078e0274 */
[----:B------:R-:W-:Y:S01]  /*11fc0*/  IABS R119, R125 ;  /* 0x0000007d00777213 */ /* 0x000fe20000000000 */
[--C-:B------:R-:W-:Y:S01]  /*11fd0*/  @!P6 IMAD.IADD R113, R113, 0x1, -R5.reuse ;  /* 0x000000017171e824 */ /* 0x100fe200078e0a05 */
[C---:B------:R-:W-:Y:S01]  /*11fe0*/  ISETP.GT.U32.AND P6, PT, R5.reuse, R117, PT ;  /* 0x000000750500720c */ /* 0x040fe20003fc4070 */
[----:B------:R-:W-:Y:S02]  /*11ff0*/  IMAD.MOV R128, RZ, RZ, -R128 ;  /* 0x000000ffff807224 */ /* 0x000fe400078e0a80 */
[--C-:B------:R-:W-:Y:S01]  /*12000*/  @!P1 IMAD.IADD R112, R112, 0x1, -R5.reuse ;  /* 0x0000000170709824 */ /* 0x100fe200078e0a05 */
[C---:B------:R-:W-:Y:S01]  /*12010*/  ISETP.GT.U32.AND P1, PT, R5.reuse, R116, PT ;  /* 0x000000740500720c */ /* 0x040fe20003f24070 */
[----:B------:R-:W-:Y:S02]  /*12020*/  IMAD R118, R5, R128, R118 ;  /* 0x0000008005767224 */ /* 0x000fe400078e0276 */
[----:B------:R-:W-:-:S02]  /*12030*/  @!P5 IMAD.IADD R115, R115, 0x1, -R5 ;  /* 0x000000017373d824 */ /* 0x000fc400078e0a05 */
[----:B------:R-:W-:Y:S01]  /*12040*/  @!P2 IMAD.IADD R114, R114, 0x1, -R5 ;  /* 0x000000017272a824 */ /* 0x000fe200078e0a05 */
[----:B------:R-:W-:Y:S01]  /*12050*/  ISETP.GT.U32.AND P5, PT, R5, R118, PT ;  /* 0x000000760500720c */ /* 0x000fe20003fa4070 */
[----:B------:R-:W-:Y:S01]  /*12060*/  IMAD.HI.U32 R128, R3, R119, RZ ;  /* 0x0000007703807227 */ /* 0x000fe200078e00ff */
[----:B------:R-:W-:-:S03]  /*12070*/  ISETP.GE.AND P2, PT, R127, RZ, PT ;  /* 0x000000ff7f00720c */ /* 0x000fc60003f46270 */
[--C-:B------:R-:W-:Y:S01]  /*12080*/  @!P6 IMAD.IADD R117, R117, 0x1, -R5.reuse ;  /* 0x000000017575e824 */ /* 0x100fe200078e0a05 */
[----:B------:R-:W-:Y:S01]  /*12090*/  ISETP.GE.AND P6, PT, R121, RZ, PT ;  /* 0x000000ff7900720c */ /* 0x000fe20003fc6270 */
[----:B------:R-:W-:Y:S01]  /*120a0*/  @!P1 IMAD.IADD R116, R116, 0x1, -R5 ;  /* 0x0000000174749824 */ /* 0x000fe200078e0a05 */
[----:B------:R-:W-:Y:S01]  /*120b0*/  ISETP.GE.AND P1, PT, R4, RZ, PT ;  /* 0x000000ff0400720c */ /* 0x000fe20003f26270 */
[----:B------:R-:W-:Y:S01]  /*120c0*/  @!P4 IMAD.MOV R112, RZ, RZ, -R112 ;  /* 0x000000ffff70c224 */ /* 0x000fe200078e0a70 */
[----:B------:R-:W-:Y:S01]  /*120d0*/  ISETP.GT.U32.AND P4, PT, R5, R117, PT ;  /* 0x000000750500720c */ /* 0x000fe20003f84070 */
[----:B------:R-:W-:Y:S01]  /*120e0*/  IMAD.MOV R128, RZ, RZ, -R128 ;  /* 0x000000ffff807224 */ /* 0x000fe200078e0a80 */
[----:B------:R-:W-:Y:S01]  /*120f0*/  IADD3 R4, R23, 0x163, RZ ;  /* 0x0000016317047810 */ /* 0x000fe20007ffe0ff */
[----:B------:R-:W-:-:S03]  /*12100*/  IMAD.HI.U32 R127, R3, R120, RZ ;  /* 0x00000078037f7227 */ /* 0x000fc600078e00ff */
[----:B------:R-:W-:Y:S01]  /*12110*/  IABS R121, R4 ;  /* 0x0000000400797213 */ /* 0x000fe20000000000 */
[C---:B------:R-:W-:Y:S02]  /*12120*/  IMAD R119, R5.reuse, R128, R119 ;  /* 0x0000008005777224 */ /* 0x040fe400078e0277 */
[----:B------:R-:W-:Y:S02]  /*12130*/  @!P5 IMAD.IADD R118, R118, 0x1, -R5 ;  /* 0x000000017676d824 */ /* 0x000fe400078e0a05 */
[----:B------:R-:W-:Y:S02]  /*12140*/  IMAD.MOV R127, RZ, RZ, -R127 ;  /* 0x000000ffff7f7224 */ /* 0x000fe400078e0a7f */
[----:B------:R-:W-:Y:S01]  /*12150*/  @!P3 IMAD.MOV R111, RZ, RZ, -R111 ;  /* 0x000000ffff6fb224 */ /* 0x000fe200078e0a6f */
[C---:B------:R-:W-:Y:S01]  /*12160*/  ISETP.GT.U32.AND P3, PT, R5.reuse, R116, PT ;  /* 0x000000740500720c */ /* 0x040fe20003f64070 */
[----:B------:R-:W-:Y:S01]  /*12170*/  @!P2 IMAD.MOV R113, RZ, RZ, -R113 ;  /* 0x000000ffff71a224 */ /* 0x000fe200078e0a71 */
[C---:B------:R-:W-:Y:S01]  /*12180*/  ISETP.GT.U32.AND P5, PT, R5.reuse, R118, PT ;  /* 0x000000760500720c */ /* 0x040fe20003fa4070 */
[C---:B------:R-:W-:Y:S01]  /*12190*/  IMAD R120, R5.reuse, R127, R120 ;  /* 0x0000007f05787224 */ /* 0x040fe200078e0278 */
[----:B------:R-:W-:Y:S01]  /*121a0*/  ISETP.GT.U32.AND P2, PT, R5, R119, PT ;  /* 0x000000770500720c */ /* 0x000fe20003f44070 */
[----:B------:R-:W-:Y:S01]  /*121b0*/  @!P1 IMAD.MOV R114, RZ, RZ, -R114 ;  /* 0x000000ffff729224 */ /* 0x000fe200078e0a72 */
[----:B------:R-:W-:Y:S01]  /*121c0*/  @!P4 IADD3 R117, R117, -R5, RZ ;  /* 0x800000057575c210 */ /* 0x000fe20007ffe0ff */
[----:B------:R-:W-:Y:S01]  /*121d0*/  @!P6 IMAD.MOV R115, RZ, RZ, -R115 ;  /* 0x000000ffff73e224 */ /* 0x000fe200078e0a73 */
[----:B------:R-:W-:Y:S01]  /*121e0*/  ISETP.GE.AND P1, PT, R122, RZ, PT ;  /* 0x000000ff7a00720c */ /* 0x000fe20003f26270 */
[----:B------:R-:W-:Y:S01]  /*121f0*/  IMAD.HI.U32 R122, R3, R121, RZ ;  /* 0x00000079037a7227 */ /* 0x000fe200078e00ff */
[----:B------:R-:W-:-:S02]  /*12200*/  ISETP.GE.AND P4, PT, R124, RZ, PT ;  /* 0x000000ff7c00720c */ /* 0x000fc40003f86270 */
[----:B------:R-:W-:Y:S01]  /*12210*/  ISETP.GT.U32.AND P6, PT, R5, R120, PT ;  /* 0x000000780500720c */ /* 0x000fe20003fc4070 */
[----:B------:R-:W-:Y:S01]  /*12220*/  IMAD.MOV R122, RZ, RZ, -R122 ;  /* 0x000000ffff7a7224 */ /* 0x000fe200078e0a7a */
[----:B------:R-:W-:Y:S01]  /*12230*/  IADD3 R124, R23, 0x164, RZ ;  /* 0x00000164177c7810 */ /* 0x000fe20007ffe0ff */
[--C-:B------:R-:W-:Y:S01]  /*12240*/  @!P3 IMAD.IADD R116, R116, 0x1, -R5.reuse ;  /* 0x000000017474b824 */ /* 0x100fe200078e0a05 */
[----:B------:R-:W-:Y:S01]  /*12250*/  ISETP.GE.AND P3, PT, R123, RZ, PT ;  /* 0x000000ff7b00720c */ /* 0x000fe20003f66270 */
[--C-:B------:R-:W-:Y:S01]  /*12260*/  @!P5 IMAD.IADD R118, R118, 0x1, -R5.reuse ;  /* 0x000000017676d824 */ /* 0x100fe200078e0a05 */
[----:B------:R-:W-:Y:S01]  /*12270*/  ISETP.GE.AND P5, PT, R125, RZ, PT ;  /* 0x000000ff7d00720c */ /* 0x000fe20003fa6270 */
[----:B------:R-:W-:Y:S01]  /*12280*/  @!P2 IMAD.IADD R119, R119, 0x1, -R5 ;  /* 0x000000017777a824 */ /* 0x000fe200078e0a05 */
[----:B------:R-:W-:Y:S01]  /*12290*/  IABS R123, R124 ;  /* 0x0000007c007b7213 */ /* 0x000fe20000000000 */
[----:B------:R-:W-:Y:S01]  /*122a0*/  IMAD R121, R5, R122, R121 ;  /* 0x0000007a05797224 */ /* 0x000fe200078e0279 */
[----:B------:R-:W-:Y:S01]  /*122b0*/  IADD3 R122, R23, 0x165, RZ ;  /* 0x00000165177a7810 */ /* 0x000fe20007ffe0ff */
[----:B------:R-:W-:Y:S01]  /*122c0*/  @!P1 IMAD.MOV R116, RZ, RZ, -R116 ;  /* 0x000000ffff749224 */ /* 0x000fe200078e0a74 */
[C---:B------:R-:W-:Y:S01]  /*122d0*/  ISETP.GT.U32.AND P1, PT, R5.reuse, R119, PT ;  /* 0x000000770500720c */ /* 0x040fe20003f24070 */
[----:B------:R-:W-:Y:S01]  /*122e0*/  @!P4 IMAD.MOV R118, RZ, RZ, -R118 ;  /* 0x000000ffff76c224 */ /* 0x000fe200078e0a76 */
[C---:B------:R-:W-:Y:S01]  /*122f0*/  ISETP.GT.U32.AND P4, PT, R5.reuse, R121, PT ;  /* 0x000000790500720c */ /* 0x040fe20003f84070 */
[----:B------:R-:W-:Y:S01]  /*12300*/  @!P6 IMAD.IADD R120, R120, 0x1, -R5 ;  /* 0x000000017878e824 */ /* 0x000fe200078e0a05 */
[----:B------:R-:W-:Y:S01]  /*12310*/  IABS R125, R122 ;  /* 0x0000007a007d7213 */ /* 0x000fe20000000000 */
[----:B------:R-:W-:Y:S01]  /*12320*/  @!P3 IMAD.MOV R117, RZ, RZ, -R117 ;  /* 0x000000ffff75b224 */ /* 0x000fe200078e0a75 */
[----:B------:R-:W-:Y:S01]  /*12330*/  ISETP.GE.AND P3, PT, R4, RZ, PT ;  /* 0x000000ff0400720c */ /* 0x000fe20003f66270 */
[----:B------:R-:W-:Y:S01]  /*12340*/  IMAD.MOV.U32 R4, RZ, RZ, R123 ;  /* 0x000000ffff047224 */ /* 0x000fe200078e007b */
[----:B------:R-:W-:Y:S01]  /*12350*/  ISETP.GT.U32.AND P6, PT, R5, R120, PT ;  /* 0x000000780500720c */ /* 0x000fe20003fc4070 */
[----:B------:R-:W-:Y:S01]  /*12360*/  IMAD.MOV.U32 R123, RZ, RZ, R125 ;  /* 0x000000ffff7b7224 */ /* 0x000fe200078e007d */
[----:B------:R-:W-:Y:S01]  /*12370*/  ISETP.GE.AND P2, PT, R126, RZ, PT ;  /* 0x000000ff7e00720c */ /* 0x000fe20003f46270 */
[----:B------:R-:W-:-:S04]  /*12380*/  IMAD.HI.U32 R125, R3, R4, RZ ;  /* 0x00000004037d7227 */ /* 0x000fc800078e00ff */
[--C-:B------:R-:W-:Y:S01]  /*12390*/  @!P1 IMAD.IADD R119, R119, 0x1, -R5.reuse ;  /* 0x0000000177779824 */ /* 0x100fe200078e0a05 */
[----:B------:R-:W-:Y:S01]  /*123a0*/  ISETP.GE.AND P1, PT, R124, RZ, PT ;  /* 0x000000ff7c00720c */ /* 0x000fe20003f26270 */
[----:B------:R-:W-:Y:S01]  /*123b0*/  @!P4 IMAD.IADD R121, R121, 0x1, -R5 ;  /* 0x000000017979c824 */ /* 0x000fe200078e0a05 */
[----:B------:R-:W-:Y:S01]  /*123c0*/  IADD3 R124, R23, 0x166, RZ ;  /* 0x00000166177c7810 */ /* 0x000fe20007ffe0ff */
[----:B------:R-:W-:Y:S02]  /*123d0*/  IMAD.MOV R125, RZ, RZ, -R125 ;  /* 0x000000ffff7d7224 */ /* 0x000fe400078e0a7d */
[----:B------:R-:W-:Y:S01]  /*123e0*/  @!P5 IMAD.MOV R119, RZ, RZ, -R119 ;  /* 0x000000ffff77d224 */ /* 0x000fe200078e0a77 */
[----:B------:R-:W-:Y:S01]  /*123f0*/  ISETP.GT.U32.AND P5, PT, R5, R121, PT ;  /* 0x000000790500720c */ /* 0x000fe20003fa4070 */
[----:B------:R-:W-:Y:S01]  /*12400*/  IMAD.HI.U32 R126, R3, R123, RZ ;  /* 0x0000007b037e7227 */ /* 0x000fe200078e00ff */
[----:B------:R-:W-:Y:S02]  /*12410*/  IABS R127, R124 ;  /* 0x0000007c007f7213 */ /* 0x000fe40000000000 */
[----:B------:R-:W-:Y:S01]  /*12420*/  ISETP.GE.AND P4, PT, R124, RZ, PT ;  /* 0x000000ff7c00720c */ /* 0x000fe20003f86270 */
[----:B------:R-:W-:Y:S01]  /*12430*/  @!P6 IMAD.IADD R120, R120, 0x1, -R5 ;  /* 0x000000017878e824 */ /* 0x000fe200078e0a05 */
[----:B------:R-:W-:Y:S01]  /*12440*/  ISETP.GE.AND P6, PT, R122, RZ, PT ;  /* 0x000000ff7a00720c */ /* 0x000fe20003fc6270 */
[----:B------:R-:W-:Y:S01]  /*12450*/  IMAD R122, R5, R125, R4 ;  /* 0x0000007d057a7224 */ /* 0x000fe200078e0204 */
[----:B------:R-:W-:Y:S01]  /*12460*/  IABS R125, R131 ;  /* 0x00000083007d7213 */ /* 0x000fe20000000000 */
[----:B------:R-:W-:-:S02]  /*12470*/  IMAD.MOV R126, RZ, RZ, -R126 ;  /* 0x000000ffff7e7224 */ /* 0x000fc400078e0a7e */
[----:B------:R-:W-:Y:S01]  /*12480*/  @!P2 IMAD.MOV R120, RZ, RZ, -R120 ;  /* 0x000000ffff78a224 */ /* 0x000fe200078e0a78 */
[C---:B------:R-:W-:Y:S01]  /*12490*/  ISETP.GT.U32.AND P2, PT, R5.reuse, R122, PT ;  /* 0x0000007a0500720c */ /* 0x040fe20003f44070 */
[----:B------:R-:W-:Y:S02]  /*124a0*/  IMAD R123, R5, R126, R123 ;  /* 0x0000007e057b7224 */ /* 0x000fe400078e027b */
[----:B------:R-:W-:Y:S02]  /*124b0*/  @!P5 IMAD.IADD R121, R121, 0x1, -R5 ;  /* 0x000000017979d824 */ /* 0x000fe400078e0a05 */
[----:B------:R-:W-:Y:S01]  /*124c0*/  IMAD.MOV.U32 R124, RZ, RZ, R127 ;  /* 0x000000ffff7c7224 */ /* 0x000fe200078e007f */
[----:B------:R-:W-:Y:S01]  /*124d0*/  ISETP.GT.U32.AND P5, PT, R5, R123, PT ;  /* 0x0000007b0500720c */ /* 0x000fe20003fa4070 */
[----:B------:R-:W-:Y:S01]  /*124e0*/  IMAD.HI.U32 R126, R3, R125, RZ ;  /* 0x0000007d037e7227 */ /* 0x000fe200078e00ff */
[----:B------:R-:W-:-:S03]  /*124f0*/  IABS R127, R132 ;  /* 0x00000084007f7213 */ /* 0x000fc60000000000 */
[----:B------:R-:W-:-:S04]  /*12500*/  IMAD.HI.U32 R4, R3, R124, RZ ;  /* 0x0000007c03047227 */ /* 0x000fc800078e00ff */
[--C-:B------:R-:W-:Y:S01]  /*12510*/  @!P2 IMAD.IADD R122, R122, 0x1, -R5.reuse ;  /* 0x000000017a7aa824 */ /* 0x100fe200078e0a05 */
[----:B------:R-:W-:Y:S01]  /*12520*/  IADD3 R4, -R4, RZ, RZ ;  /* 0x000000ff04047210 */ /* 0x000fe20007ffe1ff */
[----:B------:R-:W-:Y:S02]  /*12530*/  IMAD.MOV R126, RZ, RZ, -R126 ;  /* 0x000000ffff7e7224 */ /* 0x000fe400078e0a7e */
[----:B------:R-:W-:Y:S01]  /*12540*/  @!P5 IMAD.IADD R123, R123, 0x1, -R5 ;  /* 0x000000017b7bd824 */ /* 0x000fe200078e0a05 */
[C---:B------:R-:W-:Y:S01]  /*12550*/  ISETP.GT.U32.AND P2, PT, R5.reuse, R122, PT ;  /* 0x0000007a0500720c */ /* 0x040fe20003f44070 */
[----:B------:R-:W-:Y:S02]  /*12560*/  IMAD R124, R5, R4, R124 ;  /* 0x00000004057c7224 */ /* 0x000fe400078e027c */
[----:B------:R-:W-:Y:S01]  /*12570*/  IMAD.HI.U32 R4, R3, R133, RZ ;  /* 0x0000008503047227 */ /* 0x000fe200078e00ff */
[----:B------:R-:W-:-:S03]  /*12580*/  ISETP.GT.U32.AND P5, PT, R5, R123, PT ;  /* 0x0000007b0500720c */ /* 0x000fc60003fa4070 */
[----:B------:R-:W-:Y:S01]  /*12590*/  IMAD R125, R5, R126, R125 ;  /* 0x0000007e057d7224 */ /* 0x000fe200078e027d */
[----:B------:R-:W-:Y:S01]  /*125a0*/  IADD3 R126, R23, 0x16a, RZ ;  /* 0x0000016a177e7810 */ /* 0x000fe20007ffe0ff */
[----:B------:R-:W-:Y:S01]  /*125b0*/  @!P3 IMAD.MOV R121, RZ, RZ, -R121 ;  /* 0x000000ffff79b224 */ /* 0x000fe200078e0a79 */
[C---:B------:R-:W-:Y:S01]  /*125c0*/  ISETP.GT.U32.AND P3, PT, R5.reuse, R124, PT ;  /* 0x0000007c0500720c */ /* 0x040fe20003f64070 */
[----:B------:R-:W-:Y:S01]  /*125d0*/  IMAD.MOV R4, RZ, RZ, -R4 ;  /* 0x000000ffff047224 */ /* 0x000fe200078e0a04 */
[----:B------:R-:W-:Y:S01]  /*125e0*/  IABS R128, R126 ;  /* 0x0000007e00807213 */ /* 0x000fe20000000000 */
[----:B------:R-:W-:Y:S01]  /*125f0*/  @!P2 IMAD.IADD R122, R122, 0x1, -R5 ;  /* 0x000000017a7aa824 */ /* 0x000fe200078e0a05 */
[C---:B------:R-:W-:Y:S01]  /*12600*/  ISETP.GT.U32.AND P2, PT, R5.reuse, R125, PT ;  /* 0x0000007d0500720c */ /* 0x040fe20003f44070 */
[----:B------:R-:W-:Y:S01]  /*12610*/  IMAD R133, R5, R4, R133 ;  /* 0x0000000405857224 */ /* 0x000fe200078e0285 */
[----:B------:R-:W-:Y:S01]  /*12620*/  IADD3 R4, R23, 0x16b, RZ ;  /* 0x0000016b17047810 */ /* 0x000fe20007ffe0ff */
[----:B------:R-:W-:-:S04]  /*12630*/  IMAD.HI.U32 R129, R3, R127, RZ ;  /* 0x0000007f03817227 */ /* 0x000fc800078e00ff */
[----:B------:R-:W-:Y:S01]  /*12640*/  @!P5 IMAD.IADD R123, R123, 0x1, -R5 ;  /* 0x000000017b7bd824 */ /* 0x000fe200078e0a05 */
[C---:B------:R-:W-:Y:S01]  /*12650*/  ISETP.GT.U32.AND P5, PT, R5.reuse, R133, PT ;  /* 0x000000850500720c */ /* 0x040fe20003fa4070 */
[----:B------:R-:W-:Y:S02]  /*12660*/  IMAD.MOV R129, RZ, RZ, -R129 ;  /* 0x000000ffff817224 */ /* 0x000fe400078e0a81 */
        /* <DEDUP_REMOVED lines=9> */
[----:B------:R-:W-:Y:S02]  /*12700*/  @!P5 IMAD.IADD R133, R133, 0x1, -R5 ;  /* 0x000000018585d824 */ /* 0x000fe400078e0a05 */
[----:B------:R-:W-:Y:S01]  /*12710*/  @!P6 IMAD.MOV R123, RZ, RZ, -R123 ;  /* 0x000000ffff7be224 */ /* 0x000fe200078e0a7b */
[----:B------:R-:W-:Y:S01]  /*12720*/  ISETP.GE.AND P6, PT, R131, RZ, PT ;  /* 0x000000ff8300720c */ /* 0x000fe20003fc6270 */
[----:B------:R-:W-:Y:S01]  /*12730*/  IMAD.MOV R135, RZ, RZ, -R135 ;  /* 0x000000ffff877224 */ /* 0x000fe200078e0a87 */
[C---:B------:R-:W-:Y:S01]  /*12740*/  ISETP.GT.U32.AND P5, PT, R5.reuse, R133, PT ;  /* 0x000000850500720c */ /* 0x040fe20003fa4070 */
[----:B------:R-:W-:Y:S01]  /*12750*/  @!P3 IMAD.IADD R124, R124, 0x1, -R5 ;  /* 0x000000017c7cb824 */ /* 0x000fe200078e0a05 */
[----:B------:R-:W-:Y:S01]  /*12760*/  ISETP.GE.AND P3, PT, R130, RZ, PT ;  /* 0x000000ff8200720c */ /* 0x000fe20003f66270 */
[----:B------:R-:W-:Y:S01]  /*12770*/  IMAD R128, R5, R135, R128 ;  /* 0x0000008705807224 */ /* 0x000fe200078e0280 */
[----:B------:R-:W-:Y:S01]  /*12780*/  IADD3 R130, R23, 0x16c, RZ ;  /* 0x0000016c17827810 */ /* 0x000fe20007ffe0ff */
[----:B------:R-:W-:Y:S01]  /*12790*/  IMAD.HI.U32 R134, R3, R129, RZ ;  /* 0x0000008103867227 */ /* 0x000fe200078e00ff */
[----:B------:R-:W-:-:S02]  /*127a0*/  @!P1 IADD3 R127, R127, -R5, RZ ;  /* 0x800000057f7f9210 */ /* 0x000fc40007ffe0ff */
[----:B------:R-:W-:Y:S01]  /*127b0*/  IABS R131, R130 ;  /* 0x0000008200837213 */ /* 0x000fe20000000000 */
[--C-:B------:R-:W-:Y:S01]  /*127c0*/  @!P2 IMAD.IADD R125, R125, 0x1, -R5.reuse ;  /* 0x000000017d7da824 */ /* 0x100fe200078e0a05 */
[C---:B------:R-:W-:Y:S01]  /*127d0*/  ISETP.GT.U32.AND P2, PT, R5.reuse, R128, PT ;  /* 0x000000800500720c */ /* 0x040fe20003f44070 */
[----:B------:R-:W-:Y:S01]  /*127e0*/  IMAD.MOV R134, RZ, RZ, -R134 ;  /* 0x000000ffff867224 */ /* 0x000fe200078e0a86 */
[----:B------:R-:W-:Y:S01]  /*127f0*/  ISETP.GT.U32.AND P1, PT, R5, R127, PT ;  /* 0x0000007f0500720c */ /* 0x000fe20003f24070 */
[----:B------:R-:W-:Y:S01]  /*12800*/  @!P5 IMAD.IADD R133, R133, 0x1, -R5 ;  /* 0x000000018585d824 */ /* 0x000fe200078e0a05 */
[----:B------:R-:W-:Y:S01]  /*12810*/  ISETP.GE.AND P5, PT, R126, RZ, PT ;  /* 0x000000ff7e00720c */ /* 0x000fe20003fa6270 */
[----:B------:R-:W-:Y:S01]  /*12820*/  @!P6 IMAD.MOV R125, RZ, RZ, -R125 ;  /* 0x000000ffff7de224 */ /* 0x000fe200078e0a7d */
[----:B------:R-:W-:Y:S01]  /*12830*/  ISETP.GE.AND P6, PT, R132, RZ, PT ;  /* 0x000000ff8400720c */ /* 0x000fe20003fc6270 */
[----:B------:R-:W-:Y:S01]  /*12840*/  IMAD R129, R5, R134, R129 ;  /* 0x0000008605817224 */ /* 0x000fe200078e0281 */
[----:B------:R-:W-:Y:S01]  /*12850*/  IADD3 R132, R23, 0x16d, RZ ;  /* 0x0000016d17847810 */ /* 0x000fe20007ffe0ff */
[----:B------:R-:W-:-:S04]  /*12860*/  IMAD.HI.U32 R134, R3, R131, RZ ;  /* 0x0000008303867227 */ /* 0x000fc800078e00ff */
[----:B------:R-:W-:Y:S02]  /*12870*/  IMAD.MOV.U32 R126, RZ, RZ, R133 ;  /* 0x000000ffff7e7224 */ /* 0x000fe400078e0085 */
[----:B------:R-:W-:Y:S01]  /*12880*/  @!P4 IMAD.MOV R124, RZ, RZ, -R124 ;  /* 0x000000ffff7cc224 */ /* 0x000fe200078e0a7c */
[----:B------:R-:W-:Y:S01]  /*12890*/  ISETP.GT.U32.AND P4, PT, R5, R129, PT ;  /* 0x000000810500720c */ /* 0x000fe20003f84070 */
[----:B------:R-:W-:Y:S02]  /*128a0*/  IMAD.MOV R134, RZ, RZ, -R134 ;  /* 0x000000ffff867224 */ /* 0x000fe400078e0a86 */
[--C-:B------:R-:W-:Y:S02]  /*128b0*/  @!P2 IMAD.IADD R128, R128, 0x1, -R5.reuse ;  /* 0x000000018080a824 */ /* 0x100fe400078e0a05 */
[----:B------:R-:W-:Y:S01]  /*128c0*/  @!P3 IMAD.MOV R126, RZ, RZ, -R126 ;  /* 0x000000ffff7eb224 */ /* 0x000fe200078e0a7e */
[----:B------:R-:W-:Y:S01]  /*128d0*/  ISETP.GE.AND P3, PT, R130, RZ, PT ;  /* 0x000000ff8200720c */ /* 0x000fe20003f66270 */
[----:B------:R-:W-:Y:S01]  /*128e0*/  @!P1 IMAD.IADD R127, R127, 0x1, -R5 ;  /* 0x000000017f7f9824 */ /* 0x000fe200078e0a05 */
[C---:B------:R-:W-:Y:S01]  /*128f0*/  ISETP.GT.U32.AND P2, PT, R5.reuse, R128, PT ;  /* 0x000000800500720c */ /* 0x040fe20003f44070 */
[----:B------:R-:W-:Y:S01]  /*12900*/  IMAD R130, R5, R134, R131 ;  /* 0x0000008605827224 */ /* 0x000fe200078e0283 */
[----:B------:R-:W-:Y:S01]  /*12910*/  ISETP.GE.AND P1, PT, R4, RZ, PT ;  /* 0x000000ff0400720c */ /* 0x000fe20003f26270 */
[----:B------:R-:W-:Y:S01]  /*12920*/  @!P6 IMAD.MOV R127, RZ, RZ, -R127 ;  /* 0x000000ffff7fe224 */ /* 0x000fe200078e0a7f */
[----:B------:R-:W-:Y:S01]  /*12930*/  IADD3 R4, R23, 0x16e, RZ ;  /* 0x0000016e17047810 */ /* 0x000fe20007ffe0ff */
[----:B------:R-:W-:Y:S01]  /*12940*/  @!P4 IMAD.IADD R129, R129, 0x1, -R5 ;  /* 0x000000018181c824 */ /* 0x000fe200078e0a05 */
[----:B------:R-:W-:-:S02]  /*12950*/  ISETP.GT.U32.AND P6, PT, R5, R130, PT ;  /* 0x000000820500720c */ /* 0x000fc40003fc4070 */
[----:B------:R-:W-:Y:S02]  /*12960*/  IABS R135, R4 ;  /* 0x0000000400877213 */ /* 0x000fe40000000000 */
[----:B------:R-:W-:Y:S02]  /*12970*/  ISETP.GT.U32.AND P4, PT, R5, R129, PT ;  /* 0x000000810500720c */ /* 0x000fe40003f84070 */
[----:B------:R-:W-:Y:S01]  /*12980*/  IABS R131, R132 ;  /* 0x0000008400837213 */ /* 0x000fe20000000000 */
[----:B------:R-:W-:Y:S01]  /*12990*/  @!P2 IMAD.IADD R128, R128, 0x1, -R5 ;  /* 0x000000018080a824 */ /* 0x000fe200078e0a05 */
[----:B------:R-:W-:Y:S01]  /*129a0*/  ISETP.GE.AND P2, PT, R132, RZ, PT ;  /* 0x000000ff8400720c */ /* 0x000fe20003f46270 */
[----:B------:R-:W-:Y:S01]  /*129b0*/  IMAD.MOV.U32 R132, RZ, RZ, R135 ;  /* 0x000000ffff847224 */ /* 0x000fe200078e0087 */
[----:B------:R-:W-:Y:S01]  /*129c0*/  IADD3 R134, R23, 0x16f, RZ ;  /* 0x0000016f17867810 */ /* 0x000fe20007ffe0ff */
[----:B------:R-:W-:-:S03]  /*129d0*/  IMAD.HI.U32 R135, R3, R131, RZ ;  /* 0x0000008303877227 */ /* 0x000fc600078e00ff */
[----:B------:R-:W-:Y:S01]  /*129e0*/  IABS R133, R134 ;  /* 0x0000008600857213 */ /* 0x000fe20000000000 */
[----:B------:R-:W-:Y:S02]  /*129f0*/  @!P6 IMAD.IADD R130, R130, 0x1, -R5 ;  /* 0x000000018282e824 */ /* 0x000fe400078e0a05 */
[----:B------:R-:W-:-:S03]  /*12a00*/  IMAD.HI.U32 R136, R3, R132, RZ ;  /* 0x0000008403887227 */ /* 0x000fc600078e00ff */
[----:B------:R-:W-:Y:S01]  /*12a10*/  ISETP.GT.U32.AND P6, PT, R5, R130, PT ;  /* 0x000000820500720c */ /* 0x000fe20003fc4070 */
[----:B------:R-:W-:Y:S02]  /*12a20*/  IMAD.MOV R135, RZ, RZ, -R135 ;  /* 0x000000ffff877224 */ /* 0x000fe400078e0a87 */
[----:B------:R-:W-:Y:S01]  /*12a30*/  @!P5 IMAD.MOV R128, RZ, RZ, -R128 ;  /* 0x000000ffff80d224 */ /* 0x000fe200078e0a80 */
[----:B------:R-:W-:Y:S01]  /*12a40*/  ISETP.GE.AND P5, PT, R134, RZ, PT ;  /* 0x000000ff8600720c */ /* 0x000fe20003fa6270 */
[----:B------:R-:W-:Y:S01]  /*12a50*/  @!P4 IMAD.IADD R129, R129, 0x1, -R5 ;  /* 0x000000018181c824 */ /* 0x000fe200078e0a05 */
[----:B------:R-:W-:Y:S01]  /*12a60*/  IADD3 R134, -R136, RZ, RZ ;  /* 0x000000ff88867210 */ /* 0x000fe20007ffe1ff */
[C---:B------:R-:W-:Y:S01]  /*12a70*/  IMAD R131, R5.reuse, R135, R131 ;  /* 0x0000008705837224 */ /* 0x040fe200078e0283 */
[----:B------:R-:W-:Y:S01]  /*12a80*/  ISETP.GE.AND P4, PT, R4, RZ, PT ;  /* 0x000000ff0400720c */ /* 0x000fe20003f86270 */
[----:B------:R-:W-:Y:S01]  /*12a90*/  @!P1 IMAD.MOV R129, RZ, RZ, -R129 ;  /* 0x000000ffff819224 */ /* 0x000fe200078e0a81 */
[----:B------:R-:W-:Y:S01]  /*12aa0*/  IABS R135, R142 ;  /* 0x0000008e00877213 */ /* 0x000fe20000000000 */
[C---:B------:R-:W-:Y:S01]  /*12ab0*/  IMAD R132, R5.reuse, R134, R132 ;  /* 0x0000008605847224 */ /* 0x040fe200078e0284 */
[----:B------:R-:W-:Y:S01]  /*12ac0*/  ISETP.GT.U32.AND P1, PT, R5, R131, PT ;  /* 0x000000830500720c */ /* 0x000fe20003f24070 */
[----:B------:R-:W-:Y:S01]  /*12ad0*/  @!P6 IMAD.IADD R130, R130, 0x1, -R5 ;  /* 0x000000018282e824 */ /* 0x000fe200078e0a05 */
[----:B------:R-:W-:Y:S01]  /*12ae0*/  IABS R134, R139 ;  /* 0x0000008b00867213 */ /* 0x000fe20000000000 */
[----:B------:R-:W-:Y:S01]  /*12af0*/  IMAD.HI.U32 R4, R3, R133, RZ ;  /* 0x0000008503047227 */ /* 0x000fe200078e00ff */
[----:B------:R-:W-:-:S03]  /*12b00*/  ISETP.GT.U32.AND P6, PT, R5, R132, PT ;  /* 0x000000840500720c */ /* 0x000fc60003fc4070 */
[----:B------:R-:W-:Y:S02]  /*12b10*/  IMAD.MOV R4, RZ, RZ, -R4 ;  /* 0x000000ffff047224 */ /* 0x000fe400078e0a04 */
[----:B------:R-:W-:-:S04]  /*12b20*/  IMAD.HI.U32 R137, R3, R134, RZ ;  /* 0x0000008603897227 */ /* 0x000fc800078e00ff */
[----:B------:R-:W-:Y:S02]  /*12b30*/  @!P1 IMAD.IADD R131, R131, 0x1, -R5 ;  /* 0x0000000183839824 */ /* 0x000fe400078e0a05 */
[----:B------:R-:W-:Y:S01]  /*12b40*/  IMAD R133, R5, R4, R133 ;  /* 0x0000000405857224 */ /* 0x000fe200078e0285 */
[----:B------:R-:W-:Y:S01]  /*12b50*/  IADD3 R4, R23, 0x172, RZ ;  /* 0x0000017217047810 */ /* 0x000fe20007ffe0ff */
[----:B------:R-:W-:Y:S01]  /*12b60*/  @!P6 IMAD.IADD R132, R132, 0x1, -R5 ;  /* 0x000000018484e824 */ /* 0x000fe200078e0a05 */
[C---:B------:R-:W-:Y:S01]  /*12b70*/  ISETP.GT.U32.AND P6, PT, R5.reuse, R131, PT ;  /* 0x000000830500720c */ /* 0x040fe20003fc4070 */
[----:B------:R-:W-:Y:S01]  /*12b80*/  IMAD.MOV R137, RZ, RZ, -R137 ;  /* 0x000000ffff897224 */ /* 0x000fe200078e0a89 */
[----:B------:R-:W-:Y:S01]  /*12b90*/  ISETP.GT.U32.AND P1, PT, R5, R133, PT ;  /* 0x000000850500720c */ /* 0x000fe20003f24070 */
[----:B------:R-:W-:Y:S01]  /*12ba0*/  IMAD.HI.U32 R143, R3, R135, RZ ;  /* 0x00000087038f7227 */ /* 0x000fe200078e00ff */
[----:B------:R-:W-:-:S03]  /*12bb0*/  IABS R136, R4 ;  /* 0x0000000400887213 */ /* 0x000fc60000000000 */
[C---:B------:R-:W-:Y:S02]  /*12bc0*/  IMAD R134, R5.reuse, R137, R134 ;  /* 0x0000008905867224 */ /* 0x040fe400078e0286 */
[----:B------:R-:W-:Y:S02]  /*12bd0*/  IMAD.MOV R143, RZ, RZ, -R143 ;  /* 0x000000ffff8f7224 */ /* 0x000fe400078e0a8f */
[----:B------:R-:W-:Y:S01]  /*12be0*/  @!P3 IMAD.MOV R130, RZ, RZ, -R130 ;  /* 0x000000ffff82b224 */ /* 0x000fe200078e0a82 */
[----:B------:R-:W-:Y:S01]  /*12bf0*/  ISETP.GT.U32.AND P3, PT, R5, R132, PT ;  /* 0x000000840500720c */ /* 0x000fe20003f64070 */
[----:B------:R-:W-:Y:S01]  /*12c00*/  @!P6 IMAD.IADD R131, R131, 0x1, -R5 ;  /* 0x000000018383e824 */ /* 0x000fe200078e0a05 */
[C---:B------:R-:W-:Y:S01]  /*12c10*/  ISETP.GT.U32.AND P6, PT, R5.reuse, R134, PT ;  /* 0x000000860500720c */ /* 0x040fe20003fc4070 */
[----:B------:R-:W-:Y:S02]  /*12c20*/  IMAD R135, R5, R143, R135 ;  /* 0x0000008f05877224 */ /* 0x000fe400078e0287 */
[----:B------:R-:W-:-:S02]  /*12c30*/  @!P2 IMAD.MOV R131, RZ, RZ, -R131 ;  /* 0x000000ffff83a224 */ /* 0x000fc400078e0a83 */
[----:B------:R-:W-:Y:S01]  /*12c40*/  @!P1 IMAD.IADD R133, R133, 0x1, -R5 ;  /* 0x0000000185859824 */ /* 0x000fe200078e0a05 */
[----:B------:R-:W-:Y:S01]  /*12c50*/  ISETP.GT.U32.AND P2, PT, R5, R135, PT ;  /* 0x000000870500720c */ /* 0x000fe20003f44070 */
[----:B------:R-:W-:-:S03]  /*12c60*/  IMAD.HI.U32 R143, R3, R138, RZ ;  /* 0x0000008a038f7227 */ /* 0x000fc600078e00ff */
[----:B------:R-:W-:Y:S01]  /*12c70*/  ISETP.GT.U32.AND P1, PT, R5, R133, PT ;  /* 0x000000850500720c */ /* 0x000fe20003f24070 */
[----:B------:R-:W-:-:S04]  /*12c80*/  IMAD.HI.U32 R144, R3, R136, RZ ;  /* 0x0000008803907227 */ /* 0x000fc800078e00ff */
[----:B------:R-:W-:Y:S01]  /*12c90*/  @!P6 IMAD.IADD R134, R134, 0x1, -R5 ;  /* 0x000000018686e824 */ /* 0x000fe200078e0a05 */
[----:B------:R-:W-:Y:S01]  /*12ca0*/  ISETP.GE.AND P6, PT, R142, RZ, PT ;  /* 0x000000ff8e00720c */ /* 0x000fe20003fc6270 */
[----:B------:R-:W-:Y:S01]  /*12cb0*/  IMAD.HI.U32 R137, R3, R141, RZ ;  /* 0x0000008d03897227 */ /* 0x000fe200078e00ff */
[----:B------:R-:W-:Y:S02]  /*12cc0*/  IABS R142, R145 ;  /* 0x00000091008e7213 */ /* 0x000fe40000000000 */
[----:B------:R-:W-:Y:S01]  /*12cd0*/  @!P2 IADD3 R135, R135, -R5, RZ ;  /* 0x800000058787a210 */ /* 0x000fe20007ffe0ff */
[----:B------:R-:W-:Y:S01]  /*12ce0*/  IMAD.MOV R143, RZ, RZ, -R143 ;  /* 0x000000ffff8f7224 */ /* 0x000fe200078e0a8f */
[----:B------:R-:W-:Y:S01]  /*12cf0*/  ISETP.GT.U32.AND P2, PT, R5, R134, PT ;  /* 0x000000860500720c */ /* 0x000fe20003f44070 */
[----:B------:R-:W-:Y:S02]  /*12d00*/  IMAD.MOV R144, RZ, RZ, -R144 ;  /* 0x000000ffff907224 */ /* 0x000fe400078e0a90 */
[----:B------:R-:W-:-:S02]  /*12d10*/  IMAD.MOV R137, RZ, RZ, -R137 ;  /* 0x000000ffff897224 */ /* 0x000fc400078e0a89 */
[----:B------:R-:W-:Y:S01]  /*12d20*/  IMAD R138, R5, R143, R138 ;  /* 0x0000008f058a7224 */ /* 0x000fe200078e028a */
[----:B------:R-:W-:Y:S01]  /*12d30*/  IADD3 R143, R23, 0x175, RZ ;  /* 0x00000175178f7810 */ /* 0x000fe20007ffe0ff */
[----:B------:R-:W-:Y:S01]  /*12d40*/  IMAD R136, R5, R144, R136 ;  /* 0x0000009005887224 */ /* 0x000fe200078e0288 */
[----:B------:R-:W-:Y:S01]  /*12d50*/  IADD3 R144, R23, 0x177, RZ ;  /* 0x0000017717907810 */ /* 0x000fe20007ffe0ff */
[----:B------:R-:W-:Y:S01]  /*12d60*/  @!P1 IMAD.IADD R133, R133, 0x1, -R5 ;  /* 0x0000000185859824 */ /* 0x000fe200078e0a05 */
[----:B------:R-:W-:Y:S01]  /*12d70*/  ISETP.GE.AND P1, PT, R139, RZ, PT ;  /* 0x000000ff8b00720c */ /* 0x000fe20003f26270 */
[C---:B------:R-:W-:Y:S01]  /*12d80*/  IMAD R137, R5.reuse, R137, R141 ;  /* 0x0000008905897224 */ /* 0x040fe200078e028d */
[----:B------:R-:W-:Y:S01]  /*12d90*/  IABS R139, R143 ;  /* 0x0000008f008b7213 */ /* 0x000fe20000000000 */
[--C-:B------:R-:W-:Y:S01]  /*12da0*/  @!P3 IMAD.IADD R132, R132, 0x1, -R5.reuse ;  /* 0x000000018484b824 */ /* 0x100fe200078e0a05 */
[C---:B------:R-:W-:Y:S01]  /*12db0*/  ISETP.GT.U32.AND P3, PT, R5.reuse, R136, PT ;  /* 0x000000880500720c */ /* 0x040fe20003f64070 */
[----:B------:R-:W-:Y:S01]  /*12dc0*/  @!P2 IMAD.IADD R134, R134, 0x1, -R5 ;  /* 0x000000018686a824 */ /* 0x000fe200078e0a05 */
[----:B------:R-:W-:Y:S01]  /*12dd0*/  ISETP.GT.U32.AND P2, PT, R5, R137, PT ;  /* 0x000000890500720c */ /* 0x000fe20003f44070 */
[----:B------:R-:W-:Y:S01]  /*12de0*/  IMAD.HI.U32 R146, R3, R139, RZ ;  /* 0x0000008b03927227 */ /* 0x000fe200078e00ff */
[----:B------:R-:W-:-:S03]  /*12df0*/  IABS R141, R144 ;  /* 0x00000090008d7213 */ /* 0x000fc60000000000 */
[----:B------:R-:W-:Y:S02]  /*12e00*/  IMAD.MOV R146, RZ, RZ, -R146 ;  /* 0x000000ffff927224 */ /* 0x000fe400078e0a92 */
[----:B------:R-:W-:Y:S01]  /*12e10*/  @!P4 IMAD.MOV R132, RZ, RZ, -R132 ;  /* 0x000000ffff84c224 */ /* 0x000fe200078e0a84 */
[C---:B------:R-:W-:Y:S01]  /*12e20*/  ISETP.GT.U32.AND P4, PT, R5.reuse, R135, PT ;  /* 0x000000870500720c */ /* 0x040fe20003f84070 */
[----:B------:R-:W-:Y:S02]  /*12e30*/  IMAD R139, R5, R146, R139 ;  /* 0x00000092058b7224 */ /* 0x000fe400078e028b */
[--C-:B------:R-:W-:Y:S02]  /*12e40*/  @!P3 IMAD.IADD R136, R136, 0x1, -R5.reuse ;  /* 0x000000018888b824 */ /* 0x100fe400078e0a05 */
[----:B------:R-:W-:Y:S01]  /*12e50*/  @!P2 IMAD.IADD R137, R137, 0x1, -R5 ;  /* 0x000000018989a824 */ /* 0x000fe200078e0a05 */
[----:B------:R-:W-:Y:S01]  /*12e60*/  ISETP.GT.U32.AND P2, PT, R5, R139, PT ;  /* 0x0000008b0500720c */ /* 0x000fe20003f44070 */
[----:B------:R-:W-:Y:S01]  /*12e70*/  IMAD.HI.U32 R146, R3, R141, RZ ;  /* 0x0000008d03927227 */ /* 0x000fe200078e00ff */
[----:B------:R-:W-:-:S03]  /*12e80*/  ISETP.GT.U32.AND P3, PT, R5, R136, PT ;  /* 0x000000880500720c */ /* 0x000fc60003f64070 */
[----:B------:R-:W-:Y:S02]  /*12e90*/  @!P5 IMAD.MOV R133, RZ, RZ, -R133 ;  /* 0x000000ffff85d224 */ /* 0x000fe400078e0a85 */
[--C-:B------:R-:W-:Y:S01]  /*12ea0*/  @!P4 IMAD.IADD R135, R135, 0x1, -R5.reuse ;  /* 0x000000018787c824 */ /* 0x100fe200078e0a05 */
[----:B------:R-:W-:Y:S01]  /*12eb0*/  ISETP.GT.U32.AND P4, PT, R5, R138, PT ;  /* 0x0000008a0500720c */ /* 0x000fe20003f84070 */
[----:B------:R-:W-:Y:S02]  /*12ec0*/  IMAD.MOV R146, RZ, RZ, -R146 ;  /* 0x000000ffff927224 */ /* 0x000fe400078e0a92 */
[----:B------:R-:W-:Y:S02]  /*12ed0*/  @!P1 IMAD.MOV R134, RZ, RZ, -R134 ;  /* 0x000000ffff869224 */ /* 0x000fe400078e0a86 */
[--C-:B------:R-:W-:Y:S01]  /*12ee0*/  @!P2 IMAD.IADD R139, R139, 0x1, -R5.reuse ;  /* 0x000000018b8ba824 */ /* 0x100fe200078e0a05 */
[----:B------:R-:W-:Y:S01]  /*12ef0*/  ISETP.GT.U32.AND P2, PT, R5, R137, PT ;  /* 0x000000890500720c */ /* 0x000fe20003f44070 */
[----:B------:R-:W-:Y:S01]  /*12f00*/  @!P3 IMAD.IADD R136, R136, 0x1, -R5 ;  /* 0x000000018888b824 */ /* 0x000fe200078e0a05 */
[----:B------:R-:W-:Y:S01]  /*12f10*/  ISETP.GE.AND P3, PT, R4, RZ, PT ;  /* 0x000000ff0400720c */ /* 0x000fe20003f66270 */
[----:B------:R-:W-:Y:S01]  /*12f20*/  IMAD.HI.U32 R4, R3, R142, RZ ;  /* 0x0000008e03047227 */ /* 0x000fe200078e00ff */
[----:B------:R-:W-:-:S03]  /*12f30*/  ISETP.GT.U32.AND P5, PT, R5, R139, PT ;  /* 0x0000008b0500720c */ /* 0x000fc60003fa4070 */
[----:B------:R-:W-:Y:S01]  /*12f40*/  @!P4 IMAD.IADD R138, R138, 0x1, -R5 ;  /* 0x000000018a8ac824 */ /* 0x000fe200078e0a05 */
[----:B------:R-:W-:Y:S01]  /*12f50*/  ISETP.GE.AND P4, PT, R140, RZ, PT ;  /* 0x000000ff8c00720c */ /* 0x000fe20003f86270 */
[C---:B------:R-:W-:Y:S02]  /*12f60*/  IMAD R140, R5.reuse, R150, R148 ;  /* 0x00000096058c7224 */ /* 0x040fe400078e0294 */
[----:B------:R-:W-:Y:S01]  /*12f70*/  IMAD.MOV R4, RZ, RZ, -R4 ;  /* 0x000000ffff047224 */ /* 0x000fe200078e0a04 */
[C---:B------:R-:W-:Y:S01]  /*12f80*/  ISETP.GT.U32.AND P1, PT, R5.reuse, R138, PT ;  /* 0x0000008a0500720c */ /* 0x040fe20003f24070 */
[----:B------:R-:W-:Y:S01]  /*12f90*/  IMAD R141, R5, R146, R141 ;  /* 0x00000092058d7224 */ /* 0x000fe200078e028d */
[----:B------:R-:W-:Y:S01]  /*12fa0*/  IADD3 R146, R23, 0x179, RZ ;  /* 0x0000017917927810 */ /* 0x000fe20007ffe0ff */
[----:B------:R-:W-:Y:S01]  /*12fb0*/  @!P6 IMAD.MOV R135, RZ, RZ, -R135 ;  /* 0x000000ffff87e224 */ /* 0x000fe200078e0a87 */
[C---:B------:R-:W-:Y:S01]  /*12fc0*/  ISETP.GT.U32.AND P6, PT, R5.reuse, R140, PT ;  /* 0x0000008c0500720c */ /* 0x040fe20003fc4070 */
        /* <DEDUP_REMOVED lines=9> */
[----:B------:R-:W-:-:S02]  /*13060*/  IADD3 R4, R23, 0x17a, RZ ;  /* 0x0000017a17047810 */ /* 0x000fc40007ffe0ff */
[----:B------:R-:W-:Y:S01]  /*13070*/  @!P1 IADD3 R138, R138, -R5, RZ ;  /* 0x800000058a8a9210 */ /* 0x000fe20007ffe0ff */
[----:B------:R-:W-:Y:S01]  /*13080*/  IMAD.MOV R150, RZ, RZ, -R150 ;  /* 0x000000ffff967224 */ /* 0x000fe200078e0a96 */
[----:B------:R-:W-:Y:S01]  /*13090*/  IABS R151, R4 ;  /* 0x0000000400977213 */ /* 0x000fe20000000000 */
[----:B------:R-:W-:Y:S01]  /*130a0*/  @!P6 IMAD.IADD R140, R140, 0x1, -R5 ;  /* 0x000000018c8ce824 */ /* 0x000fe200078e0a05 */
[----:B------:R-:W-:Y:S01]  /*130b0*/  ISETP.GE.AND P1, PT, R147, RZ, PT ;  /* 0x000000ff9300720c */ /* 0x000fe20003f26270 */
[----:B------:R-:W-:Y:S01]  /*130c0*/  IMAD R143, R5, R150, R148 ;  /* 0x00000096058f7224 */ /* 0x000fe200078e0294 */
[----:B------:R-:W-:Y:S01]  /*130d0*/  ISETP.GE.AND P6, PT, R149, RZ, PT ;  /* 0x000000ff9500720c */ /* 0x000fe20003fc6270 */
[----:B------:R-:W-:Y:S01]  /*130e0*/  IMAD.MOV.U32 R147, RZ, RZ, R151 ;  /* 0x000000ffff937224 */ /* 0x000fe200078e0097 */
[----:B------:R-:W-:Y:S01]  /*130f0*/  IADD3 R151, R23, 0x17f, RZ ;  /* 0x0000017f17977810 */ /* 0x000fe20007ffe0ff */
[--C-:B------:R-:W-:Y:S01]  /*13100*/  @!P3 IMAD.IADD R141, R141, 0x1, -R5.reuse ;  /* 0x000000018d8db824 */ /* 0x100fe200078e0a05 */
[C---:B------:R-:W-:Y:S01]  /*13110*/  ISETP.GT.U32.AND P3, PT, R5.reuse, R140, PT ;  /* 0x0000008c0500720c */ /* 0x040fe20003f64070 */
[----:B------:R-:W-:Y:S01]  /*13120*/  @!P2 IMAD.IADD R142, R142, 0x1, -R5 ;  /* 0x000000018e8ea824 */ /* 0x000fe200078e0a05 */
[----:B------:R-:W-:Y:S01]  /*13130*/  IABS R153, R151 ;  /* 0x0000009700997213 */ /* 0x000fe20000000000 */
[----:B------:R-:W-:Y:S01]  /*13140*/  @!P5 IMAD.MOV R139, RZ, RZ, -R139 ;  /* 0x000000ffff8bd224 */ /* 0x000fe200078e0a8b */
[----:B------:R-:W-:Y:S01]  /*13150*/  ISETP.GT.U32.AND P5, PT, R5, R143, PT ;  /* 0x0000008f0500720c */ /* 0x000fe20003fa4070 */
[----:B------:R-:W-:Y:S01]  /*13160*/  IMAD.HI.U32 R148, R3, R147, RZ ;  /* 0x0000009303947227 */ /* 0x000fe200078e00ff */
[----:B------:R-:W-:-:S03]  /*13170*/  ISETP.GT.U32.AND P2, PT, R5, R142, PT ;  /* 0x0000008e0500720c */ /* 0x000fc60003f44070 */
[----:B------:R-:W-:Y:S01]  /*13180*/  @!P4 IMAD.MOV R137, RZ, RZ, -R137 ;  /* 0x000000ffff89c224 */ /* 0x000fe200078e0a89 */
[C---:B------:R-:W-:Y:S01]  /*13190*/  ISETP.GT.U32.AND P4, PT, R5.reuse, R141, PT ;  /* 0x0000008d0500720c */ /* 0x040fe20003f84070 */
[----:B------:R-:W-:Y:S02]  /*131a0*/  IMAD.MOV R148, RZ, RZ, -R148 ;  /* 0x000000ffff947224 */ /* 0x000fe400078e0a94 */
[----:B------:R-:W-:Y:S01]  /*131b0*/  @!P1 IMAD.MOV R138, RZ, RZ, -R138 ;  /* 0x000000ffff8a9224 */ /* 0x000fe200078e0a8a */
[----:B------:R-:W-:Y:S01]  /*131c0*/  ISETP.GE.AND P1, PT, R144, RZ, PT ;  /* 0x000000ff9000720c */ /* 0x000fe20003f26270 */
[----:B------:R-:W-:Y:S01]  /*131d0*/  IMAD R144, R5, R148, R147 ;  /* 0x0000009405907224 */ /* 0x000fe200078e0293 */
[----:B------:R-:W-:Y:S01]  /*131e0*/  IADD3 R147, R23, 0x17c, RZ ;  /* 0x0000017c17937810 */ /* 0x000fe20007ffe0ff */
[--C-:B------:R-:W-:Y:S01]  /*131f0*/  @!P3 IMAD.IADD R140, R140, 0x1, -R5.reuse ;  /* 0x000000018c8cb824 */ /* 0x100fe200078e0a05 */
[----:B------:R-:W-:Y:S01]  /*13200*/  ISETP.GE.AND P3, PT, R145, RZ, PT ;  /* 0x000000ff9100720c */ /* 0x000fe20003f66270 */
[--C-:B------:R-:W-:Y:S01]  /*13210*/  @!P5 IMAD.IADD R143, R143, 0x1, -R5.reuse ;  /* 0x000000018f8fd824 */ /* 0x100fe200078e0a05 */
[----:B------:R-:W-:Y:S01]  /*13220*/  IADD3 R145, R23, 0x17b, RZ ;  /* 0x0000017b17917810 */ /* 0x000fe20007ffe0ff */
[--C-:B------:R-:W-:Y:S01]  /*13230*/  @!P2 IMAD.IADD R142, R142, 0x1, -R5.reuse ;  /* 0x000000018e8ea824 */ /* 0x100fe200078e0a05 */
[----:B------:R-:W-:Y:S01]  /*13240*/  IABS R149, R147 ;  /* 0x0000009300957213 */ /* 0x000fe20000000000 */
[----:B------:R-:W-:Y:S01]  /*13250*/  @!P4 IMAD.IADD R141, R141, 0x1, -R5 ;  /* 0x000000018d8dc824 */ /* 0x000fe200078e0a05 */
[C---:B------:R-:W-:Y:S01]  /*13260*/  ISETP.GT.U32.AND P4, PT, R5.reuse, R144, PT ;  /* 0x000000900500720c */ /* 0x040fe20003f84070 */
[----:B------:R-:W-:Y:S01]  /*13270*/  @!P6 IMAD.MOV R140, RZ, RZ, -R140 ;  /* 0x000000ffff8ce224 */ /* 0x000fe200078e0a8c */
[----:B------:R-:W-:Y:S01]  /*13280*/  IABS R148, R145 ;  /* 0x0000009100947213 */ /* 0x000fe20000000000 */
[----:B------:R-:W-:Y:S01]  /*13290*/  @!P1 IMAD.MOV R141, RZ, RZ, -R141 ;  /* 0x000000ffff8d9224 */ /* 0x000fe200078e0a8d */
[----:B------:R-:W-:Y:S01]  /*132a0*/  ISETP.GE.AND P2, PT, R146, RZ, PT ;  /* 0x000000ff9200720c */ /* 0x000fe20003f46270 */
[----:B------:R-:W-:Y:S01]  /*132b0*/  IMAD.MOV.U32 R146, RZ, RZ, R149 ;  /* 0x000000ffff927224 */ /* 0x000fe200078e0095 */
[----:B------:R-:W-:Y:S01]  /*132c0*/  ISETP.GT.U32.AND P6, PT, R5, R143, PT ;  /* 0x0000008f0500720c */ /* 0x000fe20003fc4070 */
[----:B------:R-:W-:Y:S01]  /*132d0*/  IMAD.HI.U32 R149, R3, R148, RZ ;  /* 0x0000009403957227 */ /* 0x000fe200078e00ff */
[----:B------:R-:W-:-:S02]  /*132e0*/  ISETP.GE.AND P5, PT, R4, RZ, PT ;  /* 0x000000ff0400720c */ /* 0x000fc40003fa6270 */
[----:B------:R-:W-:Y:S01]  /*132f0*/  ISETP.GE.AND P1, PT, R145, RZ, PT ;  /* 0x000000ff9100720c */ /* 0x000fe20003f26270 */
[----:B------:R-:W-:Y:S01]  /*13300*/  IMAD.HI.U32 R4, R3, R146, RZ ;  /* 0x0000009203047227 */ /* 0x000fe200078e00ff */
[----:B------:R-:W-:-:S03]  /*13310*/  IADD3 R149, -R149, RZ, RZ ;  /* 0x000000ff95957210 */ /* 0x000fc60007ffe1ff */
[----:B------:R-:W-:Y:S02]  /*13320*/  IMAD.MOV R4, RZ, RZ, -R4 ;  /* 0x000000ffff047224 */ /* 0x000fe400078e0a04 */
[--C-:B------:R-:W-:Y:S02]  /*13330*/  @!P4 IMAD.IADD R144, R144, 0x1, -R5.reuse ;  /* 0x000000019090c824 */ /* 0x100fe400078e0a05 */
[----:B------:R-:W-:Y:S02]  /*13340*/  @!P6 IMAD.IADD R143, R143, 0x1, -R5 ;  /* 0x000000018f8fe824 */ /* 0x000fe400078e0a05 */
[C---:B------:R-:W-:Y:S01]  /*13350*/  IMAD R146, R5.reuse, R4, R146 ;  /* 0x0000000405927224 */ /* 0x040fe200078e0292 */
[C---:B------:R-:W-:Y:S01]  /*13360*/  ISETP.GT.U32.AND P4, PT, R5.reuse, R144, PT ;  /* 0x000000900500720c */ /* 0x040fe20003f84070 */
[----:B------:R-:W-:Y:S01]  /*13370*/  IMAD R145, R5, R149, R148 ;  /* 0x0000009505917224 */ /* 0x000fe200078e0294 */
[----:B------:R-:W-:Y:S01]  /*13380*/  IADD3 R4, R23, 0x17e, RZ ;  /* 0x0000017e17047810 */ /* 0x000fe20007ffe0ff */
[----:B------:R-:W-:Y:S01]  /*13390*/  @!P2 IMAD.MOV R143, RZ, RZ, -R143 ;  /* 0x000000ffff8fa224 */ /* 0x000fe200078e0a8f */
[C---:B------:R-:W-:Y:S01]  /*133a0*/  ISETP.GT.U32.AND P2, PT, R5.reuse, R146, PT ;  /* 0x000000920500720c */ /* 0x040fe20003f44070 */
[----:B------:R-:W-:Y:S01]  /*133b0*/  @!P3 IMAD.MOV R142, RZ, RZ, -R142 ;  /* 0x000000ffff8eb224 */ /* 0x000fe200078e0a8e */
[----:B------:R-:W-:Y:S01]  /*133c0*/  ISETP.GT.U32.AND P6, PT, R5, R145, PT ;  /* 0x000000910500720c */ /* 0x000fe20003fc4070 */
[----:B------:R-:W-:Y:S01]  /*133d0*/  IMAD.HI.U32 R154, R3, R153, RZ ;  /* 0x00000099039a7227 */ /* 0x000fe200078e00ff */
[----:B------:R-:W-:-:S02]  /*133e0*/  ISETP.GE.AND P3, PT, R147, RZ, PT ;  /* 0x000000ff9300720c */ /* 0x000fc40003f66270 */
[----:B------:R-:W-:Y:S01]  /*133f0*/  IADD3 R147, R23, 0x17d, RZ ;  /* 0x0000017d17937810 */ /* 0x000fe20007ffe0ff */
[----:B------:R-:W-:Y:S01]  /*13400*/  IMAD.MOV R154, RZ, RZ, -R154 ;  /* 0x000000ffff9a7224 */ /* 0x000fe200078e0a9a */
[----:B------:R-:W-:Y:S01]  /*13410*/  IABS R148, R4 ;  /* 0x0000000400947213 */ /* 0x000fe20000000000 */
[--C-:B------:R-:W-:Y:S01]  /*13420*/  @!P4 IMAD.IADD R144, R144, 0x1, -R5.reuse ;  /* 0x000000019090c824 */ /* 0x100fe200078e0a05 */
[----:B------:R-:W-:Y:S02]  /*13430*/  IABS R149, R147 ;  /* 0x0000009300957213 */ /* 0x000fe40000000000 */
[----:B------:R-:W-:Y:S01]  /*13440*/  ISETP.GE.AND P4, PT, R147, RZ, PT ;  /* 0x000000ff9300720c */ /* 0x000fe20003f86270 */
[--C-:B------:R-:W-:Y:S02]  /*13450*/  @!P2 IMAD.IADD R146, R146, 0x1, -R5.reuse ;  /* 0x000000019292a824 */ /* 0x100fe400078e0a05 */
[----:B------:R-:W-:Y:S02]  /*13460*/  @!P6 IMAD.IADD R145, R145, 0x1, -R5 ;  /* 0x000000019191e824 */ /* 0x000fe400078e0a05 */
[----:B------:R-:W-:Y:S01]  /*13470*/  IMAD.MOV.U32 R147, RZ, RZ, R149 ;  /* 0x000000ffff937224 */ /* 0x000fe200078e0095 */
[----:B------:R-:W-:Y:S01]  /*13480*/  ISETP.GT.U32.AND P2, PT, R5, R146, PT ;  /* 0x000000920500720c */ /* 0x000fe20003f44070 */
[----:B------:R-:W-:Y:S01]  /*13490*/  @!P5 IMAD.MOV R144, RZ, RZ, -R144 ;  /* 0x000000ffff90d224 */ /* 0x000fe200078e0a90 */
[----:B------:R-:W-:Y:S01]  /*134a0*/  ISETP.GE.AND P5, PT, R4, RZ, PT ;  /* 0x000000ff0400720c */ /* 0x000fe20003fa6270 */
[----:B------:R-:W-:Y:S01]  /*134b0*/  IMAD.HI.U32 R4, R3, R148, RZ ;  /* 0x0000009403047227 */ /* 0x000fe200078e00ff */
[----:B------:R-:W-:-:S02]  /*134c0*/  ISETP.GT.U32.AND P6, PT, R5, R145, PT ;  /* 0x000000910500720c */ /* 0x000fc40003fc4070 */
[----:B------:R-:W-:Y:S01]  /*134d0*/  IADD3 R149, R23, 0x180, RZ ;  /* 0x0000018017957810 */ /* 0x000fe20007ffe0ff */
[----:B------:R-:W-:-:S04]  /*134e0*/  IMAD.HI.U32 R150, R3, R147, RZ ;  /* 0x0000009303967227 */ /* 0x000fc800078e00ff */
[----:B------:R-:W-:Y:S02]  /*134f0*/  IMAD.MOV R4, RZ, RZ, -R4 ;  /* 0x000000ffff047224 */ /* 0x000fe400078e0a04 */
[----:B------:R-:W-:Y:S02]  /*13500*/  IMAD.MOV R150, RZ, RZ, -R150 ;  /* 0x000000ffff967224 */ /* 0x000fe400078e0a96 */
[C---:B------:R-:W-:Y:S02]  /*13510*/  IMAD R148, R5.reuse, R4, R148 ;  /* 0x0000000405947224 */ /* 0x040fe400078e0294 */
[C---:B------:R-:W-:Y:S01]  /*13520*/  IMAD R147, R5.reuse, R150, R147 ;  /* 0x0000009605937224 */ /* 0x040fe200078e0293 */
[----:B------:R-:W-:Y:S01]  /*13530*/  IABS R150, R149 ;  /* 0x0000009500967213 */ /* 0x000fe20000000000 */
[--C-:B------:R-:W-:Y:S01]  /*13540*/  @!P2 IMAD.IADD R146, R146, 0x1, -R5.reuse ;  /* 0x000000019292a824 */ /* 0x100fe200078e0a05 */
[----:B------:R-:W-:Y:S01]  /*13550*/  ISETP.GT.U32.AND P2, PT, R5, R148, PT ;  /* 0x000000940500720c */ /* 0x000fe20003f44070 */
[----:B------:R-:W-:Y:S01]  /*13560*/  @!P6 IMAD.IADD R145, R145, 0x1, -R5 ;  /* 0x000000019191e824 */ /* 0x000fe200078e0a05 */
[----:B------:R-:W-:Y:S01]  /*13570*/  ISETP.GT.U32.AND P6, PT, R5, R147, PT ;  /* 0x000000930500720c */ /* 0x000fe20003fc4070 */
[----:B------:R-:W-:-:S04]  /*13580*/  IMAD.HI.U32 R4, R3, R150, RZ ;  /* 0x0000009603047227 */ /* 0x000fc800078e00ff */
[----:B------:R-:W-:Y:S01]  /*13590*/  @!P1 IMAD.MOV R145, RZ, RZ, -R145 ;  /* 0x000000ffff919224 */ /* 0x000fe200078e0a91 */
[----:B------:R-:W-:Y:S01]  /*135a0*/  ISETP.GE.AND P1, PT, R151, RZ, PT ;  /* 0x000000ff9700720c */ /* 0x000fe20003f26270 */
[----:B------:R-:W-:Y:S01]  /*135b0*/  IMAD.MOV R4, RZ, RZ, -R4 ;  /* 0x000000ffff047224 */ /* 0x000fe200078e0a04 */
[----:B------:R-:W-:Y:S01]  /*135c0*/  IABS R151, R152 ;  /* 0x0000009800977213 */ /* 0x000fe20000000000 */
[----:B------:R-:W-:Y:S01]  /*135d0*/  @!P3 IMAD.MOV R146, RZ, RZ, -R146 ;  /* 0x000000ffff92b224 */ /* 0x000fe200078e0a92 */
[----:B------:R-:W-:Y:S01]  /*135e0*/  ISETP.GE.AND P3, PT, R149, RZ, PT ;  /* 0x000000ff9500720c */ /* 0x000fe20003f66270 */
[----:B------:R-:W-:Y:S02]  /*135f0*/  @!P2 IMAD.IADD R148, R148, 0x1, -R5 ;  /* 0x000000019494a824 */ /* 0x000fe400078e0a05 */
[----:B------:R-:W-:Y:S01]  /*13600*/  @!P6 IADD3 R147, R147, -R5, RZ ;  /* 0x800000059393e210 */ /* 0x000fe20007ffe0ff */
[----:B------:R-:W-:Y:S01]  /*13610*/  IMAD R149, R5, R154, R153 ;  /* 0x0000009a05957224 */ /* 0x000fe200078e0299 */
[----:B------:R-:W-:Y:S01]  /*13620*/  IABS R153, R155 ;  /* 0x0000009b00997213 */ /* 0x000fe20000000000 */
[----:B------:R-:W-:Y:S01]  /*13630*/  IMAD.HI.U32 R154, R3, R151, RZ ;  /* 0x00000097039a7227 */ /* 0x000fe200078e00ff */
[----:B------:R-:W-:-:S02]  /*13640*/  ISETP.GT.U32.AND P2, PT, R5, R148, PT ;  /* 0x000000940500720c */ /* 0x000fc40003f44070 */
[C---:B------:R-:W-:Y:S01]  /*13650*/  ISETP.GT.U32.AND P6, PT, R5.reuse, R147, PT ;  /* 0x000000930500720c */ /* 0x040fe20003fc4070 */
[----:B------:R-:W-:Y:S01]  /*13660*/  IMAD R150, R5, R4, R150 ;  /* 0x0000000405967224 */ /* 0x000fe200078e0296 */
[----:B------:R-:W-:Y:S01]  /*13670*/  IADD3 R4, R23, 0x182, RZ ;  /* 0x0000018217047810 */ /* 0x000fe20007ffe0ff */
[----:B------:R-:W-:Y:S02]  /*13680*/  IMAD.MOV R154, RZ, RZ, -R154 ;  /* 0x000000ffff9a7224 */ /* 0x000fe400078e0a9a */
[----:B------:R-:W-:Y:S01]  /*13690*/  IMAD.HI.U32 R157, R3, R153, RZ ;  /* 0x00000099039d7227 */ /* 0x000fe200078e00ff */
[----:B------:R-:W-:-:S03]  /*136a0*/  IABS R158, R4 ;  /* 0x00000004009e7213 */ /* 0x000fc60000000000 */
        /* <DEDUP_REMOVED lines=8> */
[----:B------:R-:W-:Y:S01]  /*13730*/  ISETP.GT.U32.AND P4, PT, R5, R151, PT ;  /* 0x000000970500720c */ /* 0x000fe20003f84070 */
[----:B------:R-:W-:Y:S02]  /*13740*/  IMAD.MOV R157, RZ, RZ, -R157 ;  /* 0x000000ffff9d7224 */ /* 0x000fe400078e0a9d */
[----:B------:R-:W-:Y:S02]  /*13750*/  IMAD.MOV R159, RZ, RZ, -R159 ;  /* 0x000000ffff9f7224 */ /* 0x000fe400078e0a9f */
[--C-:B------:R-:W-:Y:S02]  /*13760*/  @!P2 IMAD.IADD R150, R150, 0x1, -R5.reuse ;  /* 0x000000019696a824 */ /* 0x100fe400078e0a05 */
[----:B------:R-:W-:Y:S02]  /*13770*/  @!P6 IMAD.IADD R149, R149, 0x1, -R5 ;  /* 0x000000019595e824 */ /* 0x000fe400078e0a05 */
[C---:B------:R-:W-:Y:S01]  /*13780*/  IMAD R153, R5.reuse, R157, R153 ;  /* 0x0000009d05997224 */ /* 0x040fe200078e0299 */
[C---:B------:R-:W-:Y:S01]  /*13790*/  ISETP.GT.U32.AND P2, PT, R5.reuse, R150, PT ;  /* 0x000000960500720c */ /* 0x040fe20003f44070 */
[----:B------:R-:W-:Y:S01]  /*137a0*/  @!P5 IMAD.MOV R148, RZ, RZ, -R148 ;  /* 0x000000ffff94d224 */ /* 0x000fe200078e0a94 */
[----:B------:R-:W-:Y:S01]  /*137b0*/  ISETP.GT.U32.AND P6, PT, R5, R149, PT ;  /* 0x000000950500720c */ /* 0x000fe20003fc4070 */
[----:B------:R-:W-:Y:S01]  /*137c0*/  @!P4 IMAD.IADD R151, R151, 0x1, -R5 ;  /* 0x000000019797c824 */ /* 0x000fe200078e0a05 */
[----:B------:R-:W-:Y:S01]  /*137d0*/  ISETP.GE.AND P5, PT, R152, RZ, PT ;  /* 0x000000ff9800720c */ /* 0x000fe20003fa6270 */
[----:B------:R-:W-:-:S03]  /*137e0*/  IMAD.HI.U32 R157, R3, R154, RZ ;  /* 0x0000009a039d7227 */ /* 0x000fc600078e00ff */
[C---:B------:R-:W-:Y:S01]  /*137f0*/  ISETP.GT.U32.AND P4, PT, R5.reuse, R151, PT ;  /* 0x000000970500720c */ /* 0x040fe20003f84070 */
[----:B------:R-:W-:Y:S01]  /*13800*/  IMAD R152, R5, R159, R158 ;  /* 0x0000009f05987224 */ /* 0x000fe200078e029e */
[C---:B------:R-:W-:Y:S01]  /*13810*/  IADD3 R158, R23.reuse, 0x185, RZ ;  /* 0x00000185179e7810 */ /* 0x040fe20007ffe0ff */
[----:B------:R-:W-:Y:S01]  /*13820*/  IMAD.MOV R157, RZ, RZ, -R157 ;  /* 0x000000ffff9d7224 */ /* 0x000fe200078e0a9d */
[----:B------:R-:W-:Y:S01]  /*13830*/  IADD3 R159, R23, 0x186, RZ ;  /* 0x00000186179f7810 */ /* 0x000fe20007ffe0ff */
[--C-:B------:R-:W-:Y:S01]  /*13840*/  @!P2 IMAD.IADD R150, R150, 0x1, -R5.reuse ;  /* 0x000000019696a824 */ /* 0x100fe200078e0a05 */
[----:B------:R-:W-:Y:S01]  /*13850*/  ISETP.GT.U32.AND P2, PT, R5, R153, PT ;  /* 0x000000990500720c */ /* 0x000fe20003f44070 */
[--C-:B------:R-:W-:Y:S01]  /*13860*/  @!P6 IMAD.IADD R149, R149, 0x1, -R5.reuse ;  /* 0x000000019595e824 */ /* 0x100fe200078e0a05 */
[C---:B------:R-:W-:Y:S01]  /*13870*/  ISETP.GT.U32.AND P6, PT, R5.reuse, R152, PT ;  /* 0x000000980500720c */ /* 0x040fe20003fc4070 */
[----:B------:R-:W-:Y:S01]  /*13880*/  IMAD R154, R5, R157, R154 ;  /* 0x0000009d059a7224 */ /* 0x000fe200078e029a */
[----:B------:R-:W-:Y:S01]  /*13890*/  IABS R163, R158 ;  /* 0x0000009e00a37213 */ /* 0x000fe20000000000 */
[----:B------:R-:W-:Y:S01]  /*138a0*/  @!P3 IMAD.MOV R150, RZ, RZ, -R150 ;  /* 0x000000ffff96b224 */ /* 0x000fe200078e0a96 */
[----:B------:R-:W-:Y:S01]  /*138b0*/  IABS R157, R161 ;  /* 0x000000a1009d7213 */ /* 0x000fe20000000000 */
[----:B------:R-:W-:Y:S01]  /*138c0*/  @!P4 IMAD.IADD R151, R151, 0x1, -R5 ;  /* 0x000000019797c824 */ /* 0x000fe200078e0a05 */
[----:B------:R-:W-:Y:S01]  /*138d0*/  ISETP.GT.U32.AND P4, PT, R5, R154, PT ;  /* 0x0000009a0500720c */ /* 0x000fe20003f84070 */
[----:B------:R-:W-:Y:S01]  /*138e0*/  IMAD.HI.U32 R164, R3, R163, RZ ;  /* 0x000000a303a47227 */ /* 0x000fe200078e00ff */
[----:B------:R-:W-:-:S02]  /*138f0*/  @!P1 IADD3 R149, -R149, RZ, RZ ;  /* 0x000000ff95959210 */ /* 0x000fc40007ffe1ff */
[----:B------:R-:W-:Y:S01]  /*13900*/  IABS R160, R159 ;  /* 0x0000009f00a07213 */ /* 0x000fe20000000000 */
[--C-:B------:R-:W-:Y:S01]  /*13910*/  @!P2 IMAD.IADD R153, R153, 0x1, -R5.reuse ;  /* 0x000000019999a824 */ /* 0x100fe200078e0a05 */
[----:B------:R-:W-:Y:S01]  /*13920*/  ISETP.GE.AND P2, PT, R155, RZ, PT ;  /* 0x000000ff9b00720c */ /* 0x000fe20003f46270 */
[--C-:B------:R-:W-:Y:S01]  /*13930*/  @!P6 IMAD.IADD R152, R152, 0x1, -R5.reuse ;  /* 0x000000019898e824 */ /* 0x100fe200078e0a05 */
[----:B------:R-:W-:Y:S01]  /*13940*/  ISETP.GE.AND P6, PT, R4, RZ, PT ;  /* 0x000000ff0400720c */ /* 0x000fe20003fc6270 */
[----:B------:R-:W-:Y:S01]  /*13950*/  IMAD.HI.U32 R4, R3, R157, RZ ;  /* 0x0000009d03047227 */ /* 0x000fe200078e00ff */
[C---:B------:R-:W-:Y:S02]  /*13960*/  ISETP.GT.U32.AND P3, PT, R5.reuse, R153, PT ;  /* 0x000000990500720c */ /* 0x040fe40003f64070 */
[----:B------:R-:W-:Y:S01]  /*13970*/  ISETP.GT.U32.AND P1, PT, R5, R152, PT ;  /* 0x000000980500720c */ /* 0x000fe20003f24070 */
[----:B------:R-:W-:Y:S02]  /*13980*/  IMAD.MOV R164, RZ, RZ, -R164 ;  /* 0x000000ffffa47224 */ /* 0x000fe400078e0aa4 */
[----:B------:R-:W-:-:S02]  /*13990*/  @!P4 IMAD.IADD R154, R154, 0x1, -R5 ;  /* 0x000000019a9ac824 */ /* 0x000fc400078e0a05 */
[----:B------:R-:W-:Y:S02]  /*139a0*/  IMAD.MOV R4, RZ, RZ, -R4 ;  /* 0x000000ffff047224 */ /* 0x000fe400078e0a04 */
[C---:B------:R-:W-:Y:S01]  /*139b0*/  IMAD R155, R5.reuse, R164, R163 ;  /* 0x000000a4059b7224 */ /* 0x040fe200078e02a3 */
[----:B------:R-:W-:Y:S01]  /*139c0*/  ISETP.GT.U32.AND P4, PT, R5, R154, PT ;  /* 0x0000009a0500720c */ /* 0x000fe20003f84070 */
[----:B------:R-:W-:Y:S01]  /*139d0*/  IMAD.HI.U32 R162, R3, R160, RZ ;  /* 0x000000a003a27227 */ /* 0x000fe200078e00ff */
[----:B------:R-:W-:-:S03]  /*139e0*/  IADD3 R164, R23, 0x18a, RZ ;  /* 0x0000018a17a47810 */ /* 0x000fc60007ffe0ff */
[----:B------:R-:W-:Y:S01]  /*139f0*/  IMAD R157, R5, R4, R157 ;  /* 0x00000004059d7224 */ /* 0x000fe200078e029d */
[----:B------:R-:W-:Y:S01]  /*13a00*/  IADD3 R4, R23, 0x188, RZ ;  /* 0x0000018817047810 */ /* 0x000fe20007ffe0ff */
[----:B------:R-:W-:Y:S01]  /*13a10*/  @!P5 IMAD.MOV R151, RZ, RZ, -R151 ;  /* 0x000000ffff97d224 */ /* 0x000fe200078e0a97 */
[----:B------:R-:W-:Y:S01]  /*13a20*/  ISETP.GT.U32.AND P5, PT, R5, R155, PT ;  /* 0x0000009b0500720c */ /* 0x000fe20003fa4070 */
[----:B------:R-:W-:Y:S01]  /*13a30*/  IMAD.MOV R162, RZ, RZ, -R162 ;  /* 0x000000ffffa27224 */ /* 0x000fe200078e0aa2 */
[----:B------:R-:W-:Y:S01]  /*13a40*/  IABS R166, R164 ;  /* 0x000000a400a67213 */ /* 0x000fe20000000000 */
[--C-:B------:R-:W-:Y:S01]  /*13a50*/  @!P3 IMAD.IADD R153, R153, 0x1, -R5.reuse ;  /* 0x000000019999b824 */ /* 0x100fe200078e0a05 */
[C---:B------:R-:W-:Y:S01]  /*13a60*/  ISETP.GT.U32.AND P3, PT, R5.reuse, R157, PT ;  /* 0x0000009d0500720c */ /* 0x040fe20003f64070 */
[--C-:B------:R-:W-:Y:S01]  /*13a70*/  @!P1 IMAD.IADD R152, R152, 0x1, -R5.reuse ;  /* 0x0000000198989824 */ /* 0x100fe200078e0a05 */
[----:B------:R-:W-:Y:S01]  /*13a80*/  ISETP.GE.AND P1, PT, R156, RZ, PT ;  /* 0x000000ff9c00720c */ /* 0x000fe20003f26270 */
[----:B------:R-:W-:Y:S01]  /*13a90*/  IMAD R156, R5, R162, R160 ;  /* 0x000000a2059c7224 */ /* 0x000fe200078e02a0 */
[----:B------:R-:W-:Y:S01]  /*13aa0*/  IABS R160, R4 ;  /* 0x0000000400a07213 */ /* 0x000fe20000000000 */
[--C-:B------:R-:W-:Y:S01]  /*13ab0*/  @!P4 IMAD.IADD R154, R154, 0x1, -R5.reuse ;  /* 0x000000019a9ac824 */ /* 0x100fe200078e0a05 */
[----:B------:R-:W-:Y:S01]  /*13ac0*/  ISETP.GE.AND P4, PT, R158, RZ, PT ;  /* 0x000000ff9e00720c */ /* 0x000fe20003f86270 */
[----:B------:R-:W-:Y:S01]  /*13ad0*/  @!P6 IMAD.MOV R152, RZ, RZ, -R152 ;  /* 0x000000ffff98e224 */ /* 0x000fe200078e0a98 */
[----:B------:R-:W-:Y:S01]  /*13ae0*/  IADD3 R162, R23, 0x189, RZ ;  /* 0x0000018917a27810 */ /* 0x000fe20007ffe0ff */
[----:B------:R-:W-:Y:S01]  /*13af0*/  IMAD.MOV.U32 R158, RZ, RZ, R160 ;  /* 0x000000ffff9e7224 */ /* 0x000fe200078e00a0 */
[----:B------:R-:W-:Y:S01]  /*13b00*/  ISETP.GT.U32.AND P6, PT, R5, R156, PT ;  /* 0x0000009c0500720c */ /* 0x000fe20003fc4070 */
[----:B------:R-:W-:Y:S01]  /*13b10*/  @!P5 IMAD.IADD R155, R155, 0x1, -R5 ;  /* 0x000000019b9bd824 */ /* 0x000fe200078e0a05 */
[----:B------:R-:W-:Y:S01]  /*13b20*/  ISETP.GE.AND P5, PT, R159, RZ, PT ;  /* 0x000000ff9f00720c */ /* 0x000fe20003fa6270 */
[----:B------:R-:W-:Y:S01]  /*13b30*/  IMAD.HI.U32 R159, R3, R158, RZ ;  /* 0x0000009e039f7227 */ /* 0x000fe200078e00ff */
[----:B------:R-:W-:-:S03]  /*13b40*/  IABS R160, R162 ;  /* 0x000000a200a07213 */ /* 0x000fc60000000000 */
[----:B------:R-:W-:Y:S02]  /*13b50*/  @!P3 IMAD.IADD R157, R157, 0x1, -R5 ;  /* 0x000000019d9db824 */ /* 0x000fe400078e0a05 */
[----:B------:R-:W-:Y:S02]  /*13b60*/  IMAD.MOV R163, RZ, RZ, -R159 ;  /* 0x000000ffffa37224 */ /* 0x000fe400078e0a9f */
[----:B------:R-:W-:Y:S01]  /*13b70*/  @!P2 IMAD.MOV R153, RZ, RZ, -R153 ;  /* 0x000000ffff99a224 */ /* 0x000fe200078e0a99 */
[----:B------:R-:W-:Y:S01]  /*13b80*/  ISETP.GT.U32.AND P2, PT, R5, R157, PT ;  /* 0x0000009d0500720c */ /* 0x000fe20003f44070 */
[----:B------:R-:W-:-:S04]  /*13b90*/  IMAD.HI.U32 R159, R3, R160, RZ ;  /* 0x000000a0039f7227 */ /* 0x000fc800078e00ff */
[--C-:B------:R-:W-:Y:S01]  /*13ba0*/  @!P6 IMAD.IADD R156, R156, 0x1, -R5.reuse ;  /* 0x000000019c9ce824 */ /* 0x100fe200078e0a05 */
[----:B------:R-:W-:Y:S01]  /*13bb0*/  IADD3 R159, -R159, RZ, RZ ;  /* 0x000000ff9f9f7210 */ /* 0x000fe20007ffe1ff */
[C---:B------:R-:W-:Y:S01]  /*13bc0*/  IMAD R158, R5.reuse, R163, R158 ;  /* 0x000000a3059e7224 */ /* 0x040fe200078e029e */
[C---:B------:R-:W-:Y:S01]  /*13bd0*/  ISETP.GT.U32.AND P6, PT, R5.reuse, R155, PT ;  /* 0x0000009b0500720c */ /* 0x040fe20003fc4070 */
[----:B------:R-:W-:Y:S01]  /*13be0*/  @!P1 IMAD.MOV R154, RZ, RZ, -R154 ;  /* 0x000000ffff9a9224 */ /* 0x000fe200078e0a9a */
[C---:B------:R-:W-:Y:S01]  /*13bf0*/  ISETP.GT.U32.AND P3, PT, R5.reuse, R156, PT ;  /* 0x0000009c0500720c */ /* 0x040fe20003f64070 */
[C---:B------:R-:W-:Y:S01]  /*13c00*/  IMAD R160, R5.reuse, R159, R160 ;  /* 0x0000009f05a07224 */ /* 0x040fe200078e02a0 */
[----:B------:R-:W-:Y:S01]  /*13c10*/  ISETP.GT.U32.AND P1, PT, R5, R158, PT ;  /* 0x0000009e0500720c */ /* 0x000fe20003f24070 */
[----:B------:R-:W-:Y:S01]  /*13c20*/  @!P2 IMAD.IADD R157, R157, 0x1, -R5 ;  /* 0x000000019d9da824 */ /* 0x000fe200078e0a05 */
[----:B------:R-:W-:Y:S02]  /*13c30*/  IADD3 R159, R23, 0x18c, RZ ;  /* 0x0000018c179f7810 */ /* 0x000fe40007ffe0ff */
[----:B------:R-:W-:-:S05]  /*13c40*/  ISETP.GT.U32.AND P2, PT, R5, R160, PT ;  /* 0x000000a00500720c */ /* 0x000fca0003f44070 */
[--C-:B------:R-:W-:Y:S01]  /*13c50*/  @!P6 IMAD.IADD R155, R155, 0x1, -R5.reuse ;  /* 0x000000019b9be824 */ /* 0x100fe200078e0a05 */
[----:B------:R-:W-:Y:S01]  /*13c60*/  ISETP.GE.AND P6, PT, R161, RZ, PT ;  /* 0x000000ffa100720c */ /* 0x000fe20003fc6270 */
[----:B------:R-:W-:Y:S01]  /*13c70*/  @!P3 IMAD.IADD R156, R156, 0x1, -R5 ;  /* 0x000000019c9cb824 */ /* 0x000fe200078e0a05 */
[----:B------:R-:W-:Y:S01]  /*13c80*/  ISETP.GE.AND P3, PT, R4, RZ, PT ;  /* 0x000000ff0400720c */ /* 0x000fe20003f66270 */
[----:B------:R-:W-:Y:S01]  /*13c90*/  IMAD.HI.U32 R4, R3, R166, RZ ;  /* 0x000000a603047227 */ /* 0x000fe200078e00ff */
[----:B------:R-:W-:-:S03]  /*13ca0*/  IADD3 R161, R23, 0x18b, RZ ;  /* 0x0000018b17a17810 */ /* 0x000fc60007ffe0ff */
[----:B------:R-:W-:Y:S01]  /*13cb0*/  IMAD.MOV R4, RZ, RZ, -R4 ;  /* 0x000000ffff047224 */ /* 0x000fe200078e0a04 */
[----:B------:R-:W-:Y:S01]  /*13cc0*/  IABS R165, R161 ;  /* 0x000000a100a57213 */ /* 0x000fe20000000000 */
[----:B------:R-:W-:Y:S02]  /*13cd0*/  @!P2 IMAD.IADD R160, R160, 0x1, -R5 ;  /* 0x00000001a0a0a824 */ /* 0x000fe400078e0a05 */
[----:B------:R-:W-:Y:S01]  /*13ce0*/  IMAD R166, R5, R4, R166 ;  /* 0x0000000405a67224 */ /* 0x000fe200078e02a6 */
[----:B------:R-:W-:Y:S01]  /*13cf0*/  IADD3 R4, R23, 0x18d, RZ ;  /* 0x0000018d17047810 */ /* 0x000fe20007ffe0ff */
[----:B------:R-:W-:Y:S01]  /*13d00*/  @!P4 IMAD.MOV R155, RZ, RZ, -R155 ;  /* 0x000000ffff9bc224 */ /* 0x000fe200078e0a9b */
[----:B------:R-:W-:Y:S01]  /*13d10*/  ISETP.GT.U32.AND P4, PT, R5, R160, PT ;  /* 0x000000a00500720c */ /* 0x000fe20003f84070 */
[----:B------:R-:W-:-:S04]  /*13d20*/  IMAD.HI.U32 R167, R3, R165, RZ ;  /* 0x000000a503a77227 */ /* 0x000fc800078e00ff */
[----:B------:R-:W-:Y:S01]  /*13d30*/  @!P5 IMAD.MOV R156, RZ, RZ, -R156 ;  /* 0x000000ffff9cd224 */ /* 0x000fe200078e0a9c */
[C---:B------:R-:W-:Y:S01]  /*13d40*/  ISETP.GT.U32.AND P5, PT, R5.reuse, R166, PT ;  /* 0x000000a60500720c */ /* 0x040fe20003fa4070 */
[----:B------:R-:W-:Y:S02]  /*13d50*/  IMAD.MOV R167, RZ, RZ, -R167 ;  /* 0x000000ffffa77224 */ /* 0x000fe400078e0aa7 */
[----:B------:R-:W-:Y:S01]  /*13d60*/  @!P1 IMAD.IADD R158, R158, 0x1, -R5 ;  /* 0x000000019e9e9824 */ /* 0x000fe200078e0a05 */
[----:B------:R-:W-:Y:S01]  /*13d70*/  ISETP.GE.AND P1, PT, R162, RZ, PT ;  /* 0x000000ffa200720c */ /* 0x000fe20003f26270 */
[C---:B------:R-:W-:Y:S01]  /*13d80*/  IMAD R165, R5.reuse, R167, R165 ;  /* 0x000000a705a57224 */ /* 0x040fe200078e02a5 */
[----:B------:R-:W-:Y:S01]  /*13d90*/  IABS R162, R159 ;  /* 0x0000009f00a27213 */ /* 0x000fe20000000000 */
[----:B------:R-:W-:Y:S01]  /*13da0*/  @!P4 IMAD.IADD R160, R160, 0x1, -R5 ;  /* 0x00000001a0a0c824 */ /* 0x000fe200078e0a05 */
[C---:B------:R-:W-:Y:S01]  /*13db0*/  ISETP.GT.U32.AND P2, PT, R5.reuse, R158, PT ;  /* 0x0000009e0500720c */ /* 0x040fe20003f44070 */
[----:B------:R-:W-:Y:S01]  /*13dc0*/  @!P6 IMAD.MOV R157, RZ, RZ, -R157 ;  /* 0x000000ffff9de224 */ /* 0x000fe200078e0a9d */
[----:B------:R-:W-:Y:S01]  /*13dd0*/  ISETP.GT.U32.AND P4, PT, R5, R165, PT ;  /* 0x000000a50500720c */ /* 0x000fe20003f84070 */
[----:B------:R-:W-:Y:S01]  /*13de0*/  IMAD.HI.U32 R163, R3, R162, RZ ;  /* 0x000000a203a37227 */ /* 0x000fe200078e00ff */
[----:B------:R-:W-:-:S02]  /*13df0*/  ISETP.GE.AND P6, PT, R164, RZ, PT ;  /* 0x000000ffa400720c */ /* 0x000fc40003fc6270 */
[----:B------:R-:W-:Y:S01]  /*13e00*/  IABS R164, R4 ;  /* 0x0000000400a47213 */ /* 0x000fe20000000000 */
[----:B------:R-:W-:Y:S02]  /*13e10*/  @!P5 IMAD.IADD R166, R166, 0x1, -R5 ;  /* 0x00000001a6a6d824 */ /* 0x000fe400078e0a05 */
[----:B------:R-:W-:Y:S02]  /*13e20*/  IMAD.MOV R163, RZ, RZ, -R163 ;  /* 0x000000ffffa37224 */ /* 0x000fe400078e0aa3 */
[----:B-1----:R-:W-:Y:S01]  /*13e30*/  IMAD.MOV.U32 R6, RZ, RZ, R160 ;  /* 0x000000ffff067224 */ /* 0x002fe200078e00a0 */
[C---:B------:R-:W-:Y:S01]  /*13e40*/  ISETP.GT.U32.AND P5, PT, R5.reuse, R166, PT ;  /* 0x000000a60500720c */ /* 0x040fe20003fa4070 */
[----:B------:R-:W-:Y:S02]  /*13e50*/  IMAD R162, R5, R163, R162 ;  /* 0x000000a305a27224 */ /* 0x000fe400078e02a2 */
[----:B------:R-:W-:Y:S02]  /*13e60*/  @!P4 IMAD.IADD R165, R165, 0x1, -R5 ;  /* 0x00000001a5a5c824 */ /* 0x000fe400078e0a05 */
[----:B------:R-:W-:-:S03]  /*13e70*/  IMAD.HI.U32 R163, R3, R164, RZ ;  /* 0x000000a403a37227 */ /* 0x000fc600078e00ff */
[----:B------:R-:W-:Y:S01]  /*13e80*/  ISETP.GT.U32.AND P4, PT, R5, R165, PT ;  /* 0x000000a50500720c */ /* 0x000fe20003f84070 */
[--C-:B------:R-:W-:Y:S01]  /*13e90*/  @!P2 IMAD.IADD R158, R158, 0x1, -R5.reuse ;  /* 0x000000019e9ea824 */ /* 0x100fe200078e0a05 */
[----:B------:R-:W-:Y:S01]  /*13ea0*/  ISETP.GE.AND P2, PT, R161, RZ, PT ;  /* 0x000000ffa100720c */ /* 0x000fe20003f46270 */
[----:B------:R-:W-:Y:S01]  /*13eb0*/  @!P1 IMAD.MOV R6, RZ, RZ, -R6 ;  /* 0x000000ffff069224 */ /* 0x000fe200078e0a06 */
[----:B------:R-:W-:Y:S01]  /*13ec0*/  IADD3 R161, R23, 0x18e, RZ ;  /* 0x0000018e17a17810 */ /* 0x000fe20007ffe0ff */
[--C-:B------:R-:W-:Y:S01]  /*13ed0*/  @!P5 IMAD.IADD R166, R166, 0x1, -R5.reuse ;  /* 0x00000001a6a6d824 */ /* 0x100fe200078e0a05 */
[----:B------:R-:W-:Y:S01]  /*13ee0*/  IADD3 R163, -R163, RZ, RZ ;  /* 0x000000ffa3a37210 */ /* 0x000fe20007ffe1ff */
[----:B------:R-:W-:Y:S01]  /*13ef0*/  @!P3 IMAD.MOV R158, RZ, RZ, -R158 ;  /* 0x000000ffff9eb224 */ /* 0x000fe200078e0a9e */
[----:B------:R-:W-:Y:S01]  /*13f00*/  IABS R160, R161 ;  /* 0x000000a100a07213 */ /* 0x000fe20000000000 */
[----:B------:R1:W-:Y:S01]  /*13f10*/  STL [R1+0x264], R6 ;  /* 0x0002640601007387 */ /* 0x0003e20000100800 */
[C---:B------:R-:W-:Y:S01]  /*13f20*/  ISETP.GT.U32.AND P3, PT, R5.reuse, R162, PT ;  /* 0x000000a20500720c */ /* 0x040fe20003f64070 */
[----:B------:R-:W-:Y:S01]  /*13f30*/  IMAD R164, R5, R163, R164 ;  /* 0x000000a305a47224 */ /* 0x000fe200078e02a4 */
[----:B------:R-:W-:Y:S01]  /*13f40*/  IADD3 R163, R23, 0x18f, RZ ;  /* 0x0000018f17a37810 */ /* 0x000fe20007ffe0ff */
[----:B------:R-:W-:Y:S01]  /*13f50*/  @!P4 IMAD.IADD R165, R165, 0x1, -R5 ;  /* 0x00000001a5a5c824 */ /* 0x000fe200078e0a05 */
[----:B------:R-:W-:-:S02]  /*13f60*/  ISETP.GE.AND P1, PT, R159, RZ, PT ;  /* 0x000000ff9f00720c */ /* 0x000fc40003f26270 */
[----:B------:R-:W-:Y:S02]  /*13f70*/  ISETP.GT.U32.AND P5, PT, R5, R164, PT ;  /* 0x000000a40500720c */ /* 0x000fe40003fa4070 */
[----:B------:R-:W-:Y:S01]  /*13f80*/  IABS R159, R163 ;  /* 0x000000a3009f7213 */ /* 0x000fe20000000000 */
[----:B-1----:R-:W-:Y:S01]  /*13f90*/  IMAD.MOV.U32 R6, RZ, RZ, R166 ;  /* 0x000000ffff067224 */ /* 0x002fe200078e00a6 */
[----:B------:R-:W-:Y:S01]  /*13fa0*/  ISETP.GE.AND P4, PT, R161, RZ, PT ;  /* 0x000000ffa100720c */ /* 0x000fe20003f86270 */
[----:B------:R-:W-:-:S04]  /*13fb0*/  IMAD.HI.U32 R166, R3, R160, RZ ;  /* 0x000000a003a67227 */ /* 0x000fc800078e00ff */
[----:B------:R-:W-:Y:S01]  /*13fc0*/  @!P6 IMAD.MOV R6, RZ, RZ, -R6 ;  /* 0x000000ffff06e224 */ /* 0x000fe200078e0a06 */
[----:B------:R-:W-:Y:S01]  /*13fd0*/  ISETP.GE.AND P6, PT, R4, RZ, PT ;  /* 0x000000ff0400720c */ /* 0x000fe20003fc6270 */
[----:B------:R-:W-:Y:S01]  /*13fe0*/  IMAD.MOV R166, RZ, RZ, -R166 ;  /* 0x000000ffffa67224 */ /* 0x000fe200078e0aa6 */
[----:B------:R-:W-:Y:S01]  /*13ff0*/  IADD3 R4, R23, 0x190, RZ ;  /* 0x0000019017047810 */ /* 0x000fe20007ffe0ff */
[--C-:B------:R-:W-:Y:S01]  /*14000*/  @!P3 IMAD.IADD R162, R162, 0x1, -R5.reuse ;  /* 0x00000001a2a2b824 */ /* 0x100fe200078e0a05 */
[----:B------:R1:W-:Y:S01]  /*14010*/  STL [R1+0x278], R6 ;  /* 0x0002780601007387 */ /* 0x0003e20000100800 */
[C---:B------:R-:W-:Y:S01]  /*14020*/  IMAD R160, R5.reuse, R166, R160 ;  /* 0x000000a605a07224 */ /* 0x040fe200078e02a0 */
[----:B------:R-:W-:Y:S01]  /*14030*/  IABS R168, R4 ;  /* 0x0000000400a87213 */ /* 0x000fe20000000000 */
[----:B------:R-:W-:Y:S01]  /*14040*/  @!P5 IMAD.IADD R164, R164, 0x1, -R5 ;  /* 0x00000001a4a4d824 */ /* 0x000fe200078e0a05 */
[----:B------:R-:W-:Y:S01]  /*14050*/  ISETP.GT.U32.AND P3, PT, R5, R162, PT ;  /* 0x000000a20500720c */ /* 0x000fe20003f64070 */
[----:B------:R-:W-:-:S03]  /*14060*/  IMAD.HI.U32 R161, R3, R159, RZ ;  /* 0x0000009f03a17227 */ /* 0x000fc600078e00ff */
[----:B------:R-:W-:Y:S01]  /*14070*/  ISETP.GT.U32.AND P5, PT, R5, R164, PT ;  /* 0x000000a40500720c */ /* 0x000fe20003fa4070 */
[----:B------:R-:W-:Y:S02]  /*14080*/  IMAD.MOV R161, RZ, RZ, -R161 ;  /* 0x000000ffffa17224 */ /* 0x000fe400078e0aa1 */
[----:B-1----:R-:W-:Y:S01]  /*14090*/  IMAD.MOV.U32 R6, RZ, RZ, R165 ;  /* 0x000000ffff067224 */ /* 0x002fe200078e00a5 */
[----:B------:R-:W-:Y:S01]  /*140a0*/  IADD3 R165, R23, 0x193, RZ ;  /* 0x0000019317a57810 */ /* 0x000fe20007ffe0ff */
[----:B------:R-:W-:Y:S01]  /*140b0*/  IMAD R159, R5, R161, R159 ;  /* 0x000000a1059f7224 */ /* 0x000fe200078e029f */
[----:B------:R-:W-:Y:S01]  /*140c0*/  IADD3 R161, R23, 0x192, RZ ;  /* 0x0000019217a17810 */ /* 0x000fe20007ffe0ff */
[----:B------:R-:W-:Y:S01]  /*140d0*/  @!P2 IMAD.MOV R6, RZ, RZ, -R6 ;  /* 0x000000ffff06a224 */ /* 0x000fe200078e0a06 */
[----:B------:R-:W-:Y:S01]  /*140e0*/  ISETP.GT.U32.AND P2, PT, R5, R160, PT ;  /* 0x000000a00500720c */ /* 0x000fe20003f44070 */
[----:B------:R-:W-:Y:S01]  /*140f0*/  @!P3 IMAD.IADD R162, R162, 0x1, -R5 ;  /* 0x00000001a2a2b824 */ /* 0x000fe200078e0a05 */
[----:B------:R-:W-:-:S02]  /*14100*/  ISETP.GE.AND P3, PT, R163, RZ, PT ;  /* 0x000000ffa300720c */ /* 0x000fc40003f66270 */
[----:B------:R1:W-:Y:S01]  /*14110*/  STL [R1+0x26c], R6 ;  /* 0x00026c0601007387 */ /* 0x0003e20000100800 */
[----:B------:R-:W-:Y:S01]  /*14120*/  @!P5 IMAD.IADD R164, R164, 0x1, -R5 ;  /* 0x00000001a4a4d824 */ /* 0x000fe200078e0a05 */
[----:B------:R-:W-:Y:S02]  /*14130*/  IADD3 R163, R23, 0x191, RZ ;  /* 0x0000019117a37810 */ /* 0x000fe40007ffe0ff */
[----:B------:R-:W-:Y:S02]  /*14140*/  ISETP.GT.U32.AND P5, PT, R5, R159, PT ;  /* 0x0000009f0500720c */ /* 0x000fe40003fa4070 */
[----:B------:R-:W-:-:S03]  /*14150*/  IABS R166, R161 ;  /* 0x000000a100a67213 */ /* 0x000fc60000000000 */
[----:B------:R-:W-:Y:S02]  /*14160*/  @!P2 IMAD.IADD R160, R160, 0x1, -R5 ;  /* 0x00000001a0a0a824 */ /* 0x000fe400078e0a05 */
[----:B-1----:R-:W-:Y:S02]  /*14170*/  IMAD.MOV.U32 R6, RZ, RZ, R162 ;  /* 0x000000ffff067224 */ /* 0x002fe400078e00a2 */
[----:B------:R-:W-:Y:S01]  /*14180*/  IMAD.HI.U32 R162, R3, R168, RZ ;  /* 0x000000a803a27227 */ /* 0x000fe200078e00ff */
[----:B------:R-:W-:-:S03]  /*14190*/  ISETP.GT.U32.AND P2, PT, R5, R160, PT ;  /* 0x000000a00500720c */ /* 0x000fc60003f44070 */
[----:B------:R-:W-:Y:S01]  /*141a0*/  @!P1 IMAD.MOV R6, RZ, RZ, -R6 ;  /* 0x000000ffff069224 */ /* 0x000fe200078e0a06 */
[----:B------:R-:W-:Y:S01]  /*141b0*/  ISETP.GE.AND P1, PT, R4, RZ, PT ;  /* 0x000000ff0400720c */ /* 0x000fe20003f26270 */
[----:B------:R-:W-:Y:S01]  /*141c0*/  IMAD.MOV R162, RZ, RZ, -R162 ;  /* 0x000000ffffa27224 */ /* 0x000fe200078e0aa2 */
[----:B------:R-:W-:Y:S01]  /*141d0*/  IABS R4, R163 ;  /* 0x000000a300047213 */ /* 0x000fe20000000000 */
[--C-:B------:R-:W-:Y:S01]  /*141e0*/  @!P5 IMAD.IADD R159, R159, 0x1, -R5.reuse ;  /* 0x000000019f9fd824 */ /* 0x100fe200078e0a05 */
[----:B------:R1:W-:Y:S01]  /*141f0*/  STL [R1+0x274], R6 ;  /* 0x0002740601007387 */ /* 0x0003e20000100800 */
[C---:B------:R-:W-:Y:S01]  /*14200*/  IMAD R168, R5.reuse, R162, R168 ;  /* 0x000000a205a87224 */ /* 0x040fe200078e02a8 */
[----:B------:R-:W-:Y:S02]  /*14210*/  IABS R162, R165 ;  /* 0x000000a500a27213 */ /* 0x000fe40000000000 */
[C---:B------:R-:W-:Y:S01]  /*14220*/  ISETP.GT.U32.AND P5, PT, R5.reuse, R159, PT ;  /* 0x0000009f0500720c */ /* 0x040fe20003fa4070 */
[----:B------:R-:W-:Y:S01]  /*14230*/  @!P2 IMAD.IADD R160, R160, 0x1, -R5 ;  /* 0x00000001a0a0a824 */ /* 0x000fe200078e0a05 */
[----:B------:R-:W-:-:S02]  /*14240*/  ISETP.GT.U32.AND P2, PT, R5, R168, PT ;  /* 0x000000a80500720c */ /* 0x000fc40003f44070 */
[----:B-1----:R-:W-:Y:S01]  /*14250*/  MOV R6, R164 ;  /* 0x000000a400067202 */ /* 0x002fe20000000f00 */
[----:B------:R-:W-:-:S04]  /*14260*/  IMAD.HI.U32 R164, R3, R4, RZ ;  /* 0x0000000403a47227 */ /* 0x000fc800078e00ff */
[----:B------:R-:W-:Y:S01]  /*14270*/  @!P6 IMAD.MOV R6, RZ, RZ, -R6 ;  /* 0x000000ffff06e224 */ /* 0x000fe200078e0a06 */
[----:B------:R-:W-:Y:S01]  /*14280*/  ISETP.GE.AND P6, PT, R163, RZ, PT ;  /* 0x000000ffa300720c */ /* 0x000fe20003fc6270 */
[----:B------:R-:W-:Y:S02]  /*14290*/  IMAD.MOV R164, RZ, RZ, -R164 ;  /* 0x000000ffffa47224 */ /* 0x000fe400078e0aa4 */
[----:B------:R-:W-:Y:S01]  /*142a0*/  IMAD.HI.U32 R163, R3, R166, RZ ;  /* 0x000000a603a37227 */ /* 0x000fe200078e00ff */
[----:B------:R1:W-:Y:S03]  /*142b0*/  STL [R1+0x270], R6 ;  /* 0x0002700601007387 */ /* 0x0003e60000100800 */
[----:B------:R-:W-:Y:S01]  /*142c0*/  IMAD R4, R5, R164, R4 ;  /* 0x000000a405047224 */ /* 0x000fe200078e0204 */
[----:B------:R-:W-:Y:S01]  /*142d0*/  IADD3 R164, R23, 0x195, RZ ;  /* 0x0000019517a47810 */ /* 0x000fe20007ffe0ff */
[----:B------:R-:W-:-:S02]  /*142e0*/  @!P2 IMAD.IADD R168, R168, 0x1, -R5 ;  /* 0x00000001a8a8a824 */ /* 0x000fc400078e0a05 */
[----:B------:R-:W-:Y:S01]  /*142f0*/  IMAD.MOV R163, RZ, RZ, -R163 ;  /* 0x000000ffffa37224 */ /* 0x000fe200078e0aa3 */
[----:B------:R-:W-:Y:S01]  /*14300*/  IABS R169, R164 ;  /* 0x000000a400a97213 */ /* 0x000fe20000000000 */
[----:B------:R-:W-:Y:S01]  /*14310*/  @!P5 IMAD.IADD R159, R159, 0x1, -R5 ;  /* 0x000000019f9fd824 */ /* 0x000fe200078e0a05 */
[----:B------:R-:W-:Y:S01]  /*14320*/  ISETP.GT.U32.AND P2, PT, R5, R168, PT ;  /* 0x000000a80500720c */ /* 0x000fe20003f44070 */
[----:B-1----:R-:W-:Y:S01]  /*14330*/  IMAD.MOV.U32 R6, RZ, RZ, R160 ;  /* 0x000000ffff067224 */ /* 0x002fe200078e00a0 */
[----:B------:R-:W-:Y:S01]  /*14340*/  IADD3 R160, R23, 0x194, RZ ;  /* 0x0000019417a07810 */ /* 0x000fe20007ffe0ff */
[----:B------:R-:W-:Y:S01]  /*14350*/  IMAD R166, R5, R163, R166 ;  /* 0x000000a305a67224 */ /* 0x000fe200078e02a6 */
[----:B------:R-:W-:Y:S01]  /*14360*/  ISETP.GE.AND P5, PT, R161, RZ, PT ;  /* 0x000000ffa100720c */ /* 0x000fe20003fa6270 */
[----:B------:R-:W-:Y:S01]  /*14370*/  @!P4 IMAD.MOV R6, RZ, RZ, -R6 ;  /* 0x000000ffff06c224 */ /* 0x000fe200078e0a06 */
[----:B------:R-:W-:Y:S01]  /*14380*/  ISETP.GT.U32.AND P4, PT, R5, R4, PT ;  /* 0x000000040500720c */ /* 0x000fe20003f84070 */
[----:B------:R-:W-:Y:S01]  /*14390*/  IMAD.HI.U32 R163, R3, R162, RZ ;  /* 0x000000a203a37227 */ /* 0x000fe200078e00ff */
[----:B------:R-:W-:-:S02]  /*143a0*/  IABS R161, R160 ;  /* 0x000000a000a17213 */ /* 0x000fc40000000000 */
[----:B------:R1:W-:Y:S01]  /*143b0*/  STL [R1+0x268], R6 ;  /* 0x0002680601007387 */ /* 0x0003e20000100800 */
[----:B------:R-:W-:Y:S02]  /*143c0*/  IMAD.MOV R163, RZ, RZ, -R163 ;  /* 0x000000ffffa37224 */ /* 0x000fe400078e0aa3 */
[----:B------:R-:W-:Y:S02]  /*143d0*/  @!P2 IMAD.IADD R168, R168, 0x1, -R5 ;  /* 0x00000001a8a8a824 */ /* 0x000fe400078e0a05 */
[----:B------:R-:W-:Y:S01]  /*143e0*/  IMAD R162, R5, R163, R162 ;  /* 0x000000a305a27224 */ /* 0x000fe200078e02a2 */
[----:B------:R-:W-:Y:S01]  /*143f0*/  IADD3 R163, R23, 0x196, RZ ;  /* 0x0000019617a37810 */ /* 0x000fe20007ffe0ff */
[----:B------:R-:W-:-:S03]  /*14400*/  IMAD.HI.U32 R170, R3, R169, RZ ;  /* 0x000000a903aa7227 */ /* 0x000fc600078e00ff */
[C---:B------:R-:W-:Y:S01]  /*14410*/  ISETP.GT.U32.AND P2, PT, R5.reuse, R162, PT ;  /* 0x000000a20500720c */ /* 0x040fe20003f44070 */
[----:B-1----:R-:W-:Y:S01]  /*14420*/  IMAD.MOV.U32 R6, RZ, RZ, R159 ;  /* 0x000000ffff067224 */ /* 0x002fe200078e009f */
[----:B------:R-:W-:Y:S01]  /*14430*/  IABS R167, R163 ;  /* 0x000000a300a77213 */ /* 0x000fe20000000000 */
[----:B------:R-:W-:Y:S02]  /*14440*/  @!P4 IMAD.IADD R4, R4, 0x1, -R5 ;  /* 0x000000010404c824 */ /* 0x000fe400078e0a05 */
[----:B------:R-:W-:Y:S01]  /*14450*/  @!P3 IMAD.MOV R6, RZ, RZ, -R6 ;  /* 0x000000ffff06b224 */ /* 0x000fe200078e0a06 */
[----:B------:R-:W-:Y:S01]  /*14460*/  ISETP.GT.U32.AND P3, PT, R5, R166, PT ;  /* 0x000000a60500720c */ /* 0x000fe20003f64070 */
[----:B------:R-:W-:Y:S01]  /*14470*/  IMAD.HI.U32 R159, R3, R161, RZ ;  /* 0x000000a1039f7227 */ /* 0x000fe200078e00ff */
[----:B------:R-:W-:Y:S02]  /*14480*/  ISETP.GT.U32.AND P4, PT, R5, R4, PT ;  /* 0x000000040500720c */ /* 0x000fe40003f84070 */
[----:B------:R1:W-:Y:S01]  /*14490*/  STL [R1+0x260], R6 ;  /* 0x0002600601007387 */ /* 0x0003e20000100800 */
[----:B------:R-:W-:-:S02]  /*144a0*/  IMAD.MOV R159, RZ, RZ, -R159 ;  /* 0x000000ffff9f7224 */ /* 0x000fc400078e0a9f */
[----:B------:R-:W-:Y:S02]  /*144b0*/  @!P2 IMAD.IADD R162, R162, 0x1, -R5 ;  /* 0x00000001a2a2a824 */ /* 0x000fe400078e0a05 */
[----:B------:R-:W-:Y:S01]  /*144c0*/  IMAD R161, R5, R159, R161 ;  /* 0x0000009f05a17224 */ /* 0x000fe200078e02a1 */
[----:B------:R-:W-:Y:S01]  /*144d0*/  IADD3 R159, R23, 0x197, RZ ;  /* 0x00000197179f7810 */ /* 0x000fe20007ffe0ff */
[----:B------:R-:W-:Y:S01]  /*144e0*/  IMAD.MOV R170, RZ, RZ, -R170 ;  /* 0x000000ffffaa7224 */ /* 0x000fe200078e0aaa */
[C---:B------:R-:W-:Y:S01]  /*144f0*/  ISETP.GT.U32.AND P2, PT, R5.reuse, R162, PT ;  /* 0x000000a20500720c */ /* 0x040fe20003f44070 */
[----:B------:R-:W-:Y:S02]  /*14500*/  @!P3 IMAD.IADD R166, R166, 0x1, -R5 ;  /* 0x00000001a6a6b824 */ /* 0x000fe400078e0a05 */
[----:B------:R-:W-:Y:S01]  /*14510*/  @!P4 IADD3 R4, R4, -R5, RZ ;  /* 0x800000050404c210 */ /* 0x000fe20007ffe0ff */
[----:B-1----:R-:W-:Y:S01]  /*14520*/  IMAD.MOV.U32 R6, RZ, RZ, R168 ;  /* 0x000000ffff067224 */ /* 0x002fe200078e00a8 */
[----:B------:R-:W-:Y:S01]  /*14530*/  ISETP.GT.U32.AND P4, PT, R5, R161, PT ;  /* 0x000000a10500720c */ /* 0x000fe20003f84070 */
[----:B------:R-:W-:Y:S01]  /*14540*/  IMAD.HI.U32 R168, R3, R167, RZ ;  /* 0x000000a703a87227 */ /* 0x000fe200078e00ff */
[----:B------:R-:W-:-:S03]  /*14550*/  ISETP.GT.U32.AND P3, PT, R5, R166, PT ;  /* 0x000000a60500720c */ /* 0x000fc60003f64070 */
[----:B------:R-:W-:Y:S01]  /*14560*/  @!P1 IMAD.MOV R6, RZ, RZ, -R6 ;  /* 0x000000ffff069224 */ /* 0x000fe200078e0a06 */
[----:B------:R-:W-:Y:S01]  /*14570*/  ISETP.GE.AND P1, PT, R165, RZ, PT ;  /* 0x000000ffa500720c */ /* 0x000fe20003f26270 */
[----:B------:R-:W-:Y:S02]  /*14580*/  @!P6 IMAD.MOV R4, RZ, RZ, -R4 ;  /* 0x000000ffff04e224 */ /* 0x000fe400078e0a04 */
[----:B------:R-:W-:Y:S01]  /*14590*/  IMAD.MOV R168, RZ, RZ, -R168 ;  /* 0x000000ffffa87224 */ /* 0x000fe200078e0aa8 */
[----:B------:R1:W-:Y:S01]  /*145a0*/  STL [R1+0x25c], R6 ;  /* 0x00025c0601007387 */ /* 0x0003e20000100800 */
[----:B------:R-:W-:Y:S01]  /*145b0*/  IMAD R165, R5, R170, R169 ;  /* 0x000000aa05a57224 */ /* 0x000fe200078e02a9 */
[----:B------:R-:W-:Y:S01]  /*145c0*/  IABS R169, R159 ;  /* 0x0000009f00a97213 */ /* 0x000fe20000000000 */
[--C-:B------:R-:W-:Y:S01]  /*145d0*/  @!P4 IMAD.IADD R161, R161, 0x1, -R5.reuse ;  /* 0x00000001a1a1c824 */ /* 0x100fe200078e0a05 */
[----:B------:R2:W-:Y:S01]  /*145e0*/  STL [R1+0x250], R4 ;  /* 0x0002500401007387 */ /* 0x0005e20000100800 */
[--C-:B------:R-:W-:Y:S01]  /*145f0*/  @!P3 IMAD.IADD R166, R166, 0x1, -R5.reuse ;  /* 0x00000001a6a6b824 */ /* 0x100fe200078e0a05 */
[C---:B------:R-:W-:Y:S01]  /*14600*/  ISETP.GT.U32.AND P3, PT, R5.reuse, R165, PT ;  /* 0x000000a50500720c */ /* 0x040fe20003f64070 */
[----:B------:R-:W-:Y:S01]  /*14610*/  @!P2 IMAD.IADD R162, R162, 0x1, -R5 ;  /* 0x00000001a2a2a824 */ /* 0x000fe200078e0a05 */
[----:B------:R-:W-:Y:S01]  /*14620*/  ISETP.GT.U32.AND P6, PT, R5, R161, PT ;  /* 0x000000a10500720c */ /* 0x000fe20003fc4070 */
[----:B-1----:R-:W-:Y:S01]  /*14630*/  IMAD.MOV.U32 R6, RZ, RZ, R166 ;  /* 0x000000ffff067224 */ /* 0x002fe200078e00a6 */
[----:B------:R-:W-:Y:S01]  /*14640*/  ISETP.GE.AND P4, PT, R160, RZ, PT ;  /* 0x000000ffa000720c */ /* 0x000fe20003f86270 */
[----:B------:R-:W-:Y:S01]  /*14650*/  IMAD.MOV.U32 R7, RZ, RZ, R162 ;  /* 0x000000ffff077224 */ /* 0x000fe200078e00a2 */
[----:B------:R-:W-:Y:S01]  /*14660*/  IADD3 R160, R23, 0x198, RZ ;  /* 0x0000019817a07810 */ /* 0x000fe20007ffe0ff */
[----:B--2---:R-:W-:-:S02]  /*14670*/  IMAD R4, R5, R168, R167 ;  /* 0x000000a805047224 */ /* 0x004fc400078e02a7 */
[----:B------:R-:W-:Y:S01]  /*14680*/  IMAD.HI.U32 R167, R3, R169, RZ ;  /* 0x000000a903a77227 */ /* 0x000fe200078e00ff */
[----:B------:R-:W-:Y:S02]  /*14690*/  IABS R166, R160 ;  /* 0x000000a000a67213 */ /* 0x000fe40000000000 */
[----:B------:R-:W-:Y:S01]  /*146a0*/  ISETP.GT.U32.AND P2, PT, R5, R4, PT ;  /* 0x000000040500720c */ /* 0x000fe20003f44070 */
[----:B------:R-:W-:Y:S01]  /*146b0*/  @!P5 IMAD.MOV R6, RZ, RZ, -R6 ;  /* 0x000000ffff06d224 */ /* 0x000fe200078e0a06 */
[----:B------:R-:W-:Y:S01]  /*146c0*/  ISETP.GE.AND P5, PT, R164, RZ, PT ;  /* 0x000000ffa400720c */ /* 0x000fe20003fa6270 */
[----:B------:R-:W-:Y:S01]  /*146d0*/  @!P3 IMAD.IADD R165, R165, 0x1, -R5 ;  /* 0x00000001a5a5b824 */ /* 0x000fe200078e0a05 */
[----:B------:R-:W-:Y:S01]  /*146e0*/  @!P1 IADD3 R7, -R7, RZ, RZ ;  /* 0x000000ff07079210 */ /* 0x000fe20007ffe1ff */
[----:B------:R-:W-:Y:S01]  /*146f0*/  IMAD.MOV R167, RZ, RZ, -R167 ;  /* 0x000000ffffa77224 */ /* 0x000fe200078e0aa7 */
[----:B------:R1:W-:Y:S01]  /*14700*/  STL [R1+0x22c], R6 ;  /* 0x00022c0601007387 */ /* 0x0003e20000100800 */
[----:B------:R-:W-:Y:S01]  /*14710*/  @!P6 IMAD.IADD R161, R161, 0x1, -R5 ;  /* 0x00000001a1a1e824 */ /* 0x000fe200078e0a05 */
[C---:B------:R-:W-:Y:S01]  /*14720*/  ISETP.GT.U32.AND P3, PT, R5.reuse, R165, PT ;  /* 0x000000a50500720c */ /* 0x040fe20003f64070 */
[----:B------:R-:W-:Y:S01]  /*14730*/  IMAD R169, R5, R167, R169 ;  /* 0x000000a705a97224 */ /* 0x000fe200078e02a9 */
[----:B------:R-:W-:Y:S01]  /*14740*/  STL [R1+0x244], R7 ;  /* 0x0002440701007387 */ /* 0x000fe20000100800 */
[----:B------:R-:W-:Y:S01]  /*14750*/  IMAD.HI.U32 R162, R3, R166, RZ ;  /* 0x000000a603a27227 */ /* 0x000fe200078e00ff */
[----:B------:R-:W-:-:S02]  /*14760*/  ISETP.GE.AND P1, PT, R159, RZ, PT ;  /* 0x000000ff9f00720c */ /* 0x000fc40003f26270 */
[----:B------:R-:W-:Y:S01]  /*14770*/  IADD3 R159, R23, 0x199, RZ ;  /* 0x00000199179f7810 */ /* 0x000fe20007ffe0ff */
[----:B------:R-:W-:Y:S01]  /*14780*/  @!P2 IMAD.IADD R4, R4, 0x1, -R5 ;  /* 0x000000010404a824 */ /* 0x000fe200078e0a05 */
[----:B------:R-:W-:Y:S01]  /*14790*/  ISETP.GE.AND P6, PT, R163, RZ, PT ;  /* 0x000000ffa300720c */ /* 0x000fe20003fc6270 */
[----:B-1----:R-:W-:Y:S01]  /*147a0*/  IMAD.MOV.U32 R6, RZ, RZ, R161 ;  /* 0x000000ffff067224 */ /* 0x002fe200078e00a1 */
[----:B------:R-:W-:Y:S01]  /*147b0*/  IADD3 R161, R23, 0x19a, RZ ;  /* 0x0000019a17a17810 */ /* 0x000fe20007ffe0ff */
[----:B------:R-:W-:Y:S01]  /*147c0*/  IMAD.MOV R162, RZ, RZ, -R162 ;  /* 0x000000ffffa27224 */ /* 0x000fe200078e0aa2 */
[C---:B------:R-:W-:Y:S01]  /*147d0*/  ISETP.GT.U32.AND P2, PT, R5.reuse, R4, PT ;  /* 0x000000040500720c */ /* 0x040fe20003f44070 */
[----:B------:R-:W-:Y:S01]  /*147e0*/  @!P4 IMAD.MOV R6, RZ, RZ, -R6 ;  /* 0x000000ffff06c224 */ /* 0x000fe200078e0a06 */
[C---:B------:R-:W-:Y:S01]  /*147f0*/  ISETP.GT.U32.AND P4, PT, R5.reuse, R169, PT ;  /* 0x000000a90500720c */ /* 0x040fe20003f84070 */
[----:B------:R-:W-:Y:S01]  /*14800*/  IMAD R166, R5, R162, R166 ;  /* 0x000000a205a67224 */ /* 0x000fe200078e02a6 */
[----:B------:R-:W-:Y:S01]  /*14810*/  IABS R168, R161 ;  /* 0x000000a100a87213 */ /* 0x000fe20000000000 */
[----:B------:R-:W-:Y:S01]  /*14820*/  @!P3 IMAD.IADD R165, R165, 0x1, -R5 ;  /* 0x00000001a5a5b824 */ /* 0x000fe200078e0a05 */
[----:B------:R1:W-:Y:S01]  /*14830*/  STL [R1+0x248], R6 ;  /* 0x0002480601007387 */ /* 0x0003e20000100800 */
[----:B------:R-:W-:-:S02]  /*14840*/  IABS R163, R159 ;  /* 0x0000009f00a37213 */ /* 0x000fc40000000000 */
[----:B------:R-:W-:Y:S02]  /*14850*/  ISETP.GE.AND P3, PT, R160, RZ, PT ;  /* 0x000000ffa000720c */ /* 0x000fe40003f66270 */
[----:B------:R-:W-:Y:S01]  /*14860*/  IADD3 R160, R23, 0x19b, RZ ;  /* 0x0000019b17a07810 */ /* 0x000fe20007ffe0ff */
[----:B------:R-:W-:Y:S01]  /*14870*/  IMAD.HI.U32 R162, R3, R163, RZ ;  /* 0x000000a303a27227 */ /* 0x000fe200078e00ff */
[----:B------:R-:W-:Y:S02]  /*14880*/  IADD3 R167, R23, 0x19c, RZ ;  /* 0x0000019c17a77810 */ /* 0x000fe40007ffe0ff */
[----:B------:R-:W-:Y:S01]  /*14890*/  IABS R164, R160 ;  /* 0x000000a000a47213 */ /* 0x000fe20000000000 */
[--C-:B------:R-:W-:Y:S01]  /*148a0*/  @!P2 IMAD.IADD R4, R4, 0x1, -R5.reuse ;  /* 0x000000010404a824 */ /* 0x100fe200078e0a05 */
[----:B------:R-:W-:Y:S01]  /*148b0*/  ISETP.GT.U32.AND P2, PT, R5, R166, PT ;  /* 0x000000a60500720c */ /* 0x000fe20003f44070 */
[----:B------:R-:W-:Y:S01]  /*148c0*/  @!P4 IMAD.IADD R169, R169, 0x1, -R5 ;  /* 0x00000001a9a9c824 */ /* 0x000fe200078e0a05 */
[----:B------:R-:W-:Y:S01]  /*148d0*/  ISETP.GE.AND P4, PT, R159, RZ, PT ;  /* 0x000000ff9f00720c */ /* 0x000fe20003f86270 */
[----:B-1----:R-:W-:Y:S01]  /*148e0*/  IMAD.MOV.U32 R6, RZ, RZ, R165 ;  /* 0x000000ffff067224 */ /* 0x002fe200078e00a5 */
[----:B------:R-:W-:Y:S01]  /*148f0*/  IABS R159, R167 ;  /* 0x000000a7009f7213 */ /* 0x000fe20000000000 */
[----:B------:R-:W-:-:S04]  /*14900*/  IMAD.HI.U32 R165, R3, R168, RZ ;  /* 0x000000a803a57227 */ /* 0x000fc800078e00ff */
[----:B------:R-:W-:Y:S01]  /*14910*/  @!P5 IMAD.MOV R6, RZ, RZ, -R6 ;  /* 0x000000ffff06d224 */ /* 0x000fe200078e0a06 */
[C---:B------:R-:W-:Y:S01]  /*14920*/  ISETP.GT.U32.AND P5, PT, R5.reuse, R169, PT ;  /* 0x000000a90500720c */ /* 0x040fe20003fa4070 */
[----:B------:R-:W-:Y:S02]  /*14930*/  IMAD.MOV R165, RZ, RZ, -R165 ;  /* 0x000000ffffa57224 */ /* 0x000fe400078e0aa5 */
[----:B------:R-:W-:Y:S01]  /*14940*/  @!P2 IMAD.IADD R166, R166, 0x1, -R5 ;  /* 0x00000001a6a6a824 */ /* 0x000fe200078e0a05 */
[----:B------:R1:W-:Y:S01]  /*14950*/  STL [R1+0x23c], R6 ;  /* 0x00023c0601007387 */ /* 0x0003e20000100800 */
[C---:B------:R-:W-:Y:S02]  /*14960*/  IMAD R165, R5.reuse, R165, R168 ;  /* 0x000000a505a57224 */ /* 0x040fe400078e02a8 */
[----:B------:R-:W-:Y:S01]  /*14970*/  IMAD.MOV R162, RZ, RZ, -R162 ;  /* 0x000000ffffa27224 */ /* 0x000fe200078e0aa2 */
[----:B------:R-:W-:-:S03]  /*14980*/  ISETP.GT.U32.AND P2, PT, R5, R166, PT ;  /* 0x000000a60500720c */ /* 0x000fc60003f44070 */
[----:B------:R-:W-:Y:S02]  /*14990*/  IMAD R163, R5, R162, R163 ;  /* 0x000000a205a37224 */ /* 0x000fe400078e02a3 */
[----:B------:R-:W-:Y:S01]  /*149a0*/  @!P5 IMAD.IADD R169, R169, 0x1, -R5 ;  /* 0x00000001a9a9d824 */ /* 0x000fe200078e0a05 */
[----:B------:R-:W-:Y:S01]  /*149b0*/  ISETP.GT.U32.AND P5, PT, R5, R165, PT ;  /* 0x000000a50500720c */ /* 0x000fe20003fa4070 */
[----:B-1----:R-:W-:Y:S02]  /*149c0*/  IMAD.MOV.U32 R6, RZ, RZ, R4 ;  /* 0x000000ffff067224 */ /* 0x002fe400078e0004 */
[----:B------:R-:W-:-:S04]  /*149d0*/  IMAD.HI.U32 R4, R3, R164, RZ ;  /* 0x000000a403047227 */ /* 0x000fc800078e00ff */
[----:B------:R-:W-:Y:S02]  /*149e0*/  IMAD.MOV R168, RZ, RZ, -R4 ;  /* 0x000000ffffa87224 */ /* 0x000fe400078e0a04 */
[----:B------:R-:W-:Y:S01]  /*149f0*/  @!P6 IMAD.MOV R6, RZ, RZ, -R6 ;  /* 0x000000ffff06e224 */ /* 0x000fe200078e0a06 */
[C---:B------:R-:W-:Y:S01]  /*14a00*/  ISETP.GT.U32.AND P6, PT, R5.reuse, R163, PT ;  /* 0x000000a30500720c */ /* 0x040fe20003fc4070 */
[----:B------:R-:W-:Y:S01]  /*14a10*/  IMAD R164, R5, R168, R164 ;  /* 0x000000a805a47224 */ /* 0x000fe200078e02a4 */
[----:B------:R-:W-:Y:S01]  /*14a20*/  IADD3 R168, R23, 0x19d, RZ ;  /* 0x0000019d17a87810 */ /* 0x000fe20007ffe0ff */
[----:B------:R-:W-:Y:S01]  /*14a30*/  @!P2 IMAD.IADD R166, R166, 0x1, -R5 ;  /* 0x00000001a6a6a824 */ /* 0x000fe200078e0a05 */
[----:B------:R-:W-:Y:S01]  /*14a40*/  ISETP.GE.AND P2, PT, R161, RZ, PT ;  /* 0x000000ffa100720c */ /* 0x000fe20003f46270 */
[----:B------:R-:W-:Y:S01]  /*14a50*/  IMAD.MOV.U32 R7, RZ, RZ, R169 ;  /* 0x000000ffff077224 */ /* 0x000fe200078e00a9 */
[----:B------:R-:W-:Y:S01]  /*14a60*/  IABS R161, R168 ;  /* 0x000000a800a17213 */ /* 0x000fe20000000000 */
[----:B------:R-:W-:Y:S01]  /*14a70*/  IMAD.HI.U32 R162, R3, R159, RZ ;  /* 0x0000009f03a27227 */ /* 0x000fe200078e00ff */
[----:B------:R-:W-:Y:S01]  /*14a80*/  @!P5 IADD3 R165, R165, -R5, RZ ;  /* 0x80000005a5a5d210 */ /* 0x000fe20007ffe0ff */
[----:B------:R1:W-:Y:S02]  /*14a90*/  STL [R1+0x238], R6 ;  /* 0x0002380601007387 */ /* 0x0003e40000100800 */
[----:B------:R-:W-:Y:S01]  /*14aa0*/  IMAD.HI.U32 R169, R3, R161, RZ ;  /* 0x000000a103a97227 */ /* 0x000fe200078e00ff */
[----:B------:R-:W-:-:S03]  /*14ab0*/  ISETP.GT.U32.AND P5, PT, R5, R165, PT ;  /* 0x000000a50500720c */ /* 0x000fc60003fa4070 */
[----:B------:R-:W-:Y:S01]  /*14ac0*/  @!P1 IMAD.MOV R7, RZ, RZ, -R7 ;  /* 0x000000ffff079224 */ /* 0x000fe200078e0a07 */
[----:B------:R-:W-:Y:S01]  /*14ad0*/  ISETP.GT.U32.AND P1, PT, R5, R164, PT ;  /* 0x000000a40500720c */ /* 0x000fe20003f24070 */
[----:B------:R-:W-:Y:S02]  /*14ae0*/  @!P6 IMAD.IADD R163, R163, 0x1, -R5 ;  /* 0x00000001a3a3e824 */ /* 0x000fe400078e0a05 */
[----:B------:R-:W-:Y:S01]  /*14af0*/  IMAD.MOV R169, RZ, RZ, -R169 ;  /* 0x000000ffffa97224 */ /* 0x000fe200078e0aa9 */
[----:B------:R-:W-:Y:S01]  /*14b00*/  STL [R1+0x234], R7 ;  /* 0x0002340701007387 */ /* 0x000fe20000100800 */
[----:B------:R-:W-:Y:S01]  /*14b10*/  IMAD.MOV R4, RZ, RZ, -R162 ;  /* 0x000000ffff047224 */ /* 0x000fe200078e0aa2 */
[C---:B------:R-:W-:Y:S01]  /*14b20*/  ISETP.GT.U32.AND P6, PT, R5.reuse, R163, PT ;  /* 0x000000a30500720c */ /* 0x040fe20003fc4070 */
[----:B------:R-:W-:Y:S01]  /*14b30*/  IMAD R161, R5, R169, R161 ;  /* 0x000000a905a17224 */ /* 0x000fe200078e02a1 */
[----:B------:R-:W-:Y:S01]  /*14b40*/  IADD3 R162, R23, 0x19f, RZ ;  /* 0x0000019f17a27810 */ /* 0x000fe20007ffe0ff */
[----:B------:R-:W-:Y:S01]  /*14b50*/  IMAD R159, R5, R4, R159 ;  /* 0x00000004059f7224 */ /* 0x000fe200078e029f */
[----:B------:R-:W-:Y:S01]  /*14b60*/  IADD3 R4, R23, 0x19e, RZ ;  /* 0x0000019e17047810 */ /* 0x000fe20007ffe0ff */
[----:B-1----:R-:W-:Y:S01]  /*14b70*/  IMAD.MOV.U32 R6, RZ, RZ, R166 ;  /* 0x000000ffff067224 */ /* 0x002fe200078e00a6 */
[----:B------:R-:W-:Y:S01]  /*14b80*/  IABS R170, R162 ;  /* 0x000000a200aa7213 */ /* 0x000fe20000000000 */
[--C-:B------:R-:W-:Y:S01]  /*14b90*/  @!P5 IMAD.IADD R165, R165, 0x1, -R5.reuse ;  /* 0x00000001a5a5d824 */ /* 0x100fe200078e0a05 */
[C---:B------:R-:W-:Y:S01]  /*14ba0*/  ISETP.GT.U32.AND P5, PT, R5.reuse, R161, PT ;  /* 0x000000a10500720c */ /* 0x040fe20003fa4070 */
[--C-:B------:R-:W-:Y:S01]  /*14bb0*/  @!P1 IMAD.IADD R164, R164, 0x1, -R5.reuse ;  /* 0x00000001a4a49824 */ /* 0x100fe200078e0a05 */
[----:B------:R-:W-:Y:S01]  /*14bc0*/  IABS R171, R4 ;  /* 0x0000000400ab7213 */ /* 0x000fe20000000000 */
[----:B------:R-:W-:Y:S01]  /*14bd0*/  @!P3 IMAD.MOV R6, RZ, RZ, -R6 ;  /* 0x000000ffff06b224 */ /* 0x000fe200078e0a06 */
[C---:B------:R-:W-:Y:S01]  /*14be0*/  ISETP.GT.U32.AND P3, PT, R5.reuse, R159, PT ;  /* 0x0000009f0500720c */ /* 0x040fe20003f64070 */
[----:B------:R-:W-:Y:S01]  /*14bf0*/  IMAD.MOV.U32 R166, RZ, RZ, R170 ;  /* 0x000000ffffa67224 */ /* 0x000fe200078e00aa */
[----:B------:R-:W-:Y:S01]  /*14c00*/  ISETP.GT.U32.AND P1, PT, R5, R164, PT ;  /* 0x000000a40500720c */ /* 0x000fe20003f24070 */
[----:B------:R-:W-:Y:S01]  /*14c10*/  @!P6 IMAD.IADD R163, R163, 0x1, -R5 ;  /* 0x00000001a3a3e824 */ /* 0x000fe200078e0a05 */
[----:B------:R-:W-:Y:S01]  /*14c20*/  ISETP.GE.AND P6, PT, R160, RZ, PT ;  /* 0x000000ffa000720c */ /* 0x000fe20003fc6270 */
[----:B------:R-:W-:Y:S01]  /*14c30*/  IMAD.HI.U32 R170, R3, R166, RZ ;  /* 0x000000a603aa7227 */ /* 0x000fe200078e00ff */
[----:B------:R-:W-:Y:S01]  /*14c40*/  IADD3 R160, R23, 0x1a0, RZ ;  /* 0x000001a017a07810 */ /* 0x000fe20007ffe0ff */
[----:B------:R1:W-:Y:S02]  /*14c50*/  STL [R1+0x230], R6 ;  /* 0x0002300601007387 */ /* 0x0003e40000100800 */
[----:B------:R-:W-:Y:S01]  /*14c60*/  IMAD.HI.U32 R172, R3, R171, RZ ;  /* 0x000000ab03ac7227 */ /* 0x000fe200078e00ff */
[----:B------:R-:W-:-:S03]  /*14c70*/  IABS R169, R160 ;  /* 0x000000a000a97213 */ /* 0x000fc60000000000 */
[----:B------:R-:W-:Y:S02]  /*14c80*/  IMAD.MOV R170, RZ, RZ, -R170 ;  /* 0x000000ffffaa7224 */ /* 0x000fe400078e0aaa */
[----:B------:R-:W-:Y:S02]  /*14c90*/  @!P5 IMAD.IADD R161, R161, 0x1, -R5 ;  /* 0x00000001a1a1d824 */ /* 0x000fe400078e0a05 */
[----:B-1----:R-:W-:Y:S01]  /*14ca0*/  IMAD.MOV.U32 R6, RZ, RZ, R163 ;  /* 0x000000ffff067224 */ /* 0x002fe200078e00a3 */
[----:B------:R-:W-:Y:S01]  /*14cb0*/  IADD3 R163, R23, 0x1a1, RZ ;  /* 0x000001a117a37810 */ /* 0x000fe20007ffe0ff */
[----:B------:R-:W-:Y:S01]  /*14cc0*/  IMAD.MOV R172, RZ, RZ, -R172 ;  /* 0x000000ffffac7224 */ /* 0x000fe200078e0aac */
[C---:B------:R-:W-:Y:S01]  /*14cd0*/  ISETP.GT.U32.AND P5, PT, R5.reuse, R161, PT ;  /* 0x000000a10500720c */ /* 0x040fe20003fa4070 */
[----:B------:R-:W-:Y:S02]  /*14ce0*/  IMAD R166, R5, R170, R166 ;  /* 0x000000aa05a67224 */ /* 0x000fe400078e02a6 */
[----:B------:R-:W-:Y:S01]  /*14cf0*/  @!P3 IMAD.IADD R159, R159, 0x1, -R5 ;  /* 0x000000019f9fb824 */ /* 0x000fe200078e0a05 */
[----:B------:R-:W-:Y:S01]  /*14d00*/  ISETP.GE.AND P3, PT, R167, RZ, PT ;  /* 0x000000ffa700720c */ /* 0x000fe20003f66270 */
[----:B------:R-:W-:-:S04]  /*14d10*/  IMAD.HI.U32 R170, R3, R169, RZ ;  /* 0x000000a903aa7227 */ /* 0x000fc800078e00ff */
[----:B------:R-:W-:Y:S01]  /*14d20*/  @!P4 IMAD.MOV R6, RZ, RZ, -R6 ;  /* 0x000000ffff06c224 */ /* 0x000fe200078e0a06 */
[C---:B------:R-:W-:Y:S01]  /*14d30*/  ISETP.GT.U32.AND P4, PT, R5.reuse, R159, PT ;  /* 0x0000009f0500720c */ /* 0x040fe20003f84070 */
[----:B------:R-:W-:Y:S02]  /*14d40*/  IMAD R167, R5, R172, R171 ;  /* 0x000000ac05a77224 */ /* 0x000fe400078e02ab */
[----:B------:R-:W-:Y:S01]  /*14d50*/  @!P1 IMAD.IADD R164, R164, 0x1, -R5 ;  /* 0x00000001a4a49824 */ /* 0x000fe200078e0a05 */
[----:B------:R1:W-:Y:S01]  /*14d60*/  STL [R1+0x224], R6 ;  /* 0x0002240601007387 */ /* 0x0003e20000100800 */
[----:B------:R-:W-:Y:S01]  /*14d70*/  IMAD.MOV.U32 R7, RZ, RZ, R165 ;  /* 0x000000ffff077224 */ /* 0x000fe200078e00a5 */
[----:B------:R-:W-:Y:S01]  /*14d80*/  IADD3 R165, -R170, RZ, RZ ;  /* 0x000000ffaaa57210 */ /* 0x000fe20007ffe1ff */
[----:B------:R-:W-:Y:S01]  /*14d90*/  @!P5 IMAD.IADD R161, R161, 0x1, -R5 ;  /* 0x00000001a1a1d824 */ /* 0x000fe200078e0a05 */
[----:B------:R-:W-:Y:S01]  /*14da0*/  ISETP.GT.U32.AND P1, PT, R5, R167, PT ;  /* 0x000000a70500720c */ /* 0x000fe20003f24070 */
[----:B------:R-:W-:Y:S01]  /*14db0*/  @!P2 IMAD.MOV R7, RZ, RZ, -R7 ;  /* 0x000000ffff07a224 */ /* 0x000fe200078e0a07 */
[----:B------:R-:W-:-:S02]  /*14dc0*/  ISETP.GE.AND P2, PT, R168, RZ, PT ;  /* 0x000000ffa800720c */ /* 0x000fc40003f46270 */
[----:B------:R-:W-:Y:S01]  /*14dd0*/  IABS R168, R163 ;  /* 0x000000a300a87213 */ /* 0x000fe20000000000 */
[----:B------:R-:W-:Y:S01]  /*14de0*/  @!P4 IMAD.IADD R159, R159, 0x1, -R5 ;  /* 0x000000019f9fc824 */ /* 0x000fe200078e0a05 */
[----:B------:R-:W-:Y:S01]  /*14df0*/  ISETP.GE.AND P4, PT, R4, RZ, PT ;  /* 0x000000ff0400720c */ /* 0x000fe20003f86270 */
[----:B-1----:R-:W-:Y:S01]  /*14e00*/  IMAD.MOV.U32 R6, RZ, RZ, R164 ;  /* 0x000000ffff067224 */ /* 0x002fe200078e00a4 */
[----:B------:R-:W-:Y:S01]  /*14e10*/  IADD3 R4, R23, 0x1a2, RZ ;  /* 0x000001a217047810 */ /* 0x000fe20007ffe0ff */
[C---:B------:R-:W-:Y:S01]  /*14e20*/  IMAD R164, R5.reuse, R165, R169 ;  /* 0x000000a505a47224 */ /* 0x040fe200078e02a9 */
[----:B------:R-:W-:Y:S01]  /*14e30*/  STL [R1+0x220], R7 ;  /* 0x0002200701007387 */ /* 0x000fe20000100800 */
[----:B------:R-:W-:Y:S01]  /*14e40*/  @!P6 IMAD.MOV R6, RZ, RZ, -R6 ;  /* 0x000000ffff06e224 */ /* 0x000fe200078e0a06 */
[----:B------:R-:W-:Y:S01]  /*14e50*/  ISETP.GT.U32.AND P6, PT, R5, R166, PT ;  /* 0x000000a60500720c */ /* 0x000fe20003fc4070 */
[----:B------:R-:W-:Y:S01]  /*14e60*/  @!P1 IMAD.IADD R167, R167, 0x1, -R5 ;  /* 0x00000001a7a79824 */ /* 0x000fe200078e0a05 */
[----:B------:R-:W-:Y:S01]  /*14e70*/  ISETP.GT.U32.AND P5, PT, R5, R164, PT ;  /* 0x000000a40500720c */ /* 0x000fe20003fa4070 */
[----:B------:R-:W-:Y:S01]  /*14e80*/  IMAD.MOV.U32 R165, RZ, RZ, R168 ;  /* 0x000000ffffa57224 */ /* 0x000fe200078e00a8 */
[----:B------:R1:W-:Y:S01]  /*14e90*/  STL [R1+0x21c], R6 ;  /* 0x00021c0601007387 */ /* 0x0003e20000100800 */
[----:B------:R-:W-:-:S02]  /*14ea0*/  IABS R170, R4 ;  /* 0x0000000400aa7213 */ /* 0x000fc40000000000 */
[----:B------:R-:W-:Y:S01]  /*14eb0*/  IMAD.HI.U32 R169, R3, R165, RZ ;  /* 0x000000a503a97227 */ /* 0x000fe200078e00ff */
[----:B------:R-:W-:Y:S02]  /*14ec0*/  ISETP.GE.AND P1, PT, R162, RZ, PT ;  /* 0x000000ffa200720c */ /* 0x000fe40003f26270 */
[----:B------:R-:W-:Y:S01]  /*14ed0*/  IADD3 R162, R23, 0x1a4, RZ ;  /* 0x000001a417a27810 */ /* 0x000fe20007ffe0ff */
[----:B------:R-:W-:Y:S02]  /*14ee0*/  IMAD.MOV R169, RZ, RZ, -R169 ;  /* 0x000000ffffa97224 */ /* 0x000fe400078e0aa9 */
[--C-:B------:R-:W-:Y:S01]  /*14ef0*/  @!P6 IMAD.IADD R166, R166, 0x1, -R5.reuse ;  /* 0x00000001a6a6e824 */ /* 0x100fe200078e0a05 */
[C---:B------:R-:W-:Y:S01]  /*14f00*/  ISETP.GT.U32.AND P6, PT, R5.reuse, R167, PT ;  /* 0x000000a70500720c */ /* 0x040fe20003fc4070 */
[----:B------:R-:W-:Y:S01]  /*14f10*/  @!P5 IMAD.IADD R164, R164, 0x1, -R5 ;  /* 0x00000001a4a4d824 */ /* 0x000fe200078e0a05 */
[----:B------:R-:W-:Y:S01]  /*14f20*/  IABS R172, R162 ;  /* 0x000000a200ac7213 */ /* 0x000fe20000000000 */
[----:B------:R-:W-:-:S02]  /*14f30*/  IMAD R165, R5, R169, R165 ;  /* 0x000000a905a57224 */ /* 0x000fc400078e02a5 */
[----:B-1----:R-:W-:Y:S01]  /*14f40*/  IMAD.MOV.U32 R6, RZ, RZ, R159 ;  /* 0x000000ffff067224 */ /* 0x002fe200078e009f */
[----:B------:R-:W-:Y:S01]  /*14f50*/  ISETP.GT.U32.AND P5, PT, R5, R164, PT ;  /* 0x000000a40500720c */ /* 0x000fe20003fa4070 */
[----:B------:R-:W-:Y:S01]  /*14f60*/  IMAD.HI.U32 R171, R3, R170, RZ ;  /* 0x000000aa03ab7227 */ /* 0x000fe200078e00ff */
[----:B------:R-:W-:-:S03]  /*14f70*/  IADD3 R159, R23, 0x1a3, RZ ;  /* 0x000001a3179f7810 */ /* 0x000fc60007ffe0ff */
[----:B------:R-:W-:Y:S01]  /*14f80*/  @!P3 IMAD.MOV R6, RZ, RZ, -R6 ;  /* 0x000000ffff06b224 */ /* 0x000fe200078e0a06 */
[----:B------:R-:W-:Y:S01]  /*14f90*/  ISETP.GT.U32.AND P3, PT, R5, R166, PT ;  /* 0x000000a60500720c */ /* 0x000fe20003f64070 */
[----:B------:R-:W-:Y:S01]  /*14fa0*/  @!P6 IMAD.IADD R167, R167, 0x1, -R5 ;  /* 0x00000001a7a7e824 */ /* 0x000fe200078e0a05 */
[----:B------:R-:W-:Y:S01]  /*14fb0*/  ISETP.GT.U32.AND P6, PT, R5, R165, PT ;  /* 0x000000a50500720c */ /* 0x000fe20003fc4070 */
[----:B------:R-:W-:Y:S01]  /*14fc0*/  IMAD.MOV R171, RZ, RZ, -R171 ;  /* 0x000000ffffab7224 */ /* 0x000fe200078e0aab */
[----:B------:R-:W-:Y:S01]  /*14fd0*/  IABS R168, R159 ;  /* 0x0000009f00a87213 */ /* 0x000fe20000000000 */
[----:B------:R1:W-:Y:S01]  /*14fe0*/  STL [R1+0x218], R6 ;  /* 0x0002180601007387 */ /* 0x0003e20000100800 */
[----:B------:R-:W-:Y:S01]  /*14ff0*/  IMAD.MOV.U32 R8, RZ, RZ, R167 ;  /* 0x000000ffff087224 */ /* 0x000fe200078e00a7 */
[----:B------:R-:W-:Y:S02]  /*15000*/  @!P5 IADD3 R164, R164, -R5, RZ ;  /* 0x80000005a4a4d210 */ /* 0x000fe40007ffe0ff */
[----:B------:R-:W-:Y:S01]  /*15010*/  ISETP.GE.AND P5, PT, R163, RZ, PT ;  /* 0x000000ffa300720c */ /* 0x000fe20003fa6270 */
[----:B------:R-:W-:Y:S01]  /*15020*/  IMAD R163, R5, R171, R170 ;  /* 0x000000ab05a37224 */ /* 0x000fe200078e02aa */
[----:B------:R-:W-:Y:S01]  /*15030*/  IADD3 R171, R23, 0x1b2, RZ ;  /* 0x000001b217ab7810 */ /* 0x000fe20007ffe0ff */
[----:B------:R-:W-:-:S04]  /*15040*/  IMAD.HI.U32 R169, R3, R168, RZ ;  /* 0x000000a803a97227 */ /* 0x000fc800078e00ff */
[--C-:B------:R-:W-:Y:S01]  /*15050*/  @!P6 IMAD.IADD R165, R165, 0x1, -R5.reuse ;  /* 0x00000001a5a5e824 */ /* 0x100fe200078e0a05 */
[C---:B------:R-:W-:Y:S01]  /*15060*/  ISETP.GT.U32.AND P6, PT, R5.reuse, R163, PT ;  /* 0x000000a30500720c */ /* 0x040fe20003fc4070 */
[----:B------:R-:W-:Y:S01]  /*15070*/  @!P3 IMAD.IADD R166, R166, 0x1, -R5 ;  /* 0x00000001a6a6b824 */ /* 0x000fe200078e0a05 */
[----:B------:R-:W-:Y:S01]  /*15080*/  ISETP.GE.AND P3, PT, R160, RZ, PT ;  /* 0x000000ffa000720c */ /* 0x000fe20003f66270 */
[----:B-1----:R-:W-:Y:S02]  /*15090*/  IMAD.MOV.U32 R6, RZ, RZ, R161 ;  /* 0x000000ffff067224 */ /* 0x002fe400078e00a1 */
[----:B------:R-:W-:Y:S02]  /*150a0*/  IMAD.MOV.U32 R160, RZ, RZ, R172 ;  /* 0x000000ffffa07224 */ /* 0x000fe400078e00ac */
[----:B------:R-:W-:Y:S02]  /*150b0*/  IMAD.MOV R169, RZ, RZ, -R169 ;  /* 0x000000ffffa97224 */ /* 0x000fe400078e0aa9 */
[----:B------:R-:W-:Y:S01]  /*150c0*/  @!P2 IMAD.MOV R6, RZ, RZ, -R6 ;  /* 0x000000ffff06a224 */ /* 0x000fe200078e0a06 */
[----:B------:R-:W-:Y:S01]  /*150d0*/  ISETP.GT.U32.AND P2, PT, R5, R165, PT ;  /* 0x000000a50500720c */ /* 0x000fe20003f44070 */
[----:B------:R-:W-:-:S03]  /*150e0*/  IMAD.HI.U32 R170, R3, R160, RZ ;  /* 0x000000a003aa7227 */ /* 0x000fc600078e00ff */
[----:B------:R1:W-:Y:S01]  /*150f0*/  STL [R1+0x1c8], R6 ;  /* 0x0001c80601007387 */ /* 0x0003e20000100800 */
[C---:B------:R-:W-:Y:S02]  /*15100*/  IMAD R161, R5.reuse, R169, R168 ;  /* 0x000000a905a17224 */ /* 0x040fe400078e02a8 */
[----:B------:R-:W-:Y:S02]  /*15110*/  IMAD.MOV.U32 R7, RZ, RZ, R166 ;  /* 0x000000ffff077224 */ /* 0x000fe400078e00a6 */
[----:B------:R-:W-:Y:S02]  /*15120*/  IMAD.MOV R168, RZ, RZ, -R170 ;  /* 0x000000ffffa87224 */ /* 0x000fe400078e0aaa */
[----:B------:R-:W-:Y:S01]  /*15130*/  @!P4 IMAD.MOV R8, RZ, RZ, -R8 ;  /* 0x000000ffff08c224 */ /* 0x000fe200078e0a08 */
[----:B------:R-:W-:Y:S01]  /*15140*/  ISETP.GT.U32.AND P4, PT, R5, R161, PT ;  /* 0x000000a10500720c */ /* 0x000fe20003f84070 */
[----:B------:R-:W-:Y:S01]  /*15150*/  @!P1 IMAD.MOV R7, RZ, RZ, -R7 ;  /* 0x000000ffff079224 */ /* 0x000fe200078e0a07 */
[----:B------:R-:W-:Y:S01]  /*15160*/  ISETP.GE.AND P1, PT, R4, RZ, PT ;  /* 0x000000ff0400720c */ /* 0x000fe20003f26270 */
[--C-:B------:R-:W-:Y:S01]  /*15170*/  @!P6 IMAD.IADD R163, R163, 0x1, -R5.reuse ;  /* 0x00000001a3a3e824 */ /* 0x100fe200078e0a05 */
[----:B------:R2:W-:Y:S01]  /*15180*/  STL [R1+0x1cc], R8 ;  /* 0x0001cc0801007387 */ /* 0x0005e20000100800 */
[----:B-1----:R-:W-:Y:S01]  /*15190*/  IMAD.MOV.U32 R6, RZ, RZ, R164 ;  /* 0x000000ffff067224 */ /* 0x002fe200078e00a4 */
[----:B------:R-:W-:Y:S01]  /*151a0*/  IADD3 R164, R23, 0x1a6, RZ ;  /* 0x000001a617a47810 */ /* 0x000fe20007ffe0ff */
[C---:B------:R-:W-:Y:S01]  /*151b0*/  IMAD R4, R5.reuse, R168, R160 ;  /* 0x000000a805047224 */ /* 0x040fe200078e02a0 */
[----:B------:R-:W-:Y:S01]  /*151c0*/  ISETP.GT.U32.AND P6, PT, R5, R163, PT ;  /* 0x000000a30500720c */ /* 0x000fe20003fc4070 */
[----:B------:R-:W-:Y:S01]  /*151d0*/  @!P3 IMAD.MOV R6, RZ, RZ, -R6 ;  /* 0x000000ffff06b224 */ /* 0x000fe200078e0a06 */
[----:B------:R-:W-:Y:S01]  /*151e0*/  ISETP.GE.AND P3, PT, R159, RZ, PT ;  /* 0x000000ff9f00720c */ /* 0x000fe20003f66270 */
[--C-:B------:R-:W-:Y:S01]  /*151f0*/  @!P2 IMAD.IADD R165, R165, 0x1, -R5.reuse ;  /* 0x00000001a5a5a824 */ /* 0x100fe200078e0a05 */
[----:B------:R-:W-:Y:S01]  /*15200*/  ISETP.GT.U32.AND P2, PT, R5, R4, PT ;  /* 0x000000040500720c */ /* 0x000fe20003f44070 */
[----:B------:R-:W-:Y:S01]  /*15210*/  STL [R1+0x1f8], R7 ;  /* 0x0001f80701007387 */ /* 0x000fe20000100800 */
[----:B------:R-:W-:Y:S01]  /*15220*/  IADD3 R159, R23, 0x1a5, RZ ;  /* 0x000001a5179f7810 */ /* 0x000fe20007ffe0ff */
[--C-:B------:R-:W-:Y:S01]  /*15230*/  @!P4 IMAD.IADD R161, R161, 0x1, -R5.reuse ;  /* 0x00000001a1a1c824 */ /* 0x100fe200078e0a05 */
[----:B------:R-:W-:Y:S01]  /*15240*/  IADD3 R160, R23, 0x1a7, RZ ;  /* 0x000001a717a07810 */ /* 0x000fe20007ffe0ff */
[----:B------:R1:W-:Y:S01]  /*15250*/  STL [R1+0x1fc], R6 ;  /* 0x0001fc0601007387 */ /* 0x0003e20000100800 */
[----:B------:R-:W-:Y:S01]  /*15260*/  IABS R170, R159 ;  /* 0x0000009f00aa7213 */ /* 0x000fe20000000000 */
[----:B--2---:R-:W-:Y:S01]  /*15270*/  IMAD.MOV.U32 R8, RZ, RZ, R210 ;  /* 0x000000ffff087224 */ /* 0x004fe200078e00d2 */
[----:B------:R-:W-:Y:S01]  /*15280*/  ISETP.GT.U32.AND P4, PT, R5, R161, PT ;  /* 0x000000a10500720c */ /* 0x000fe20003f84070 */
[----:B------:R-:W-:Y:S01]  /*15290*/  @!P6 IMAD.IADD R163, R163, 0x1, -R5 ;  /* 0x00000001a3a3e824 */ /* 0x000fe200078e0a05 */
[----:B------:R-:W-:-:S02]  /*152a0*/  ISETP.GE.AND P6, PT, R159, RZ, PT ;  /* 0x000000ff9f00720c */ /* 0x000fc40003fc6270 */
[----:B------:R-:W-:Y:S01]  /*152b0*/  IABS R169, R164 ;  /* 0x000000a400a97213 */ /* 0x000fe20000000000 */
[----:B------:R-:W-:Y:S01]  /*152c0*/  @!P2 IMAD.IADD R4, R4, 0x1, -R5 ;  /* 0x000000010404a824 */ /* 0x000fe200078e0a05 */
[----:B------:R-:W-:Y:S01]  /*152d0*/  IADD3 R210, R23, 0x1ee, RZ ;  /* 0x000001ee17d27810 */ /* 0x000fe20007ffe0ff */
[----:B-1----:R-:W-:Y:S01]  /*152e0*/  IMAD.MOV.U32 R6, RZ, RZ, R165 ;  /* 0x000000ffff067224 */ /* 0x002fe200078e00a5 */
[----:B------:R-:W-:Y:S01]  /*152f0*/  IABS R165, R160 ;  /* 0x000000a000a57213 */ /* 0x000fe20000000000 */
[----:B------:R-:W-:Y:S01]  /*15300*/  IMAD.MOV.U32 R7, RZ, RZ, R163 ;  /* 0x000000ffff077224 */ /* 0x000fe200078e00a3 */
[----:B------:R-:W-:Y:S01]  /*15310*/  ISETP.GT.U32.AND P2, PT, R5, R4, PT ;  /* 0x000000040500720c */ /* 0x000fe20003f44070 */
[----:B------:R-:W-:Y:S01]  /*15320*/  @!P5 IMAD.MOV R6, RZ, RZ, -R6 ;  /* 0x000000ffff06d224 */ /* 0x000fe200078e0a06 */
[----:B------:R-:W-:Y:S01]  /*15330*/  ISETP.GE.AND P5, PT, R162, RZ, PT ;  /* 0x000000ffa200720c */ /* 0x000fe20003fa6270 */
[----:B------:R-:W-:Y:S01]  /*15340*/  IMAD.HI.U32 R162, R3, R170, RZ ;  /* 0x000000aa03a27227 */ /* 0x000fe200078e00ff */
[----:B------:R-:W-:-:S02]  /*15350*/  MOV R159, R165 ;  /* 0x000000a5009f7202 */ /* 0x000fc40000000f00 */
[----:B------:R1:W-:Y:S01]  /*15360*/  STL [R1+0x200], R6 ;  /* 0x0002000601007387 */ /* 0x0003e20000100800 */
[----:B------:R-:W-:Y:S01]  /*15370*/  IMAD.MOV R165, RZ, RZ, -R162 ;  /* 0x000000ffffa57224 */ /* 0x000fe200078e0aa2 */
[----:B------:R-:W-:Y:S01]  /*15380*/  IABS R218, R210 ;  /* 0x000000d200da7213 */ /* 0x000fe20000000000 */
[----:B------:R-:W-:-:S04]  /*15390*/  IMAD.HI.U32 R162, R3, R169, RZ ;  /* 0x000000a903a27227 */ /* 0x000fc800078e00ff */
[----:B------:R-:W-:Y:S01]  /*153a0*/  IMAD R170, R5, R165, R170 ;  /* 0x000000a505aa7224 */ /* 0x000fe200078e02aa */
[----:B------:R-:W-:Y:S01]  /*153b0*/  IADD3 R165, R23, 0x1a9, RZ ;  /* 0x000001a917a57810 */ /* 0x000fe20007ffe0ff */
[----:B------:R-:W-:Y:S02]  /*153c0*/  @!P1 IMAD.MOV R7, RZ, RZ, -R7 ;  /* 0x000000ffff079224 */ /* 0x000fe400078e0a07 */
[----:B------:R-:W-:Y:S01]  /*153d0*/  IMAD.MOV R163, RZ, RZ, -R162 ;  /* 0x000000ffffa37224 */ /* 0x000fe200078e0aa2 */
[----:B------:R-:W-:Y:S01]  /*153e0*/  ISETP.GT.U32.AND P1, PT, R5, R170, PT ;  /* 0x000000aa0500720c */ /* 0x000fe20003f24070 */
[----:B------:R-:W-:Y:S01]  /*153f0*/  @!P4 IMAD.IADD R161, R161, 0x1, -R5 ;  /* 0x00000001a1a1c824 */ /* 0x000fe200078e0a05 */
[----:B------:R-:W-:Y:S01]  /*15400*/  STL [R1+0x208], R7 ;  /* 0x0002080701007387 */ /* 0x000fe20000100800 */
[----:B------:R-:W-:Y:S01]  /*15410*/  IMAD R169, R5, R163, R169 ;  /* 0x000000a305a97224 */ /* 0x000fe200078e02a9 */
[----:B------:R-:W-:Y:S01]  /*15420*/  IADD3 R163, R23, 0x1a8, RZ ;  /* 0x000001a817a37810 */ /* 0x000fe20007ffe0ff */
[----:B-1----:R-:W-:Y:S01]  /*15430*/  IMAD.MOV.U32 R6, RZ, RZ, R161 ;  /* 0x000000ffff067224 */ /* 0x002fe200078e00a1 */
[----:B------:R-:W-:Y:S01]  /*15440*/  IABS R168, R165 ;  /* 0x000000a500a87213 */ /* 0x000fe20000000000 */
[----:B------:R-:W-:Y:S01]  /*15450*/  IMAD.HI.U32 R162, R3, R159, RZ ;  /* 0x0000009f03a27227 */ /* 0x000fe200078e00ff */
[----:B------:R-:W-:-:S02]  /*15460*/  IABS R166, R163 ;  /* 0x000000a300a67213 */ /* 0x000fc40000000000 */
[----:B------:R-:W-:Y:S01]  /*15470*/  ISETP.GE.AND P4, PT, R164, RZ, PT ;  /* 0x000000ffa400720c */ /* 0x000fe20003f86270 */
[--C-:B------:R-:W-:Y:S01]  /*15480*/  @!P2 IMAD.IADD R4, R4, 0x1, -R5.reuse ;  /* 0x000000010404a824 */ /* 0x100fe200078e0a05 */
[----:B------:R-:W-:Y:S01]  /*15490*/  ISETP.GT.U32.AND P2, PT, R5, R169, PT ;  /* 0x000000a90500720c */ /* 0x000fe20003f44070 */
[----:B------:R-:W-:Y:S01]  /*154a0*/  @!P3 IMAD.MOV R6, RZ, RZ, -R6 ;  /* 0x000000ffff06b224 */ /* 0x000fe200078e0a06 */
[----:B------:R-:W-:Y:S01]  /*154b0*/  IADD3 R164, R23, 0x1aa, RZ ;  /* 0x000001aa17a47810 */ /* 0x000fe20007ffe0ff */
[----:B------:R-:W-:Y:S01]  /*154c0*/  IMAD.MOV R162, RZ, RZ, -R162 ;  /* 0x000000ffffa27224 */ /* 0x000fe200078e0aa2 */
[----:B------:R-:W-:Y:S01]  /*154d0*/  ISETP.GE.AND P3, PT, R160, RZ, PT ;  /* 0x000000ffa000720c */ /* 0x000fe20003f66270 */
[----:B------:R-:W-:Y:S01]  /*154e0*/  @!P1 IMAD.IADD R170, R170, 0x1, -R5 ;  /* 0x00000001aaaa9824 */ /* 0x000fe200078e0a05 */
[----:B------:R1:W-:Y:S01]  /*154f0*/  STL [R1+0x20c], R6 ;  /* 0x00020c0601007387 */ /* 0x0003e20000100800 */
[----:B------:R-:W-:Y:S01]  /*15500*/  IMAD R159, R5, R162, R159 ;  /* 0x000000a2059f7224 */ /* 0x000fe200078e029f */
[----:B------:R-:W-:Y:S01]  /*15510*/  IABS R160, R164 ;  /* 0x000000a400a07213 */ /* 0x000fe20000000000 */
[----:B------:R-:W-:Y:S01]  /*15520*/  IMAD.HI.U32 R162, R3, R168, RZ ;  /* 0x000000a803a27227 */ /* 0x000fe200078e00ff */
[----:B------:R-:W-:-:S02]  /*15530*/  ISETP.GT.U32.AND P1, PT, R5, R170, PT ;  /* 0x000000aa0500720c */ /* 0x000fc40003f24070 */
[----:B------:R-:W-:Y:S01]  /*15540*/  IADD3 R161, R23, 0x1ab, RZ ;  /* 0x000001ab17a17810 */ /* 0x000fe20007ffe0ff */
[----:B------:R-:W-:Y:S02]  /*15550*/  @!P2 IMAD.IADD R169, R169, 0x1, -R5 ;  /* 0x00000001a9a9a824 */ /* 0x000fe400078e0a05 */
[----:B------:R-:W-:-:S03]  /*15560*/  IMAD.HI.U32 R167, R3, R166, RZ ;  /* 0x000000a603a77227 */ /* 0x000fc600078e00ff */
[C---:B------:R-:W-:Y:S01]  /*15570*/  ISETP.GT.U32.AND P2, PT, R5.reuse, R169, PT ;  /* 0x000000a90500720c */ /* 0x040fe20003f44070 */
[----:B-1----:R-:W-:Y:S01]  /*15580*/  IMAD.MOV.U32 R6, RZ, RZ, R4 ;  /* 0x000000ffff067224 */ /* 0x002fe200078e0004 */
[----:B------:R-:W-:Y:S01]  /*15590*/  IABS R4, R161 ;  /* 0x000000a100047213 */ /* 0x000fe20000000000 */
[----:B------:R-:W-:Y:S02]  /*155a0*/  IMAD.MOV R162, RZ, RZ, -R162 ;  /* 0x000000ffffa27224 */ /* 0x000fe400078e0aa2 */
[----:B------:R-:W-:Y:S01]  /*155b0*/  @!P5 IMAD.MOV R6, RZ, RZ, -R6 ;  /* 0x000000ffff06d224 */ /* 0x000fe200078e0a06 */
[----:B------:R-:W-:Y:S01]  /*155c0*/  ISETP.GT.U32.AND P5, PT, R5, R159, PT ;  /* 0x0000009f0500720c */ /* 0x000fe20003fa4070 */
[----:B------:R-:W-:Y:S01]  /*155d0*/  @!P1 IMAD.IADD R170, R170, 0x1, -R5 ;  /* 0x00000001aaaa9824 */ /* 0x000fe200078e0a05 */
[----:B------:R-:W-:Y:S01]  /*155e0*/  ISETP.GE.AND P1, PT, R163, RZ, PT ;  /* 0x000000ffa300720c */ /* 0x000fe20003f26270 */
[----:B------:R-:W-:Y:S01]  /*155f0*/  IMAD.MOV R167, RZ, RZ, -R167 ;  /* 0x000000ffffa77224 */ /* 0x000fe200078e0aa7 */
[----:B------:R1:W-:Y:S01]  /*15600*/  STL [R1+0x204], R6 ;  /* 0x0002040601007387 */ /* 0x0003e20000100800 */
[----:B------:R-:W-:Y:S01]  /*15610*/  IMAD R168, R5, R162, R168 ;  /* 0x000000a205a87224 */ /* 0x000fe200078e02a8 */
[----:B------:R-:W-:Y:S01]  /*15620*/  IADD3 R162, R23, 0x1ac, RZ ;  /* 0x000001ac17a27810 */ /* 0x000fe20007ffe0ff */
[----:B------:R-:W-:-:S02]  /*15630*/  IMAD.MOV.U32 R7, RZ, RZ, R170 ;  /* 0x000000ffff077224 */ /* 0x000fc400078e00aa */
[----:B------:R-:W-:Y:S02]  /*15640*/  IMAD R166, R5, R167, R166 ;  /* 0x000000a705a67224 */ /* 0x000fe400078e02a6 */
[----:B------:R-:W-:Y:S02]  /*15650*/  IMAD.HI.U32 R167, R3, R160, RZ ;  /* 0x000000a003a77227 */ /* 0x000fe400078e00ff */
[----:B------:R-:W-:Y:S02]  /*15660*/  @!P5 IADD3 R159, R159, -R5, RZ ;  /* 0x800000059f9fd210 */ /* 0x000fe40007ffe0ff */
[----:B------:R-:W-:Y:S01]  /*15670*/  @!P6 IMAD.MOV R7, RZ, RZ, -R7 ;  /* 0x000000ffff07e224 */ /* 0x000fe200078e0a07 */
[----:B------:R-:W-:Y:S01]  /*15680*/  ISETP.GT.U32.AND P6, PT, R5, R168, PT ;  /* 0x000000a80500720c */ /* 0x000fe20003fc4070 */
[----:B------:R-:W-:Y:S01]  /*15690*/  @!P2 IMAD.IADD R169, R169, 0x1, -R5 ;  /* 0x00000001a9a9a824 */ /* 0x000fe200078e0a05 */
[C---:B------:R-:W-:Y:S01]  /*156a0*/  ISETP.GT.U32.AND P5, PT, R5.reuse, R159, PT ;  /* 0x0000009f0500720c */ /* 0x040fe20003fa4070 */
[----:B------:R-:W-:Y:S01]  /*156b0*/  IMAD.MOV R167, RZ, RZ, -R167 ;  /* 0x000000ffffa77224 */ /* 0x000fe200078e0aa7 */
[C---:B------:R-:W-:Y:S01]  /*156c0*/  ISETP.GT.U32.AND P2, PT, R5.reuse, R166, PT ;  /* 0x000000a60500720c */ /* 0x040fe20003f44070 */
[----:B-1----:R-:W-:Y:S01]  /*156d0*/  IMAD.MOV.U32 R6, RZ, RZ, R169 ;  /* 0x000000ffff067224 */ /* 0x002fe200078e00a9 */
[----:B------:R-:W-:Y:S01]  /*156e0*/  STL [R1+0x1d0], R7 ;  /* 0x0001d00701007387 */ /* 0x000fe20000100800 */
[----:B------:R-:W-:-:S02]  /*156f0*/  IMAD R160, R5, R167, R160 ;  /* 0x000000a705a07224 */ /* 0x000fc400078e02a0 */
[----:B------:R-:W-:-:S04]  /*15700*/  IMAD.HI.U32 R163, R3, R4, RZ ;  /* 0x0000000403a37227 */ /* 0x000fc800078e00ff */
[--C-:B------:R-:W-:Y:S02]  /*15710*/  @!P6 IMAD.IADD R168, R168, 0x1, -R5.reuse ;  /* 0x00000001a8a8e824 */ /* 0x100fe400078e0a05 */
[--C-:B------:R-:W-:Y:S01]  /*15720*/  @!P5 IMAD.IADD R159, R159, 0x1, -R5.reuse ;  /* 0x000000019f9fd824 */ /* 0x100fe200078e0a05 */
[C---:B------:R-:W-:Y:S01]  /*15730*/  ISETP.GT.U32.AND P5, PT, R5.reuse, R160, PT ;  /* 0x000000a00500720c */ /* 0x040fe20003fa4070 */
[----:B------:R-:W-:Y:S01]  /*15740*/  @!P2 IMAD.IADD R166, R166, 0x1, -R5 ;  /* 0x00000001a6a6a824 */ /* 0x000fe200078e0a05 */
[----:B------:R-:W-:Y:S01]  /*15750*/  ISETP.GT.U32.AND P6, PT, R5, R168, PT ;  /* 0x000000a80500720c */ /* 0x000fe20003fc4070 */
[----:B------:R-:W-:Y:S01]  /*15760*/  @!P4 IMAD.MOV R6, RZ, RZ, -R6 ;  /* 0x000000ffff06c224 */ /* 0x000fe200078e0a06 */
[----:B------:R-:W-:Y:S01]  /*15770*/  ISETP.GE.AND P4, PT, R165, RZ, PT ;  /* 0x000000ffa500720c */ /* 0x000fe20003f86270 */
[----:B------:R-:W-:Y:S01]  /*15780*/  IMAD.MOV R163, RZ, RZ, -R163 ;  /* 0x000000ffffa37224 */ /* 0x000fe200078e0aa3 */
[C---:B------:R-:W-:Y:S02]  /*15790*/  ISETP.GT.U32.AND P2, PT, R5.reuse, R166, PT ;  /* 0x000000a60500720c */ /* 0x040fe40003f44070 */
[----:B------:R1:W-:Y:S01]  /*157a0*/  STL [R1+0x1f0], R6 ;  /* 0x0001f00601007387 */ /* 0x0003e20000100800 */
[----:B------:R-:W-:Y:S01]  /*157b0*/  IMAD R4, R5, R163, R4 ;  /* 0x000000a305047224 */ /* 0x000fe200078e0204 */
[----:B------:R-:W-:-:S02]  /*157c0*/  IABS R165, R162 ;  /* 0x000000a200a57213 */ /* 0x000fc40000000000 */
[----:B------:R-:W-:Y:S01]  /*157d0*/  IADD3 R163, R23, 0x1ad, RZ ;  /* 0x000001ad17a37810 */ /* 0x000fe20007ffe0ff */
[--C-:B------:R-:W-:Y:S02]  /*157e0*/  @!P5 IMAD.IADD R160, R160, 0x1, -R5.reuse ;  /* 0x00000001a0a0d824 */ /* 0x100fe400078e0a05 */
[----:B------:R-:W-:Y:S02]  /*157f0*/  @!P6 IMAD.IADD R168, R168, 0x1, -R5 ;  /* 0x00000001a8a8e824 */ /* 0x000fe400078e0a05 */
[----:B------:R-:W-:Y:S01]  /*15800*/  IMAD.HI.U32 R169, R3, R165, RZ ;  /* 0x000000a503a97227 */ /* 0x000fe200078e00ff */
[----:B------:R-:W-:-:S03]  /*15810*/  ISETP.GT.U32.AND P5, PT, R5, R160, PT ;  /* 0x000000a00500720c */ /* 0x000fc60003fa4070 */
[----:B-1----:R-:W-:Y:S01]  /*15820*/  IMAD.MOV.U32 R6, RZ, RZ, R159 ;  /* 0x000000ffff067224 */ /* 0x002fe200078e009f */
[----:B------:R-:W-:Y:S01]  /*15830*/  IADD3 R159, R23, 0x1ae, RZ ;  /* 0x000001ae179f7810 */ /* 0x000fe20007ffe0ff */
[----:B------:R-:W-:Y:S01]  /*15840*/  @!P2 IMAD.IADD R166, R166, 0x1, -R5 ;  /* 0x00000001a6a6a824 */ /* 0x000fe200078e0a05 */
[----:B------:R-:W-:Y:S01]  /*15850*/  ISETP.GE.AND P2, PT, R164, RZ, PT ;  /* 0x000000ffa400720c */ /* 0x000fe20003f46270 */
[----:B------:R-:W-:Y:S01]  /*15860*/  @!P3 IMAD.MOV R6, RZ, RZ, -R6 ;  /* 0x000000ffff06b224 */ /* 0x000fe200078e0a06 */
[----:B------:R-:W-:Y:S01]  /*15870*/  ISETP.GT.U32.AND P3, PT, R5, R4, PT ;  /* 0x000000040500720c */ /* 0x000fe20003f64070 */
[----:B------:R-:W-:Y:S01]  /*15880*/  IMAD.MOV.U32 R7, RZ, RZ, R166 ;  /* 0x000000ffff077224 */ /* 0x000fe200078e00a6 */
[----:B------:R-:W-:Y:S01]  /*15890*/  IABS R164, R163 ;  /* 0x000000a300a47213 */ /* 0x000fe20000000000 */
[----:B------:R-:W-:Y:S01]  /*158a0*/  IMAD.MOV R169, RZ, RZ, -R169 ;  /* 0x000000ffffa97224 */ /* 0x000fe200078e0aa9 */
[----:B------:R1:W-:Y:S01]  /*158b0*/  STL [R1+0x1f4], R6 ;  /* 0x0001f40601007387 */ /* 0x0003e20000100800 */
[----:B------:R-:W-:Y:S01]  /*158c0*/  @!P1 IMAD.MOV R7, RZ, RZ, -R7 ;  /* 0x000000ffff079224 */ /* 0x000fe200078e0a07 */
[----:B------:R-:W-:Y:S01]  /*158d0*/  IABS R167, R159 ;  /* 0x0000009f00a77213 */ /* 0x000fe20000000000 */
[----:B------:R-:W-:Y:S01]  /*158e0*/  IMAD.HI.U32 R166, R3, R164, RZ ;  /* 0x000000a403a67227 */ /* 0x000fe200078e00ff */
[----:B------:R-:W-:-:S02]  /*158f0*/  ISETP.GE.AND P1, PT, R161, RZ, PT ;  /* 0x000000ffa100720c */ /* 0x000fc40003f26270 */
[----:B------:R-:W-:Y:S01]  /*15900*/  STL [R1+0x1dc], R7 ;  /* 0x0001dc0701007387 */ /* 0x000fe20000100800 */
[C---:B------:R-:W-:Y:S02]  /*15910*/  IMAD R165, R5.reuse, R169, R165 ;  /* 0x000000a905a57224 */ /* 0x040fe400078e02a5 */
[--C-:B------:R-:W-:Y:S01]  /*15920*/  @!P3 IMAD.IADD R4, R4, 0x1, -R5.reuse ;  /* 0x000000010404b824 */ /* 0x100fe200078e0a05 */
[----:B-1----:R-:W-:Y:S01]  /*15930*/  MOV R6, R168 ;  /* 0x000000a800067202 */ /* 0x002fe20000000f00 */
[----:B------:R-:W-:Y:S01]  /*15940*/  IMAD.MOV R166, RZ, RZ, -R166 ;  /* 0x000000ffffa67224 */ /* 0x000fe200078e0aa6 */
[C---:B------:R-:W-:Y:S01]  /*15950*/  ISETP.GT.U32.AND P6, PT, R5.reuse, R165, PT ;  /* 0x000000a50500720c */ /* 0x040fe20003fc4070 */
[----:B------:R-:W-:Y:S01]  /*15960*/  @!P5 IMAD.IADD R160, R160, 0x1, -R5 ;  /* 0x00000001a0a0d824 */ /* 0x000fe200078e0a05 */
[----:B------:R-:W-:Y:S01]  /*15970*/  ISETP.GT.U32.AND P3, PT, R5, R4, PT ;  /* 0x000000040500720c */ /* 0x000fe20003f64070 */
[----:B------:R-:W-:Y:S01]  /*15980*/  @!P4 IMAD.MOV R6, RZ, RZ, -R6 ;  /* 0x000000ffff06c224 */ /* 0x000fe200078e0a06 */
[----:B------:R-:W-:Y:S01]  /*15990*/  ISETP.GE.AND P5, PT, R163, RZ, PT ;  /* 0x000000ffa300720c */ /* 0x000fe20003fa6270 */
[----:B------:R-:W-:Y:S01]  /*159a0*/  IMAD R164, R5, R166, R164 ;  /* 0x000000a605a47224 */ /* 0x000fe200078e02a4 */
[----:B------:R-:W-:Y:S01]  /*159b0*/  ISETP.GE.AND P4, PT, R162, RZ, PT ;  /* 0x000000ffa200720c */ /* 0x000fe20003f86270 */
[----:B------:R-:W-:Y:S01]  /*159c0*/  IMAD.HI.U32 R161, R3, R167, RZ ;  /* 0x000000a703a17227 */ /* 0x000fe200078e00ff */
[----:B------:R1:W-:Y:S01]  /*159d0*/  STL [R1+0x1e0], R6 ;  /* 0x0001e00601007387 */ /* 0x0003e20000100800 */
[----:B------:R-:W-:-:S02]  /*159e0*/  IADD3 R162, R23, 0x1b1, RZ ;  /* 0x000001b117a27810 */ /* 0x000fc40007ffe0ff */
[----:B------:R-:W-:Y:S01]  /*159f0*/  IMAD.MOV R161, RZ, RZ, -R161 ;  /* 0x000000ffffa17224 */ /* 0x000fe200078e0aa1 */
[----:B------:R-:W-:Y:S01]  /*15a00*/  IABS R168, R171 ;  /* 0x000000ab00a87213 */ /* 0x000fe20000000000 */
[--C-:B------:R-:W-:Y:S01]  /*15a10*/  @!P6 IMAD.IADD R165, R165, 0x1, -R5.reuse ;  /* 0x00000001a5a5e824 */ /* 0x100fe200078e0a05 */
[----:B------:R-:W-:Y:S01]  /*15a20*/  IADD3 R166, R23, 0x1b6, RZ ;  /* 0x000001b617a67810 */ /* 0x000fe20007ffe0ff */
[----:B------:R-:W-:Y:S01]  /*15a30*/  @!P3 IMAD.IADD R4, R4, 0x1, -R5 ;  /* 0x000000010404b824 */ /* 0x000fe200078e0a05 */
[----:B------:R-:W-:Y:S01]  /*15a40*/  ISETP.GE.AND P3, PT, R159, RZ, PT ;  /* 0x000000ff9f00720c */ /* 0x000fe20003f66270 */
[----:B------:R-:W-:Y:S01]  /*15a50*/  IMAD R167, R5, R161, R167 ;  /* 0x000000a105a77224 */ /* 0x000fe200078e02a7 */
[----:B------:R-:W-:Y:S01]  /*15a60*/  IADD3 R159, R23, 0x1af, RZ ;  /* 0x000001af179f7810 */ /* 0x000fe20007ffe0ff */
[----:B-1----:R-:W-:Y:S01]  /*15a70*/  IMAD.MOV.U32 R6, RZ, RZ, R160 ;  /* 0x000000ffff067224 */ /* 0x002fe200078e00a0 */
[C---:B------:R-:W-:Y:S02]  /*15a80*/  ISETP.GT.U32.AND P6, PT, R5.reuse, R165, PT ;  /* 0x000000a50500720c */ /* 0x040fe40003fc4070 */
[----:B------:R-:W-:Y:S01]  /*15a90*/  IABS R161, R159 ;  /* 0x0000009f00a17213 */ /* 0x000fe20000000000 */
[----:B------:R-:W-:Y:S01]  /*15aa0*/  @!P2 IMAD.MOV R6, RZ, RZ, -R6 ;  /* 0x000000ffff06a224 */ /* 0x000fe200078e0a06 */
[----:B------:R-:W-:-:S02]  /*15ab0*/  ISETP.GT.U32.AND P2, PT, R5, R164, PT ;  /* 0x000000a40500720c */ /* 0x000fc40003f44070 */
[----:B------:R-:W-:Y:S01]  /*15ac0*/  IABS R160, R162 ;  /* 0x000000a200a07213 */ /* 0x000fe20000000000 */
[----:B------:R-:W-:Y:S01]  /*15ad0*/  IMAD.HI.U32 R163, R3, R161, RZ ;  /* 0x000000a103a37227 */ /* 0x000fe200078e00ff */
[----:B------:R1:W-:Y:S01]  /*15ae0*/  STL [R1+0x1e4], R6 ;  /* 0x0001e40601007387 */ /* 0x0003e20000100800 */
[----:B------:R-:W-:Y:S02]  /*15af0*/  IABS R169, R166 ;  /* 0x000000a600a97213 */ /* 0x000fe40000000000 */
[----:B------:R-:W-:Y:S02]  /*15b00*/  IMAD.MOV R163, RZ, RZ, -R163 ;  /* 0x000000ffffa37224 */ /* 0x000fe400078e0aa3 */
[----:B------:R-:W-:Y:S01]  /*15b10*/  @!P6 IMAD.IADD R165, R165, 0x1, -R5 ;  /* 0x00000001a5a5e824 */ /* 0x000fe200078e0a05 */
[C---:B------:R-:W-:Y:S01]  /*15b20*/  ISETP.GT.U32.AND P6, PT, R5.reuse, R167, PT ;  /* 0x000000a70500720c */ /* 0x040fe20003fc4070 */
[----:B------:R-:W-:Y:S02]  /*15b30*/  IMAD R161, R5, R163, R161 ;  /* 0x000000a305a17224 */ /* 0x000fe400078e02a1 */
[----:B------:R-:W-:Y:S01]  /*15b40*/  @!P2 IMAD.IADD R164, R164, 0x1, -R5 ;  /* 0x00000001a4a4a824 */ /* 0x000fe200078e0a05 */
[----:B------:R-:W-:Y:S01]  /*15b50*/  MOV R7, R165 ;  /* 0x000000a500077202 */ /* 0x000fe20000000f00 */
[----:B-1----:R-:W-:Y:S01]  /*15b60*/  IMAD.MOV.U32 R6, RZ, RZ, R4 ;  /* 0x000000ffff067224 */ /* 0x002fe200078e0004 */
[----:B------:R-:W-:Y:S01]  /*15b70*/  IADD3 R4, R23, 0x1b0, RZ ;  /* 0x000001b017047810 */ /* 0x000fe20007ffe0ff */
[----:B------:R-:W-:Y:S01]  /*15b80*/  IMAD.HI.U32 R163, R3, R160, RZ ;  /* 0x000000a003a37227 */ /* 0x000fe200078e00ff */
[----:B------:R-:W-:-:S02]  /*15b90*/  ISETP.GT.U32.AND P2, PT, R5, R164, PT ;  /* 0x000000a40500720c */ /* 0x000fc40003f44070 */
[----:B------:R-:W-:Y:S01]  /*15ba0*/  IABS R172, R4 ;  /* 0x0000000400ac7213 */ /* 0x000fe20000000000 */
[----:B------:R-:W-:Y:S01]  /*15bb0*/  @!P1 IMAD.MOV R6, RZ, RZ, -R6 ;  /* 0x000000ffff069224 */ /* 0x000fe200078e0a06 */
[----:B------:R-:W-:Y:S01]  /*15bc0*/  ISETP.GE.AND P1, PT, R159, RZ, PT ;  /* 0x000000ff9f00720c */ /* 0x000fe20003f26270 */
[----:B------:R-:W-:Y:S02]  /*15bd0*/  @!P4 IMAD.MOV R7, RZ, RZ, -R7 ;  /* 0x000000ffff07c224 */ /* 0x000fe400078e0a07 */
[----:B------:R-:W-:Y:S01]  /*15be0*/  IMAD.HI.U32 R159, R3, R172, RZ ;  /* 0x000000ac039f7227 */ /* 0x000fe200078e00ff */
[----:B------:R1:W-:Y:S03]  /*15bf0*/  STL [R1+0x1e8], R6 ;  /* 0x0001e80601007387 */ /* 0x0003e60000100800 */
[----:B------:R-:W-:Y:S01]  /*15c00*/  IMAD.MOV R159, RZ, RZ, -R159 ;  /* 0x000000ffff9f7224 */ /* 0x000fe200078e0a9f */
[----:B------:R-:W-:Y:S01]  /*15c10*/  STL [R1+0x1d4], R7 ;  /* 0x0001d40701007387 */ /* 0x000fe20000100800 */
[----:B------:R-:W-:Y:S01]  /*15c20*/  @!P2 IMAD.IADD R164, R164, 0x1, -R5 ;  /* 0x00000001a4a4a824 */ /* 0x000fe200078e0a05 */
[C---:B------:R-:W-:Y:S01]  /*15c30*/  ISETP.GT.U32.AND P2, PT, R5.reuse, R161, PT ;  /* 0x000000a10500720c */ /* 0x040fe20003f44070 */
[----:B------:R-:W-:-:S02]  /*15c40*/  IMAD R172, R5, R159, R172 ;  /* 0x0000009f05ac7224 */ /* 0x000fc400078e02ac */
[----:B------:R-:W-:Y:S02]  /*15c50*/  @!P6 IMAD.IADD R167, R167, 0x1, -R5 ;  /* 0x00000001a7a7e824 */ /* 0x000fe400078e0a05 */
[----:B------:R-:W-:Y:S01]  /*15c60*/  IMAD.HI.U32 R159, R3, R168, RZ ;  /* 0x000000a8039f7227 */ /* 0x000fe200078e00ff */
[C---:B------:R-:W-:Y:S02]  /*15c70*/  ISETP.GT.U32.AND P4, PT, R5.reuse, R172, PT ;  /* 0x000000ac0500720c */ /* 0x040fe40003f84070 */
[----:B------:R-:W-:Y:S01]  /*15c80*/  ISETP.GT.U32.AND P6, PT, R5, R167, PT ;  /* 0x000000a70500720c */ /* 0x000fe20003fc4070 */
[----:B------:R-:W-:Y:S02]  /*15c90*/  IMAD.MOV R159, RZ, RZ, -R159 ;  /* 0x000000ffff9f7224 */ /* 0x000fe400078e0a9f */
[----:B-1----:R-:W-:Y:S02]  /*15ca0*/  IMAD.MOV.U32 R6, RZ, RZ, R164 ;  /* 0x000000ffff067224 */ /* 0x002fe400078e00a4 */
[----:B------:R-:W-:-:S02]  /*15cb0*/  @!P2 IMAD.IADD R161, R161, 0x1, -R5 ;  /* 0x00000001a1a1a824 */ /* 0x000fc400078e0a05 */
[----:B------:R-:W-:Y:S02]  /*15cc0*/  IMAD.MOV R163, RZ, RZ, -R163 ;  /* 0x000000ffffa37224 */ /* 0x000fe400078e0aa3 */
[C---:B------:R-:W-:Y:S01]  /*15cd0*/  IMAD R168, R5.reuse, R159, R168 ;  /* 0x0000009f05a87224 */ /* 0x040fe200078e02a8 */
[----:B------:R-:W-:Y:S01]  /*15ce0*/  ISETP.GT.U32.AND P2, PT, R5, R161, PT ;  /* 0x000000a10500720c */ /* 0x000fe20003f44070 */
[--C-:B------:R-:W-:Y:S01]  /*15cf0*/  @!P4 IMAD.IADD R172, R172, 0x1, -R5.reuse ;  /* 0x00000001acacc824 */ /* 0x100fe200078e0a05 */
[----:B------:R-:W-:Y:S01]  /*15d00*/  IADD3 R159, R23, 0x1b3, RZ ;  /* 0x000001b3179f7810 */ /* 0x000fe20007ffe0ff */
[----:B------:R-:W-:Y:S01]  /*15d10*/  @!P5 IMAD.MOV R6, RZ, RZ, -R6 ;  /* 0x000000ffff06d224 */ /* 0x000fe200078e0a06 */
[----:B------:R-:W-:Y:S01]  /*15d20*/  ISETP.GE.AND P5, PT, R4, RZ, PT ;  /* 0x000000ff0400720c */ /* 0x000fe20003fa6270 */
[C---:B------:R-:W-:Y:S01]  /*15d30*/  IMAD R4, R5.reuse, R163, R160 ;  /* 0x000000a305047224 */ /* 0x040fe200078e02a0 */
[----:B------:R-:W-:Y:S01]  /*15d40*/  ISETP.GT.U32.AND P4, PT, R5, R172, PT ;  /* 0x000000ac0500720c */ /* 0x000fe20003f84070 */
[----:B------:R-:W-:Y:S01]  /*15d50*/  @!P6 IMAD.IADD R167, R167, 0x1, -R5 ;  /* 0x00000001a7a7e824 */ /* 0x000fe200078e0a05 */
[----:B------:R-:W-:Y:S01]  /*15d60*/  IABS R165, R159 ;  /* 0x0000009f00a57213 */ /* 0x000fe20000000000 */
[----:B------:R1:W-:Y:S01]  /*15d70*/  STL [R1+0x1d8], R6 ;  /* 0x0001d80601007387 */ /* 0x0003e20000100800 */
[----:B------:R-:W-:Y:S01]  /*15d80*/  ISETP.GE.AND P6, PT, R162, RZ, PT ;  /* 0x000000ffa200720c */ /* 0x000fe20003fc6270 */
[----:B------:R-:W-:Y:S01]  /*15d90*/  IMAD.HI.U32 R164, R3, R169, RZ ;  /* 0x000000a903a47227 */ /* 0x000fe200078e00ff */
[----:B------:R-:W-:-:S02]  /*15da0*/  IADD3 R160, R23, 0x1b5, RZ ;  /* 0x000001b517a07810 */ /* 0x000fc40007ffe0ff */
[----:B------:R-:W-:Y:S01]  /*15db0*/  IADD3 R163, R23, 0x1b7, RZ ;  /* 0x000001b717a37810 */ /* 0x000fe20007ffe0ff */
[--C-:B------:R-:W-:Y:S01]  /*15dc0*/  @!P2 IMAD.IADD R161, R161, 0x1, -R5.reuse ;  /* 0x00000001a1a1a824 */ /* 0x100fe200078e0a05 */
[----:B------:R-:W-:Y:S01]  /*15dd0*/  ISETP.GT.U32.AND P2, PT, R5, R4, PT ;  /* 0x000000040500720c */ /* 0x000fe20003f44070 */
[----:B------:R-:W-:Y:S01]  /*15de0*/  IMAD.HI.U32 R162, R3, R165, RZ ;  /* 0x000000a503a27227 */ /* 0x000fe200078e00ff */
[----:B------:R-:W-:Y:S02]  /*15df0*/  IABS R174, R160 ;  /* 0x000000a000ae7213 */ /* 0x000fe40000000000 */
[----:B-1----:R-:W-:Y:S01]  /*15e00*/  MOV R6, R167 ;  /* 0x000000a700067202 */ /* 0x002fe20000000f00 */
[----:B------:R-:W-:Y:S01]  /*15e10*/  @!P4 IMAD.IADD R172, R172, 0x1, -R5 ;  /* 0x00000001acacc824 */ /* 0x000fe200078e0a05 */
[----:B------:R-:W-:Y:S01]  /*15e20*/  ISETP.GT.U32.AND P4, PT, R5, R168, PT ;  /* 0x000000a80500720c */ /* 0x000fe20003f84070 */
[----:B------:R-:W-:Y:S01]  /*15e30*/  IMAD.MOV R162, RZ, RZ, -R162 ;  /* 0x000000ffffa27224 */ /* 0x000fe200078e0aa2 */
[----:B------:R-:W-:Y:S01]  /*15e40*/  IABS R170, R163 ;  /* 0x000000a300aa7213 */ /* 0x000fe20000000000 */
[----:B------:R-:W-:-:S02]  /*15e50*/  @!P3 IMAD.MOV R6, RZ, RZ, -R6 ;  /* 0x000000ffff06b224 */ /* 0x000fc400078e0a06 */
[----:B------:R-:W-:Y:S02]  /*15e60*/  IMAD R165, R5, R162, R165 ;  /* 0x000000a205a57224 */ /* 0x000fe400078e02a5 */
[--C-:B------:R-:W-:Y:S01]  /*15e70*/  @!P2 IMAD.IADD R4, R4, 0x1, -R5.reuse ;  /* 0x000000010404a824 */ /* 0x100fe200078e0a05 */
[----:B------:R1:W-:Y:S01]  /*15e80*/  STL [R1+0x1c4], R6 ;  /* 0x0001c40601007387 */ /* 0x0003e20000100800 */
[----:B------:R-:W-:Y:S01]  /*15e90*/  IMAD.HI.U32 R177, R3, R174, RZ ;  /* 0x000000ae03b17227 */ /* 0x000fe200078e00ff */
[C---:B------:R-:W-:Y:S02]  /*15ea0*/  ISETP.GT.U32.AND P2, PT, R5.reuse, R165, PT ;  /* 0x000000a50500720c */ /* 0x040fe40003f44070 */
[C---:B------:R-:W-:Y:S01]  /*15eb0*/  ISETP.GT.U32.AND P3, PT, R5.reuse, R4, PT ;  /* 0x000000040500720c */ /* 0x040fe20003f64070 */
[----:B------:R-:W-:Y:S01]  /*15ec0*/  @!P4 IMAD.IADD R168, R168, 0x1, -R5 ;  /* 0x00000001a8a8c824 */ /* 0x000fe200078e0a05 */
[----:B------:R-:W-:Y:S01]  /*15ed0*/  ISETP.GT.U32.AND P4, PT, R5, R175, PT ;  /* 0x000000af0500720c */ /* 0x000fe20003f84070 */
[----:B------:R-:W-:-:S04]  /*15ee0*/  IMAD.HI.U32 R162, R3, R170, RZ ;  /* 0x000000aa03a27227 */ /* 0x000fc800078e00ff */
[----:B-1----:R-:W-:Y:S02]  /*15ef0*/  IMAD.MOV.U32 R6, RZ, RZ, R161 ;  /* 0x000000ffff067224 */ /* 0x002fe400078e00a1 */
[----:B------:R-:W-:Y:S02]  /*15f00*/  IMAD.MOV R177, RZ, RZ, -R177 ;  /* 0x000000ffffb17224 */ /* 0x000fe400078e0ab1 */
[--C-:B------:R-:W-:Y:S01]  /*15f10*/  @!P2 IMAD.IADD R165, R165, 0x1, -R5.reuse ;  /* 0x00000001a5a5a824 */ /* 0x100fe200078e0a05 */
[----:B------:R-:W-:Y:S01]  /*15f20*/  ISETP.GT.U32.AND P2, PT, R5, R168, PT ;  /* 0x000000a80500720c */ /* 0x000fe20003f44070 */
[----:B------:R-:W-:Y:S02]  /*15f30*/  @!P1 IMAD.MOV R6, RZ, RZ, -R6 ;  /* 0x000000ffff069224 */ /* 0x000fe400078e0a06 */
[----:B------:R-:W-:Y:S01]  /*15f40*/  @!P4 IMAD.IADD R175, R175, 0x1, -R5 ;  /* 0x00000001afafc824 */ /* 0x000fe200078e0a05 */
[C---:B------:R-:W-:Y:S01]  /*15f50*/  ISETP.GT.U32.AND P4, PT, R5.reuse, R165, PT ;  /* 0x000000a50500720c */ /* 0x040fe20003f84070 */
[C---:B------:R-:W-:Y:S01]  /*15f60*/  IMAD R174, R5.reuse, R177, R174 ;  /* 0x000000b105ae7224 */ /* 0x040fe200078e02ae */
[----:B------:R1:W-:Y:S01]  /*15f70*/  STL [R1+0x1c0], R6 ;  /* 0x0001c00601007387 */ /* 0x0003e20000100800 */
[----:B------:R-:W-:Y:S01]  /*15f80*/  IMAD.MOV R162, RZ, RZ, -R162 ;  /* 0x000000ffffa27224 */ /* 0x000fe200078e0aa2 */
[----:B------:R-:W-:Y:S01]  /*15f90*/  ISETP.GT.U32.AND P1, PT, R5, R175, PT ;  /* 0x000000af0500720c */ /* 0x000fe20003f24070 */
[----:B------:R-:W-:-:S02]  /*15fa0*/  IMAD.MOV R164, RZ, RZ, -R164 ;  /* 0x000000ffffa47224 */ /* 0x000fc400078e0aa4 */
[----:B------:R-:W-:Y:S01]  /*15fb0*/  IMAD R162, R5, R162, R170 ;  /* 0x000000a205a27224 */ /* 0x000fe200078e02aa */
[----:B------:R-:W-:Y:S01]  /*15fc0*/  IADD3 R170, R23, 0x1b9, RZ ;  /* 0x000001b917aa7810 */ /* 0x000fe20007ffe0ff */
[----:B------:R-:W-:Y:S01]  /*15fd0*/  IMAD R164, R5, R164, R169 ;  /* 0x000000a405a47224 */ /* 0x000fe200078e02a9 */
[----:B------:R-:W-:Y:S01]  /*15fe0*/  IADD3 R169, R23, 0x1b8, RZ ;  /* 0x000001b817a97810 */ /* 0x000fe20007ffe0ff */
[--C-:B------:R-:W-:Y:S01]  /*15ff0*/  @!P3 IMAD.IADD R4, R4, 0x1, -R5.reuse ;  /* 0x000000010404b824 */ /* 0x100fe200078e0a05 */
[----:B------:R-:W-:Y:S01]  /*16000*/  IABS R161, R170 ;  /* 0x000000aa00a17213 */ /* 0x000fe20000000000 */
[----:B-1----:R-:W-:Y:S01]  /*16010*/  IMAD.MOV.U32 R6, RZ, RZ, R172 ;  /* 0x000000ffff067224 */ /* 0x002fe200078e00ac */
[----:B------:R-:W-:Y:S01]  /*16020*/  ISETP.GT.U32.AND P3, PT, R5, R164, PT ;  /* 0x000000a40500720c */ /* 0x000fe20003f64070 */
[--C-:B------:R-:W-:Y:S01]  /*16030*/  @!P4 IMAD.IADD R165, R165, 0x1, -R5.reuse ;  /* 0x00000001a5a5c824 */ /* 0x100fe200078e0a05 */
[C---:B------:R-:W-:Y:S01]  /*16040*/  ISETP.GT.U32.AND P4, PT, R5.reuse, R162, PT ;  /* 0x000000a20500720c */ /* 0x040fe20003f84070 */
[----:B------:R-:W-:Y:S01]  /*16050*/  @!P5 IMAD.MOV R6, RZ, RZ, -R6 ;  /* 0x000000ffff06d224 */ /* 0x000fe200078e0a06 */
[----:B------:R-:W-:Y:S01]  /*16060*/  ISETP.GT.U32.AND P5, PT, R5, R174, PT ;  /* 0x000000ae0500720c */ /* 0x000fe20003fa4070 */
[--C-:B------:R-:W-:Y:S01]  /*16070*/  @!P2 IMAD.IADD R168, R168, 0x1, -R5.reuse ;  /* 0x00000001a8a8a824 */ /* 0x100fe200078e0a05 */
[----:B------:R-:W-:Y:S01]  /*16080*/  ISETP.GE.AND P2, PT, R171, RZ, PT ;  /* 0x000000ffab00720c */ /* 0x000fe20003f46270 */
[----:B------:R-:W-:Y:S01]  /*16090*/  IMAD.HI.U32 R172, R3, R161, RZ ;  /* 0x000000a103ac7227 */ /* 0x000fe200078e00ff */
[----:B------:R-:W-:Y:S01]  /*160a0*/  IABS R167, R169 ;  /* 0x000000a900a77213 */ /* 0x000fe20000000000 */
[----:B------:R1:W-:Y:S02]  /*160b0*/  STL [R1+0x1bc], R6 ;  /* 0x0001bc0601007387 */ /* 0x0003e40000100800 */
[----:B------:R-:W-:Y:S01]  /*160c0*/  IMAD.MOV.U32 R7, RZ, RZ, R4 ;  /* 0x000000ffff077224 */ /* 0x000fe200078e0004 */
[----:B------:R-:W-:Y:S01]  /*160d0*/  IADD3 R4, R23, 0x1ba, RZ ;  /* 0x000001ba17047810 */ /* 0x000fe20007ffe0ff */
[--C-:B------:R-:W-:Y:S01]  /*160e0*/  @!P3 IMAD.IADD R164, R164, 0x1, -R5.reuse ;  /* 0x00000001a4a4b824 */ /* 0x100fe200078e0a05 */
[----:B------:R-:W-:Y:S01]  /*160f0*/  ISETP.GE.AND P3, PT, R160, RZ, PT ;  /* 0x000000ffa000720c */ /* 0x000fe20003f66270 */
[----:B------:R-:W-:Y:S01]  /*16100*/  IMAD.MOV R172, RZ, RZ, -R172 ;  /* 0x000000ffffac7224 */ /* 0x000fe200078e0aac */
[----:B------:R-:W-:Y:S01]  /*16110*/  @!P4 IADD3 R162, R162, -R5, RZ ;  /* 0x80000005a2a2c210 */ /* 0x000fe20007ffe0ff */
[----:B------:R-:W-:Y:S01]  /*16120*/  @!P5 IMAD.IADD R174, R174, 0x1, -R5 ;  /* 0x00000001aeaed824 */ /* 0x000fe200078e0a05 */
[----:B------:R-:W-:Y:S01]  /*16130*/  ISETP.GE.AND P5, PT, R173, RZ, PT ;  /* 0x000000ffad00720c */ /* 0x000fe20003fa6270 */
[----:B------:R-:W-:Y:S01]  /*16140*/  @!P6 IMAD.MOV R7, RZ, RZ, -R7 ;  /* 0x000000ffff07e224 */ /* 0x000fe200078e0a07 */
[----:B------:R-:W-:Y:S01]  /*16150*/  ISETP.GT.U32.AND P6, PT, R5, R164, PT ;  /* 0x000000a40500720c */ /* 0x000fe20003fc4070 */
[----:B------:R-:W-:Y:S01]  /*16160*/  @!P1 IMAD.IADD R175, R175, 0x1, -R5 ;  /* 0x00000001afaf9824 */ /* 0x000fe200078e0a05 */
[C---:B------:R-:W-:Y:S01]  /*16170*/  ISETP.GT.U32.AND P4, PT, R5.reuse, R174, PT ;  /* 0x000000ae0500720c */ /* 0x040fe20003f84070 */
[----:B------:R-:W-:Y:S01]  /*16180*/  IMAD R160, R5, R172, R161 ;  /* 0x000000ac05a07224 */ /* 0x000fe200078e02a1 */
[----:B------:R-:W-:Y:S01]  /*16190*/  ISETP.GE.AND P1, PT, R159, RZ, PT ;  /* 0x000000ff9f00720c */ /* 0x000fe20003f26270 */
[----:B-1----:R-:W-:Y:S01]  /*161a0*/  IMAD.MOV.U32 R6, RZ, RZ, R168 ;  /* 0x000000ffff067224 */ /* 0x002fe200078e00a8 */
[----:B------:R1:W-:Y:S01]  /*161b0*/  STL [R1+0x1b4], R7 ;  /* 0x0001b40701007387 */ /* 0x0003e20000100800 */
[----:B------:R-:W-:Y:S01]  /*161c0*/  IMAD.HI.U32 R171, R3, R167, RZ ;  /* 0x000000a703ab7227 */ /* 0x000fe200078e00ff */
[----:B------:R-:W-:-:S03]  /*161d0*/  IABS R161, R4 ;  /* 0x0000000400a17213 */ /* 0x000fc60000000000 */
[----:B------:R-:W-:Y:S01]  /*161e0*/  @!P2 IMAD.MOV R6, RZ, RZ, -R6 ;  /* 0x000000ffff06a224 */ /* 0x000fe200078e0a06 */
[C---:B------:R-:W-:Y:S01]  /*161f0*/  ISETP.GT.U32.AND P2, PT, R5.reuse, R162, PT ;  /* 0x000000a20500720c */ /* 0x040fe20003f44070 */
[----:B------:R-:W-:Y:S02]  /*16200*/  IMAD.MOV R171, RZ, RZ, -R171 ;  /* 0x000000ffffab7224 */ /* 0x000fe400078e0aab */
[----:B------:R-:W-:Y:S01]  /*16210*/  @!P4 IMAD.IADD R174, R174, 0x1, -R5 ;  /* 0x00000001aeaec824 */ /* 0x000fe200078e0a05 */
[----:B------:R-:W-:Y:S01]  /*16220*/  ISETP.GT.U32.AND P4, PT, R5, R160, PT ;  /* 0x000000a00500720c */ /* 0x000fe20003f84070 */
[----:B-1----:R-:W-:Y:S01]  /*16230*/  IMAD.MOV.U32 R7, RZ, RZ, R165 ;  /* 0x000000ffff077224 */ /* 0x002fe200078e00a5 */
[----:B------:R1:W-:Y:S01]  /*16240*/  STL [R1+0x1b0], R6 ;  /* 0x0001b00601007387 */ /* 0x0003e20000100800 */
[----:B------:R-:W-:Y:S01]  /*16250*/  @!P6 IMAD.IADD R164, R164, 0x1, -R5 ;  /* 0x00000001a4a4e824 */ /* 0x000fe200078e0a05 */
[----:B------:R-:W-:Y:S01]  /*16260*/  ISETP.GE.AND P6, PT, R163, RZ, PT ;  /* 0x000000ffa300720c */ /* 0x000fe20003fc6270 */
[----:B------:R-:W-:Y:S01]  /*16270*/  IMAD R159, R5, R171, R167 ;  /* 0x000000ab059f7224 */ /* 0x000fe200078e02a7 */
[----:B------:R-:W-:Y:S01]  /*16280*/  IADD3 R163, R23, 0x1bb, RZ ;  /* 0x000001bb17a37810 */ /* 0x000fe20007ffe0ff */
[----:B------:R-:W-:-:S02]  /*16290*/  @!P1 IMAD.MOV R7, RZ, RZ, -R7 ;  /* 0x000000ffff079224 */ /* 0x000fc400078e0a07 */
[----:B------:R-:W-:Y:S01]  /*162a0*/  IMAD.HI.U32 R165, R3, R161, RZ ;  /* 0x000000a103a57227 */ /* 0x000fe200078e00ff */
[C---:B------:R-:W-:Y:S02]  /*162b0*/  ISETP.GT.U32.AND P1, PT, R5.reuse, R159, PT ;  /* 0x0000009f0500720c */ /* 0x040fe40003f24070 */
[----:B------:R2:W-:Y:S01]  /*162c0*/  STL [R1+0x1ac], R7 ;  /* 0x0001ac0701007387 */ /* 0x0005e20000100800 */
[----:B-1----:R-:W-:Y:S02]  /*162d0*/  IMAD.MOV.U32 R6, RZ, RZ, R175 ;  /* 0x000000ffff067224 */ /* 0x002fe400078e00af */
[--C-:B------:R-:W-:Y:S02]  /*162e0*/  @!P4 IMAD.IADD R160, R160, 0x1, -R5.reuse ;  /* 0x00000001a0a0c824 */ /* 0x100fe400078e0a05 */
[----:B------:R-:W-:Y:S01]  /*162f0*/  @!P5 IMAD.MOV R6, RZ, RZ, -R6 ;  /* 0x000000ffff06d224 */ /* 0x000fe200078e0a06 */
[----:B------:R-:W-:Y:S01]  /*16300*/  ISETP.GE.AND P5, PT, R166, RZ, PT ;  /* 0x000000ffa600720c */ /* 0x000fe20003fa6270 */
[----:B------:R-:W-:Y:S01]  /*16310*/  @!P2 IMAD.IADD R162, R162, 0x1, -R5 ;  /* 0x00000001a2a2a824 */ /* 0x000fe200078e0a05 */
[----:B------:R-:W-:Y:S01]  /*16320*/  IABS R166, R163 ;  /* 0x000000a300a67213 */ /* 0x000fe20000000000 */
[----:B------:R-:W-:Y:S01]  /*16330*/  IMAD.MOV R165, RZ, RZ, -R165 ;  /* 0x000000ffffa57224 */ /* 0x000fe200078e0aa5 */
[----:B------:R1:W-:Y:S01]  /*16340*/  STL [R1+0x1a8], R6 ;  /* 0x0001a80601007387 */ /* 0x0003e20000100800 */
[----:B--2---:R-:W-:Y:S01]  /*16350*/  IMAD.MOV.U32 R7, RZ, RZ, R164 ;  /* 0x000000ffff077224 */ /* 0x004fe200078e00a4 */
[----:B------:R-:W-:Y:S01]  /*16360*/  ISETP.GT.U32.AND P4, PT, R5, R160, PT ;  /* 0x000000a00500720c */ /* 0x000fe20003f84070 */
[----:B------:R-:W-:Y:S01]  /*16370*/  IMAD.HI.U32 R164, R3, R166, RZ ;  /* 0x000000a603a47227 */ /* 0x000fe200078e00ff */
[----:B------:R-:W-:-:S03]  /*16380*/  ISETP.GE.AND P2, PT, R169, RZ, PT ;  /* 0x000000ffa900720c */ /* 0x000fc60003f46270 */
[----:B------:R-:W-:Y:S01]  /*16390*/  @!P1 IMAD.IADD R159, R159, 0x1, -R5 ;  /* 0x000000019f9f9824 */ /* 0x000fe200078e0a05 */
[----:B------:R-:W-:Y:S01]  /*163a0*/  IADD3 R164, -R164, RZ, RZ ;  /* 0x000000ffa4a47210 */ /* 0x000fe20007ffe1ff */
[----:B------:R-:W-:Y:S01]  /*163b0*/  IMAD R165, R5, R165, R161 ;  /* 0x000000a505a57224 */ /* 0x000fe200078e02a1 */
[----:B------:R-:W-:Y:S01]  /*163c0*/  IADD3 R161, R23, 0x1bc, RZ ;  /* 0x000001bc17a17810 */ /* 0x000fe20007ffe0ff */
[----:B-1----:R-:W-:Y:S01]  /*163d0*/  IMAD.MOV.U32 R6, RZ, RZ, R174 ;  /* 0x000000ffff067224 */ /* 0x002fe200078e00ae */
[----:B------:R-:W-:Y:S01]  /*163e0*/  ISETP.GE.AND P1, PT, R170, RZ, PT ;  /* 0x000000ffaa00720c */ /* 0x000fe20003f26270 */
[C---:B------:R-:W-:Y:S01]  /*163f0*/  IMAD R164, R5.reuse, R164, R166 ;  /* 0x000000a405a47224 */ /* 0x040fe200078e02a6 */
[----:B------:R-:W-:Y:S01]  /*16400*/  IABS R174, R161 ;  /* 0x000000a100ae7213 */ /* 0x000fe20000000000 */
[----:B------:R-:W-:Y:S01]  /*16410*/  @!P3 IMAD.MOV R6, RZ, RZ, -R6 ;  /* 0x000000ffff06b224 */ /* 0x000fe200078e0a06 */
[C---:B------:R-:W-:Y:S01]  /*16420*/  ISETP.GT.U32.AND P3, PT, R5.reuse, R159, PT ;  /* 0x0000009f0500720c */ /* 0x040fe20003f64070 */
[----:B------:R-:W-:Y:S01]  /*16430*/  @!P4 IMAD.IADD R160, R160, 0x1, -R5 ;  /* 0x00000001a0a0c824 */ /* 0x000fe200078e0a05 */
[----:B------:R-:W-:Y:S01]  /*16440*/  ISETP.GT.U32.AND P4, PT, R5, R164, PT ;  /* 0x000000a40500720c */ /* 0x000fe20003f84070 */
[----:B------:R-:W-:Y:S01]  /*16450*/  @!P5 IMAD.MOV R7, RZ, RZ, -R7 ;  /* 0x000000ffff07d224 */ /* 0x000fe200078e0a07 */
[----:B------:R1:W-:Y:S01]  /*16460*/  STL [R1+0x1a4], R6 ;  /* 0x0001a40601007387 */ /* 0x0003e20000100800 */
[----:B------:R-:W-:Y:S01]  /*16470*/  ISETP.GE.AND P5, PT, R4, RZ, PT ;  /* 0x000000ff0400720c */ /* 0x000fe20003fa6270 */
[----:B------:R-:W-:Y:S01]  /*16480*/  IMAD.HI.U32 R4, R3, R174, RZ ;  /* 0x000000ae03047227 */ /* 0x000fe200078e00ff */
[----:B------:R-:W-:Y:S01]  /*16490*/  IADD3 R166, R23, 0x1bd, RZ ;  /* 0x000001bd17a67810 */ /* 0x000fe20007ffe0ff */
[----:B------:R-:W-:Y:S02]  /*164a0*/  STL [R1+0x1a0], R7 ;  /* 0x0001a00701007387 */ /* 0x000fe40000100800 */
[----:B------:R-:W-:Y:S01]  /*164b0*/  IMAD.MOV R4, RZ, RZ, -R4 ;  /* 0x000000ffff047224 */ /* 0x000fe200078e0a04 */
[----:B------:R-:W-:Y:S01]  /*164c0*/  IABS R172, R166 ;  /* 0x000000a600ac7213 */ /* 0x000fe20000000000 */
[----:B------:R-:W-:-:S02]  /*164d0*/  @!P1 IMAD.MOV R160, RZ, RZ, -R160 ;  /* 0x000000ffffa09224 */ /* 0x000fc400078e0aa0 */
[----:B-1----:R-:W-:Y:S02]  /*164e0*/  IMAD.MOV.U32 R6, RZ, RZ, R162 ;  /* 0x000000ffff067224 */ /* 0x002fe400078e00a2 */
[--C-:B------:R-:W-:Y:S01]  /*164f0*/  @!P3 IMAD.IADD R159, R159, 0x1, -R5.reuse ;  /* 0x000000019f9fb824 */ /* 0x100fe200078e0a05 */
[----:B------:R-:W-:Y:S01]  /*16500*/  ISETP.GE.AND P3, PT, R163, RZ, PT ;  /* 0x000000ffa300720c */ /* 0x000fe20003f66270 */
[----:B------:R-:W-:Y:S01]  /*16510*/  @!P6 IMAD.MOV R6, RZ, RZ, -R6 ;  /* 0x000000ffff06e224 */ /* 0x000fe200078e0a06 */
[----:B------:R-:W-:Y:S01]  /*16520*/  ISETP.GT.U32.AND P6, PT, R5, R165, PT ;  /* 0x000000a50500720c */ /* 0x000fe20003fc4070 */
[----:B------:R-:W-:Y:S01]  /*16530*/  @!P4 IMAD.IADD R164, R164, 0x1, -R5 ;  /* 0x00000001a4a4c824 */ /* 0x000fe200078e0a05 */
[----:B------:R-:W-:Y:S01]  /*16540*/  IADD3 R163, R23, 0x1be, RZ ;  /* 0x000001be17a37810 */ /* 0x000fe20007ffe0ff */
[----:B------:R-:W-:Y:S01]  /*16550*/  IMAD R174, R5, R4, R174 ;  /* 0x0000000405ae7224 */ /* 0x000fe200078e02ae */
[----:B------:R-:W-:Y:S01]  /*16560*/  IADD3 R4, R23, 0x1c0, RZ ;  /* 0x000001c017047810 */ /* 0x000fe20007ffe0ff */
[----:B------:R-:W-:Y:S01]  /*16570*/  @!P2 IMAD.MOV R159, RZ, RZ, -R159 ;  /* 0x000000ffff9fa224 */ /* 0x000fe200078e0a9f */
[----:B------:R-:W-:Y:S01]  /*16580*/  ISETP.GT.U32.AND P4, PT, R5, R164, PT ;  /* 0x000000a40500720c */ /* 0x000fe20003f84070 */
[----:B------:R-:W-:Y:S01]  /*16590*/  IMAD.HI.U32 R167, R3, R172, RZ ;  /* 0x000000ac03a77227 */ /* 0x000fe200078e00ff */
[----:B------:R-:W-:Y:S01]  /*165a0*/  ISETP.GT.U32.AND P1, PT, R5, R174, PT ;  /* 0x000000ae0500720c */ /* 0x000fe20003f24070 */
[----:B------:R1:W-:Y:S01]  /*165b0*/  STL [R1+0x19c], R6 ;  /* 0x00019c0601007387 */ /* 0x0003e20000100800 */
[----:B------:R-:W-:Y:S01]  /*165c0*/  IABS R170, R163 ;  /* 0x000000a300aa7213 */ /* 0x000fe20000000000 */
[----:B------:R-:W-:Y:S01]  /*165d0*/  IMAD.MOV R167, RZ, RZ, -R167 ;  /* 0x000000ffffa77224 */ /* 0x000fe200078e0aa7 */
[----:B------:R-:W-:Y:S01]  /*165e0*/  IABS R168, R4 ;  /* 0x0000000400a87213 */ /* 0x000fe20000000000 */
[----:B------:R-:W-:Y:S01]  /*165f0*/  @!P6 IMAD.IADD R165, R165, 0x1, -R5 ;  /* 0x00000001a5a5e824 */ /* 0x000fe200078e0a05 */
[----:B------:R-:W-:Y:S01]  /*16600*/  ISETP.GE.AND P6, PT, R161, RZ, PT ;  /* 0x000000ffa100720c */ /* 0x000fe20003fc6270 */
[----:B------:R-:W-:Y:S01]  /*16610*/  IMAD.HI.U32 R162, R3, R170, RZ ;  /* 0x000000aa03a27227 */ /* 0x000fe200078e00ff */
[----:B------:R-:W-:-:S02]  /*16620*/  IADD3 R161, R23, 0x1bf, RZ ;  /* 0x000001bf17a17810 */ /* 0x000fc40007ffe0ff */
[C---:B------:R-:W-:Y:S01]  /*16630*/  ISETP.GT.U32.AND P2, PT, R5.reuse, R165, PT ;  /* 0x000000a50500720c */ /* 0x040fe20003f44070 */
[C---:B------:R-:W-:Y:S01]  /*16640*/  IMAD R172, R5.reuse, R167, R172 ;  /* 0x000000a705ac7224 */ /* 0x040fe200078e02ac */
[----:B------:R-:W-:Y:S01]  /*16650*/  IABS R169, R161 ;  /* 0x000000a100a97213 */ /* 0x000fe20000000000 */
[----:B------:R-:W-:Y:S02]  /*16660*/  IMAD.MOV R162, RZ, RZ, -R162 ;  /* 0x000000ffffa27224 */ /* 0x000fe400078e0aa2 */
[--C-:B------:R-:W-:Y:S01]  /*16670*/  @!P4 IMAD.IADD R164, R164, 0x1, -R5.reuse ;  /* 0x00000001a4a4c824 */ /* 0x100fe200078e0a05 */
[C---:B------:R-:W-:Y:S01]  /*16680*/  ISETP.GT.U32.AND P4, PT, R5.reuse, R172, PT ;  /* 0x000000ac0500720c */ /* 0x040fe20003f84070 */
[----:B------:R-:W-:Y:S02]  /*16690*/  @!P1 IMAD.IADD R174, R174, 0x1, -R5 ;  /* 0x00000001aeae9824 */ /* 0x000fe400078e0a05 */
[----:B------:R-:W-:Y:S01]  /*166a0*/  IMAD R170, R5, R162, R170 ;  /* 0x000000a205aa7224 */ /* 0x000fe200078e02aa */
[----:B------:R-:W-:Y:S01]  /*166b0*/  IADD3 R162, R23, 0x1c1, RZ ;  /* 0x000001c117a27810 */ /* 0x000fe20007ffe0ff */
[----:B------:R-:W-:Y:S01]  /*166c0*/  IMAD.HI.U32 R167, R3, R169, RZ ;  /* 0x000000a903a77227 */ /* 0x000fe200078e00ff */
[----:B------:R-:W-:-:S03]  /*166d0*/  ISETP.GT.U32.AND P1, PT, R5, R174, PT ;  /* 0x000000ae0500720c */ /* 0x000fc60003f24070 */
[----:B------:R-:W-:Y:S01]  /*166e0*/  @!P2 IMAD.IADD R165, R165, 0x1, -R5 ;  /* 0x00000001a5a5a824 */ /* 0x000fe200078e0a05 */
[----:B------:R-:W-:Y:S01]  /*166f0*/  ISETP.GE.AND P2, PT, R166, RZ, PT ;  /* 0x000000ffa600720c */ /* 0x000fe20003f46270 */
[----:B-1----:R-:W-:Y:S01]  /*16700*/  IMAD.MOV.U32 R6, RZ, RZ, R164 ;  /* 0x000000ffff067224 */ /* 0x002fe200078e00a4 */
[C---:B------:R-:W-:Y:S01]  /*16710*/  IADD3 R164, R23.reuse, 0x1c3, RZ ;  /* 0x000001c317a47810 */ /* 0x040fe20007ffe0ff */
[----:B------:R-:W-:Y:S02]  /*16720*/  IMAD.MOV.U32 R7, RZ, RZ, R165 ;  /* 0x000000ffff077224 */ /* 0x000fe400078e00a5 */
[----:B------:R-:W-:Y:S01]  /*16730*/  IMAD.MOV R165, RZ, RZ, -R167 ;  /* 0x000000ffffa57224 */ /* 0x000fe200078e0aa7 */
[----:B------:R-:W-:Y:S01]  /*16740*/  IADD3 R167, R23, 0x1c2, RZ ;  /* 0x000001c217a77810 */ /* 0x000fe20007ffe0ff */
[----:B------:R-:W-:Y:S01]  /*16750*/  @!P5 IMAD.MOV R7, RZ, RZ, -R7 ;  /* 0x000000ffff07d224 */ /* 0x000fe200078e0a07 */
[----:B------:R-:W-:Y:S01]  /*16760*/  ISETP.GT.U32.AND P5, PT, R5, R170, PT ;  /* 0x000000aa0500720c */ /* 0x000fe20003fa4070 */
[----:B------:R-:W-:Y:S01]  /*16770*/  @!P4 IMAD.IADD R172, R172, 0x1, -R5 ;  /* 0x00000001acacc824 */ /* 0x000fe200078e0a05 */
[----:B------:R-:W-:Y:S01]  /*16780*/  ISETP.GE.AND P4, PT, R163, RZ, PT ;  /* 0x000000ffa300720c */ /* 0x000fe20003f86270 */
[----:B------:R-:W-:Y:S01]  /*16790*/  IMAD.HI.U32 R166, R3, R168, RZ ;  /* 0x000000a803a67227 */ /* 0x000fe200078e00ff */
[----:B------:R-:W-:Y:S01]  /*167a0*/  IABS R163, R162 ;  /* 0x000000a200a37213 */ /* 0x000fe20000000000 */
[----:B------:R-:W-:Y:S01]  /*167b0*/  STL [R1+0x184], R7 ;  /* 0x0001840701007387 */ /* 0x000fe20000100800 */
[----:B------:R-:W-:Y:S01]  /*167c0*/  IABS R173, R167 ;  /* 0x000000a700ad7213 */ /* 0x000fe20000000000 */
[C---:B------:R-:W-:Y:S01]  /*167d0*/  IMAD R169, R5.reuse, R165, R169 ;  /* 0x000000a505a97224 */ /* 0x040fe200078e02a9 */
[----:B------:R-:W-:Y:S01]  /*167e0*/  IADD3 R166, -R166, RZ, RZ ;  /* 0x000000ffa6a67210 */ /* 0x000fe20007ffe1ff */
[----:B------:R-:W-:Y:S01]  /*167f0*/  @!P3 IMAD.MOV R6, RZ, RZ, -R6 ;  /* 0x000000ffff06b224 */ /* 0x000fe200078e0a06 */
[C---:B------:R-:W-:Y:S01]  /*16800*/  ISETP.GT.U32.AND P3, PT, R5.reuse, R172, PT ;  /* 0x000000ac0500720c */ /* 0x040fe20003f64070 */
[--C-:B------:R-:W-:Y:S01]  /*16810*/  @!P1 IMAD.IADD R174, R174, 0x1, -R5.reuse ;  /* 0x00000001aeae9824 */ /* 0x100fe200078e0a05 */
[C---:B------:R-:W-:Y:S01]  /*16820*/  ISETP.GT.U32.AND P1, PT, R5.reuse, R169, PT ;  /* 0x000000a90500720c */ /* 0x040fe20003f24070 */
[----:B------:R-:W-:Y:S01]  /*16830*/  @!P5 IMAD.IADD R170, R170, 0x1, -R5 ;  /* 0x00000001aaaad824 */ /* 0x000fe200078e0a05 */
[----:B------:R1:W-:Y:S01]  /*16840*/  STL [R1+0x190], R6 ;  /* 0x0001900601007387 */ /* 0x0003e20000100800 */
[----:B------:R-:W-:Y:S01]  /*16850*/  IMAD.MOV.U32 R165, RZ, RZ, R163 ;  /* 0x000000ffffa57224 */ /* 0x000fe200078e00a3 */
[----:B------:R-:W-:Y:S01]  /*16860*/  IABS R171, R164 ;  /* 0x000000a400ab7213 */ /* 0x000fe20000000000 */
[C---:B------:R-:W-:Y:S01]  /*16870*/  IMAD R168, R5.reuse, R166, R168 ;  /* 0x000000a605a87224 */ /* 0x040fe200078e02a8 */
[----:B------:R-:W-:Y:S01]  /*16880*/  ISETP.GT.U32.AND P5, PT, R5, R170, PT ;  /* 0x000000aa0500720c */ /* 0x000fe20003fa4070 */
[----:B------:R-:W-:Y:S01]  /*16890*/  IMAD.HI.U32 R166, R3, R165, RZ ;  /* 0x000000a503a67227 */ /* 0x000fe200078e00ff */
[----:B------:R-:W-:-:S03]  /*168a0*/  IADD3 R163, R23, 0x1c4, RZ ;  /* 0x000001c417a37810 */ /* 0x000fc60007ffe0ff */
[----:B------:R-:W-:Y:S02]  /*168b0*/  IMAD.MOV R166, RZ, RZ, -R166 ;  /* 0x000000ffffa67224 */ /* 0x000fe400078e0aa6 */
[--C-:B------:R-:W-:Y:S01]  /*168c0*/  @!P3 IMAD.IADD R172, R172, 0x1, -R5.reuse ;  /* 0x00000001acacb824 */ /* 0x100fe200078e0a05 */
[----:B------:R-:W-:Y:S01]  /*168d0*/  ISETP.GT.U32.AND P3, PT, R5, R168, PT ;  /* 0x000000a80500720c */ /* 0x000fe20003f64070 */
[----:B------:R-:W-:Y:S02]  /*168e0*/  @!P1 IMAD.IADD R169, R169, 0x1, -R5 ;  /* 0x00000001a9a99824 */ /* 0x000fe400078e0a05 */
[C---:B------:R-:W-:Y:S01]  /*168f0*/  IMAD R165, R5.reuse, R166, R165 ;  /* 0x000000a605a57224 */ /* 0x040fe200078e02a5 */
[----:B------:R-:W-:Y:S01]  /*16900*/  IABS R166, R163 ;  /* 0x000000a300a67213 */ /* 0x000fe20000000000 */
[----:B------:R-:W-:Y:S01]  /*16910*/  @!P5 IMAD.IADD R170, R170, 0x1, -R5 ;  /* 0x00000001aaaad824 */ /* 0x000fe200078e0a05 */
[----:B------:R-:W-:Y:S01]  /*16920*/  ISETP.GT.U32.AND P1, PT, R5, R169, PT ;  /* 0x000000a90500720c */ /* 0x000fe20003f24070 */
[----:B------:R-:W-:Y:S01]  /*16930*/  IMAD.HI.U32 R175, R3, R173, RZ ;  /* 0x000000ad03af7227 */ /* 0x000fe200078e00ff */
[----:B------:R-:W-:-:S03]  /*16940*/  ISETP.GT.U32.AND P5, PT, R5, R165, PT ;  /* 0x000000a50500720c */ /* 0x000fc60003fa4070 */
[----:B-1----:R-:W-:Y:S02]  /*16950*/  IMAD.MOV.U32 R6, RZ, RZ, R174 ;  /* 0x000000ffff067224 */ /* 0x002fe400078e00ae */
[----:B------:R-:W-:Y:S02]  /*16960*/  IMAD.MOV R175, RZ, RZ, -R175 ;  /* 0x000000ffffaf7224 */ /* 0x000fe400078e0aaf */
[----:B------:R-:W-:Y:S02]  /*16970*/  @!P3 IMAD.IADD R168, R168, 0x1, -R5 ;  /* 0x00000001a8a8b824 */ /* 0x000fe400078e0a05 */
[----:B------:R-:W-:Y:S01]  /*16980*/  @!P6 IMAD.MOV R6, RZ, RZ, -R6 ;  /* 0x000000ffff06e224 */ /* 0x000fe200078e0a06 */
[----:B------:R-:W-:Y:S01]  /*16990*/  ISETP.GE.AND P6, PT, R161, RZ, PT ;  /* 0x000000ffa100720c */ /* 0x000fe20003fc6270 */
[C---:B------:R-:W-:Y:S01]  /*169a0*/  IMAD R161, R5.reuse, R175, R173 ;  /* 0x000000af05a17224 */ /* 0x040fe200078e02ad */
[----:B------:R-:W-:Y:S01]  /*169b0*/  ISETP.GT.U32.AND P3, PT, R5, R168, PT ;  /* 0x000000a80500720c */ /* 0x000fe20003f64070 */
[--C-:B------:R-:W-:Y:S01]  /*169c0*/  @!P1 IMAD.IADD R169, R169, 0x1, -R5.reuse ;  /* 0x00000001a9a99824 */ /* 0x100fe200078e0a05 */
[----:B------:R1:W-:Y:S01]  /*169d0*/  STL [R1+0x188], R6 ;  /* 0x0001880601007387 */ /* 0x0003e20000100800 */
[----:B------:R-:W-:Y:S01]  /*169e0*/  @!P5 IMAD.IADD R165, R165, 0x1, -R5 ;  /* 0x00000001a5a5d824 */ /* 0x000fe200078e0a05 */
[----:B------:R-:W-:Y:S01]  /*169f0*/  ISETP.GT.U32.AND P1, PT, R5, R161, PT ;  /* 0x000000a10500720c */ /* 0x000fe20003f24070 */
[----:B------:R-:W-:Y:S01]  /*16a00*/  IMAD.HI.U32 R173, R3, R171, RZ ;  /* 0x000000ab03ad7227 */ /* 0x000fe200078e00ff */
[----:B------:R-:W-:-:S02]  /*16a10*/  ISETP.GE.AND P5, PT, R4, RZ, PT ;  /* 0x000000ff0400720c */ /* 0x000fc40003fa6270 */
[----:B------:R-:W-:Y:S01]  /*16a20*/  IADD3 R4, R23, 0x1c5, RZ ;  /* 0x000001c517047810 */ /* 0x000fe20007ffe0ff */
[----:B------:R-:W-:Y:S01]  /*16a30*/  IMAD.MOV.U32 R7, RZ, RZ, R170 ;  /* 0x000000ffff077224 */ /* 0x000fe200078e00aa */
[----:B------:R-:W-:Y:S01]  /*16a40*/  IADD3 R173, -R173, RZ, RZ ;  /* 0x000000ffadad7210 */ /* 0x000fe20007ffe1ff */
[----:B------:R-:W-:Y:S01]  /*16a50*/  IMAD.HI.U32 R174, R3, R166, RZ ;  /* 0x000000a603ae7227 */ /* 0x000fe200078e00ff */
[----:B------:R-:W-:-:S03]  /*16a60*/  IADD3 R175, R23, 0x1cc, RZ ;  /* 0x000001cc17af7810 */ /* 0x000fc60007ffe0ff */
[----:B-1----:R-:W-:Y:S01]  /*16a70*/  IMAD.MOV.U32 R6, RZ, RZ, R172 ;  /* 0x000000ffff067224 */ /* 0x002fe200078e00ac */
[----:B------:R-:W-:Y:S01]  /*16a80*/  IABS R172, R4 ;  /* 0x0000000400ac7213 */ /* 0x000fe20000000000 */
[----:B------:R-:W-:Y:S01]  /*16a90*/  @!P4 IMAD.MOV R7, RZ, RZ, -R7 ;  /* 0x000000ffff07c224 */ /* 0x000fe200078e0a07 */
[----:B------:R-:W-:Y:S01]  /*16aa0*/  IABS R170, R175 ;  /* 0x000000af00aa7213 */ /* 0x000fe20000000000 */
[----:B------:R-:W-:Y:S01]  /*16ab0*/  @!P2 IMAD.MOV R6, RZ, RZ, -R6 ;  /* 0x000000ffff06a224 */ /* 0x000fe200078e0a06 */
[----:B------:R-:W-:Y:S01]  /*16ac0*/  ISETP.GT.U32.AND P2, PT, R5, R165, PT ;  /* 0x000000a50500720c */ /* 0x000fe20003f44070 */
[--C-:B------:R-:W-:Y:S01]  /*16ad0*/  @!P3 IMAD.IADD R168, R168, 0x1, -R5.reuse ;  /* 0x00000001a8a8b824 */ /* 0x100fe200078e0a05 */
[----:B------:R-:W-:Y:S01]  /*16ae0*/  ISETP.GE.AND P3, PT, R162, RZ, PT ;  /* 0x000000ffa200720c */ /* 0x000fe20003f66270 */
[----:B------:R-:W-:Y:S01]  /*16af0*/  @!P1 IMAD.IADD R161, R161, 0x1, -R5 ;  /* 0x00000001a1a19824 */ /* 0x000fe200078e0a05 */
[----:B------:R1:W-:Y:S01]  /*16b00*/  STL [R1+0x150], R6 ;  /* 0x0001500601007387 */ /* 0x0003e20000100800 */
[----:B------:R-:W-:Y:S01]  /*16b10*/  IMAD R162, R5, R173, R171 ;  /* 0x000000ad05a27224 */ /* 0x000fe200078e02ab */
[----:B------:R-:W-:Y:S01]  /*16b20*/  IADD3 R171, R23, 0x1cd, RZ ;  /* 0x000001cd17ab7810 */ /* 0x000fe20007ffe0ff */
[----:B------:R-:W-:Y:S01]  /*16b30*/  IMAD.MOV R174, RZ, RZ, -R174 ;  /* 0x000000ffffae7224 */ /* 0x000fe200078e0aae */
[----:B------:R2:W-:Y:S01]  /*16b40*/  STL [R1+0x164], R7 ;  /* 0x0001640701007387 */ /* 0x0005e20000100800 */
[----:B------:R-:W-:-:S02]  /*16b50*/  ISETP.GT.U32.AND P1, PT, R5, R161, PT ;  /* 0x000000a10500720c */ /* 0x000fc40003f24070 */
[----:B------:R-:W-:Y:S02]  /*16b60*/  IMAD R166, R5, R174, R166 ;  /* 0x000000ae05a67224 */ /* 0x000fe400078e02a6 */
[----:B------:R-:W-:Y:S01]  /*16b70*/  @!P2 IMAD.IADD R165, R165, 0x1, -R5 ;  /* 0x00000001a5a5a824 */ /* 0x000fe200078e0a05 */
[----:B-1----:R-:W-:Y:S02]  /*16b80*/  LOP3.LUT R6, R201, 0x7f, RZ, 0xc0, !PT ;  /* 0x0000007fc9067812 */ /* 0x002fe400078ec0ff */
[----:B------:R-:W-:Y:S02]  /*16b90*/  ISETP.GT.U32.AND P2, PT, R5, R162, PT ;  /* 0x000000a20500720c */ /* 0x000fe40003f44070 */
[----:B------:R-:W-:Y:S01]  /*16ba0*/  ISETP.GE.AND P4, PT, R6, c[0x0][0x180], PT ;  /* 0x0000600006007a0c */ /* 0x000fe20003f86270 */
[----:B--2---:R-:W-:Y:S01]  /*16bb0*/  IMAD.MOV.U32 R7, RZ, RZ, R169 ;  /* 0x000000ffff077224 */ /* 0x004fe200078e00a9 */
[----:B------:R-:W-:Y:S01]  /*16bc0*/  IADD3 R201, R23, 0x1ec, RZ ;  /* 0x000001ec17c97810 */ /* 0x000fe20007ffe0ff */
[----:B------:R-:W-:Y:S01]  /*16bd0*/  IMAD.MOV.U32 R6, RZ, RZ, R168 ;  /* 0x000000ffff067224 */ /* 0x000fe200078e00a8 */
[----:B------:R-:W-:Y:S01]  /*16be0*/  SEL R169, R0, RZ, !P4 ;  /* 0x000000ff00a97207 */ /* 0x000fe20006000000 */
[----:B------:R-:W-:Y:S01]  /*16bf0*/  @!P6 IMAD.MOV R7, RZ, RZ, -R7 ;  /* 0x000000ffff07e224 */ /* 0x000fe200078e0a07 */
[----:B------:R-:W-:Y:S01]  /*16c00*/  ISETP.GT.U32.AND P4, PT, R5, R166, PT ;  /* 0x000000a60500720c */ /* 0x000fe20003f84070 */
[----:B------:R-:W-:Y:S01]  /*16c10*/  @!P5 IMAD.MOV R6, RZ, RZ, -R6 ;  /* 0x000000ffff06d224 */ /* 0x000fe200078e0a06 */
[----:B------:R-:W-:Y:S01]  /*16c20*/  ISETP.GE.AND P6, PT, R167, RZ, PT ;  /* 0x000000ffa700720c */ /* 0x000fe20003fc6270 */
[----:B------:R-:W-:Y:S01]  /*16c30*/  IMAD.HI.U32 R168, R3, R172, RZ ;  /* 0x000000ac03a87227 */ /* 0x000fe200078e00ff */
[----:B------:R1:W-:Y:S01]  /*16c40*/  STL [R1+0x168], R7 ;  /* 0x0001680701007387 */ /* 0x0003e20000100800 */
[----:B------:R-:W-:-:S02]  /*16c50*/  IADD3 R167, R23, 0x1c6, RZ ;  /* 0x000001c617a77810 */ /* 0x000fc40007ffe0ff */
[--C-:B------:R-:W-:Y:S01]  /*16c60*/  @!P1 IMAD.IADD R161, R161, 0x1, -R5.reuse ;  /* 0x00000001a1a19824 */ /* 0x100fe200078e0a05 */
[----:B------:R2:W-:Y:S01]  /*16c70*/  STL [R1+0x16c], R6 ;  /* 0x00016c0601007387 */ /* 0x0005e20000100800 */
[----:B------:R-:W-:Y:S01]  /*16c80*/  IMAD.MOV R168, RZ, RZ, -R168 ;  /* 0x000000ffffa87224 */ /* 0x000fe200078e0aa8 */
[----:B------:R-:W-:Y:S01]  /*16c90*/  ISETP.GE.AND P1, PT, R164, RZ, PT ;  /* 0x000000ffa400720c */ /* 0x000fe20003f26270 */
[--C-:B------:R-:W-:Y:S01]  /*16ca0*/  @!P2 IMAD.IADD R162, R162, 0x1, -R5.reuse ;  /* 0x00000001a2a2a824 */ /* 0x100fe200078e0a05 */
[----:B------:R-:W-:Y:S01]  /*16cb0*/  ISETP.GE.AND P2, PT, R163, RZ, PT ;  /* 0x000000ffa300720c */ /* 0x000fe20003f46270 */
[----:B------:R-:W-:Y:S01]  /*16cc0*/  IMAD R172, R5, R168, R172 ;  /* 0x000000a805ac7224 */ /* 0x000fe200078e02ac */
[----:B------:R-:W-:Y:S01]  /*16cd0*/  IADD3 R163, R23, 0x1c7, RZ ;  /* 0x000001c717a37810 */ /* 0x000fe20007ffe0ff */
[----:B------:R-:W-:Y:S01]  /*16ce0*/  @!P4 IMAD.IADD R166, R166, 0x1, -R5 ;  /* 0x00000001a6a6c824 */ /* 0x000fe200078e0a05 */
[----:B------:R-:W-:Y:S01]  /*16cf0*/  IABS R164, R167 ;  /* 0x000000a700a47213 */ /* 0x000fe20000000000 */
[----:B-1----:R-:W-:Y:S01]  /*16d00*/  IMAD.MOV.U32 R7, RZ, RZ, R209 ;  /* 0x000000ffff077224 */ /* 0x002fe200078e00d1 */
[----:B------:R-:W-:Y:S01]  /*16d10*/  ISETP.NE.U32.AND P5, PT, R169, RZ, PT ;  /* 0x000000ffa900720c */ /* 0x000fe20003fa5070 */
[----:B--2---:R-:W-:Y:S01]  /*16d20*/  IMAD.MOV.U32 R6, RZ, RZ, R165 ;  /* 0x000000ffff067224 */ /* 0x004fe200078e00a5 */
[----:B------:R-:W-:Y:S01]  /*16d30*/  ISETP.GT.U32.AND P4, PT, R5, R166, PT ;  /* 0x000000a60500720c */ /* 0x000fe20003f84070 */
[----:B------:R-:W-:Y:S01]  /*16d40*/  IMAD.HI.U32 R209, R3, R224, RZ ;  /* 0x000000e003d17227 */ /* 0x000fe200078e00ff */
[----:B------:R-:W-:-:S02]  /*16d50*/  IABS R169, R163 ;  /* 0x000000a300a97213 */ /* 0x000fc40000000000 */
[----:B------:R-:W-:Y:S01]  /*16d60*/  IADD3 R165, R23, 0x1c8, RZ ;  /* 0x000001c817a57810 */ /* 0x000fe20007ffe0ff */
[----:B------:R-:W-:Y:S01]  /*16d70*/  @!P3 IMAD.MOV R6, RZ, RZ, -R6 ;  /* 0x000000ffff06b224 */ /* 0x000fe200078e0a06 */
[----:B------:R-:W-:Y:S01]  /*16d80*/  ISETP.GT.U32.AND P3, PT, R5, R162, PT ;  /* 0x000000a20500720c */ /* 0x000fe20003f64070 */
[----:B------:R-:W-:Y:S01]  /*16d90*/  IMAD.MOV R212, RZ, RZ, -R209 ;  /* 0x000000ffffd47224 */ /* 0x000fe200078e0ad1 */
[----:B------:R-:W-:Y:S02]  /*16da0*/  IADD3 R168, R23, 0x1cb, RZ ;  /* 0x000001cb17a87810 */ /* 0x000fe40007ffe0ff */
[----:B------:R1:W-:Y:S01]  /*16db0*/  STL [R1+0x170], R6 ;  /* 0x0001700601007387 */ /* 0x0003e20000100800 */
[----:B------:R-:W-:Y:S01]  /*16dc0*/  IABS R211, R201 ;  /* 0x000000c900d37213 */ /* 0x000fe20000000000 */
[----:B------:R-:W-:Y:S01]  /*16dd0*/  IMAD R224, R5, R212, R224 ;  /* 0x000000d405e07224 */ /* 0x000fe200078e02e0 */
[----:B------:R-:W-:Y:S01]  /*16de0*/  IABS R173, R168 ;  /* 0x000000a800ad7213 */ /* 0x000fe20000000000 */
[----:B------:R-:W-:Y:S01]  /*16df0*/  @!P4 IMAD.IADD R166, R166, 0x1, -R5 ;  /* 0x00000001a6a6c824 */ /* 0x000fe200078e0a05 */
[----:B------:R-:W-:Y:S01]  /*16e00*/  ISETP.GE.AND P4, PT, R167, RZ, PT ;  /* 0x000000ffa700720c */ /* 0x000fe20003f86270 */
[----:B------:R-:W-:-:S04]  /*16e10*/  IMAD.HI.U32 R167, R3, R169, RZ ;  /* 0x000000a903a77227 */ /* 0x000fc800078e00ff */
[----:B-1----:R-:W-:Y:S01]  /*16e20*/  IMAD.MOV.U32 R6, RZ, RZ, R161 ;  /* 0x000000ffff067224 */ /* 0x002fe200078e00a1 */
[----:B------:R-:W-:Y:S01]  /*16e30*/  IABS R161, R165 ;  /* 0x000000a500a17213 */ /* 0x000fe20000000000 */
[----:B------:R-:W-:Y:S01]  /*16e40*/  @!P3 IMAD.IADD R162, R162, 0x1, -R5 ;  /* 0x00000001a2a2b824 */ /* 0x000fe200078e0a05 */
[----:B------:R-:W-:Y:S01]  /*16e50*/  ISETP.GE.AND P3, PT, R4, RZ, PT ;  /* 0x000000ff0400720c */ /* 0x000fe20003f66270 */
[----:B------:R-:W-:Y:S01]  /*16e60*/  IMAD.HI.U32 R4, R3, R164, RZ ;  /* 0x000000a403047227 */ /* 0x000fe200078e00ff */
[----:B------:R-:W-:Y:S02]  /*16e70*/  @!P6 IADD3 R6, -R6, RZ, RZ ;  /* 0x000000ff0606e210 */ /* 0x000fe40007ffe1ff */
[C---:B------:R-:W-:Y:S01]  /*16e80*/  ISETP.GT.U32.AND P6, PT, R5.reuse, R172, PT ;  /* 0x000000ac0500720c */ /* 0x040fe20003fc4070 */
[----:B------:R-:W-:Y:S02]  /*16e90*/  IMAD.MOV R4, RZ, RZ, -R4 ;  /* 0x000000ffff047224 */ /* 0x000fe400078e0a04 */
[----:B------:R1:W-:Y:S02]  /*16ea0*/  STL [R1+0x178], R6 ;  /* 0x0001780601007387 */ /* 0x0003e40000100800 */
[----:B------:R-:W-:Y:S01]  /*16eb0*/  IMAD R164, R5, R4, R164 ;  /* 0x0000000405a47224 */ /* 0x000fe200078e02a4 */
[----:B------:R-:W-:Y:S01]  /*16ec0*/  IADD3 R4, R23, 0x1c9, RZ ;  /* 0x000001c917047810 */ /* 0x000fe20007ffe0ff */
[----:B-1----:R-:W-:-:S06]  /*16ed0*/  IMAD.MOV.U32 R6, RZ, RZ, R162 ;  /* 0x000000ffff067224 */ /* 0x002fcc00078e00a2 */
[----:B------:R-:W-:Y:S02]  /*16ee0*/  @!P6 IMAD.IADD R172, R172, 0x1, -R5 ;  /* 0x00000001acace824 */ /* 0x000fe400078e0a05 */
[----:B------:R-:W-:Y:S01]  /*16ef0*/  @!P1 IMAD.MOV R6, RZ, RZ, -R6 ;  /* 0x000000ffff069224 */ /* 0x000fe200078e0a06 */
[----:B------:R-:W-:Y:S01]  /*16f00*/  ISETP.GE.AND P1, PT, R163, RZ, PT ;  /* 0x000000ffa300720c */ /* 0x000fe20003f26270 */
[----:B------:R-:W-:Y:S01]  /*16f10*/  IMAD.MOV R163, RZ, RZ, -R167 ;  /* 0x000000ffffa37224 */ /* 0x000fe200078e0aa7 */
[----:B------:R-:W-:Y:S01]  /*16f20*/  ISETP.GT.U32.AND P6, PT, R5, R172, PT ;  /* 0x000000ac0500720c */ /* 0x000fe20003fc4070 */
[----:B------:R-:W-:Y:S01]  /*16f30*/  IMAD.HI.U32 R162, R3, R161, RZ ;  /* 0x000000a103a27227 */ /* 0x000fe200078e00ff */
[----:B------:R1:W-:Y:S01]  /*16f40*/  STL [R1+0x180], R6 ;  /* 0x0001800601007387 */ /* 0x0003e20000100800 */
[----:B------:R-:W-:Y:S02]  /*16f50*/  IADD3 R167, R23, 0x1ca, RZ ;  /* 0x000001ca17a77810 */ /* 0x000fe40007ffe0ff */
[----:B------:R-:W-:-:S02]  /*16f60*/  IMAD R169, R5, R163, R169 ;  /* 0x000000a305a97224 */ /* 0x000fc400078e02a9 */
[----:B------:R-:W-:Y:S01]  /*16f70*/  IMAD.MOV R162, RZ, RZ, -R162 ;  /* 0x000000ffffa27224 */ /* 0x000fe200078e0aa2 */
[----:B------:R-:W-:-:S03]  /*16f80*/  IABS R163, R167 ;  /* 0x000000a700a37213 */ /* 0x000fc60000000000 */
[C---:B------:R-:W-:Y:S01]  /*16f90*/  IMAD R161, R5.reuse, R162, R161 ;  /* 0x000000a205a17224 */ /* 0x040fe200078e02a1 */
[----:B------:R-:W-:Y:S01]  /*16fa0*/  IABS R162, R4 ;  /* 0x0000000400a27213 */ /* 0x000fe20000000000 */
[----:B-1----:R-:W-:Y:S01]  /*16fb0*/  IMAD.MOV.U32 R6, RZ, RZ, R166 ;  /* 0x000000ffff067224 */ /* 0x002fe200078e00a6 */
[----:B------:R-:W-:Y:S01]  /*16fc0*/  IABS R166, R171 ;  /* 0x000000ab00a67213 */ /* 0x000fe20000000000 */
[----:B------:R-:W-:Y:S01]  /*16fd0*/  @!P6 IMAD.IADD R172, R172, 0x1, -R5 ;  /* 0x00000001acace824 */ /* 0x000fe200078e0a05 */
[C---:B------:R-:W-:Y:S01]  /*16fe0*/  ISETP.GT.U32.AND P6, PT, R5.reuse, R169, PT ;  /* 0x000000a90500720c */ /* 0x040fe20003fc4070 */
[----:B------:R-:W-:Y:S01]  /*16ff0*/  @!P2 IMAD.MOV R6, RZ, RZ, -R6 ;  /* 0x000000ffff06a224 */ /* 0x000fe200078e0a06 */
[----:B------:R-:W-:Y:S01]  /*17000*/  ISETP.GT.U32.AND P2, PT, R5, R164, PT ;  /* 0x000000a40500720c */ /* 0x000fe20003f44070 */
[----:B------:R-:W-:-:S03]  /*17010*/  IMAD.HI.U32 R174, R3, R162, RZ ;  /* 0x000000a203ae7227 */ /* 0x000fc600078e00ff */
[----:B------:R1:W-:Y:S01]  /*17020*/  STL [R1+0x17c], R6 ;  /* 0x00017c0601007387 */ /* 0x0003e20000100800 */
[----:B------:R-:W-:Y:S02]  /*17030*/  IMAD.MOV R174, RZ, RZ, -R174 ;  /* 0x000000ffffae7224 */ /* 0x000fe400078e0aae */
[----:B------:R-:W-:-:S04]  /*17040*/  IMAD.HI.U32 R176, R3, R163, RZ ;  /* 0x000000a303b07227 */ /* 0x000fc800078e00ff */
[--C-:B------:R-:W-:Y:S02]  /*17050*/  @!P6 IMAD.IADD R169, R169, 0x1, -R5.reuse ;  /* 0x00000001a9a9e824 */ /* 0x100fe400078e0a05 */
[----:B------:R-:W-:Y:S01]  /*17060*/  @!P2 IMAD.IADD R164, R164, 0x1, -R5 ;  /* 0x00000001a4a4a824 */ /* 0x000fe200078e0a05 */
[C---:B------:R-:W-:Y:S01]  /*17070*/  ISETP.GT.U32.AND P2, PT, R5.reuse, R161, PT ;  /* 0x000000a10500720c */ /* 0x040fe20003f44070 */
[----:B-1----:R-:W-:Y:S02]  /*17080*/  IMAD.MOV.U32 R6, RZ, RZ, R172 ;  /* 0x000000ffff067224 */ /* 0x002fe400078e00ac */
[C---:B------:R-:W-:Y:S01]  /*17090*/  IMAD R162, R5.reuse, R174, R162 ;  /* 0x000000ae05a27224 */ /* 0x040fe200078e02a2 */
[----:B------:R-:W-:Y:S01]  /*170a0*/  ISETP.GT.U32.AND P6, PT, R5, R164, PT ;  /* 0x000000a40500720c */ /* 0x000fe20003fc4070 */
[----:B------:R-:W-:Y:S01]  /*170b0*/  IMAD.HI.U32 R174, R3, R173, RZ ;  /* 0x000000ad03ae7227 */ /* 0x000fe200078e00ff */
[----:B------:R-:W-:-:S03]  /*170c0*/  @!P3 IADD3 R6, -R6, RZ, RZ ;  /* 0x000000ff0606b210 */ /* 0x000fc60007ffe1ff */
[----:B------:R-:W-:Y:S02]  /*170d0*/  IMAD.MOV R176, RZ, RZ, -R176 ;  /* 0x000000ffffb07224 */ /* 0x000fe400078e0ab0 */
[----:B------:R1:W-:Y:S01]  /*170e0*/  STL [R1+0x160], R6 ;  /* 0x0001600601007387 */ /* 0x0003e20000100800 */
[----:B------:R-:W-:Y:S02]  /*170f0*/  IMAD.MOV R174, RZ, RZ, -R174 ;  /* 0x000000ffffae7224 */ /* 0x000fe400078e0aae */
[----:B------:R-:W-:Y:S01]  /*17100*/  @!P2 IMAD.IADD R161, R161, 0x1, -R5 ;  /* 0x00000001a1a1a824 */ /* 0x000fe200078e0a05 */
[C---:B------:R-:W-:Y:S01]  /*17110*/  ISETP.GT.U32.AND P2, PT, R5.reuse, R169, PT ;  /* 0x000000a90500720c */ /* 0x040fe20003f44070 */
[C---:B------:R-:W-:Y:S02]  /*17120*/  IMAD R163, R5.reuse, R176, R163 ;  /* 0x000000b005a37224 */ /* 0x040fe400078e02a3 */
[----:B------:R-:W-:Y:S01]  /*17130*/  @!P6 IMAD.IADD R164, R164, 0x1, -R5 ;  /* 0x00000001a4a4e824 */ /* 0x000fe200078e0a05 */
[----:B------:R-:W-:Y:S01]  /*17140*/  ISETP.GT.U32.AND P6, PT, R5, R162, PT ;  /* 0x000000a20500720c */ /* 0x000fe20003fc4070 */
[----:B------:R-:W-:Y:S01]  /*17150*/  IMAD.HI.U32 R172, R3, R170, RZ ;  /* 0x000000aa03ac7227 */ /* 0x000fe200078e00ff */
[----:B------:R-:W-:-:S03]  /*17160*/  ISETP.GT.U32.AND P3, PT, R5, R161, PT ;  /* 0x000000a10500720c */ /* 0x000fc60003f64070 */
[----:B-1----:R-:W-:Y:S02]  /*17170*/  IMAD.MOV.U32 R6, RZ, RZ, R164 ;  /* 0x000000ffff067224 */ /* 0x002fe400078e00a4 */
[C---:B------:R-:W-:Y:S01]  /*17180*/  IMAD R164, R5.reuse, R174, R173 ;  /* 0x000000ae05a47224 */ /* 0x040fe200078e02ad */
[----:B------:R-:W-:Y:S01]  /*17190*/  IABS R173, R178 ;  /* 0x000000b200ad7213 */ /* 0x000fe20000000000 */
[----:B------:R-:W-:Y:S01]  /*171a0*/  @!P4 IMAD.MOV R6, RZ, RZ, -R6 ;  /* 0x000000ffff06c224 */ /* 0x000fe200078e0a06 */
[----:B------:R-:W-:Y:S01]  /*171b0*/  ISETP.GT.U32.AND P4, PT, R5, R163, PT ;  /* 0x000000a30500720c */ /* 0x000fe20003f84070 */
[--C-:B------:R-:W-:Y:S01]  /*171c0*/  @!P2 IMAD.IADD R169, R169, 0x1, -R5.reuse ;  /* 0x00000001a9a9a824 */ /* 0x100fe200078e0a05 */
[----:B------:R-:W-:Y:S01]  /*171d0*/  ISETP.GT.U32.AND P2, PT, R5, R164, PT ;  /* 0x000000a40500720c */ /* 0x000fe20003f44070 */
[----:B------:R-:W-:Y:S01]  /*171e0*/  @!P6 IMAD.IADD R162, R162, 0x1, -R5 ;  /* 0x00000001a2a2e824 */ /* 0x000fe200078e0a05 */
[----:B------:R1:W-:Y:S01]  /*171f0*/  STL [R1+0x15c], R6 ;  /* 0x00015c0601007387 */ /* 0x0003e20000100800 */
[----:B------:R-:W-:Y:S01]  /*17200*/  IMAD.MOV R172, RZ, RZ, -R172 ;  /* 0x000000ffffac7224 */ /* 0x000fe200078e0aac */
[----:B------:R-:W-:Y:S01]  /*17210*/  ISETP.GE.AND P6, PT, R4, RZ, PT ;  /* 0x000000ff0400720c */ /* 0x000fe20003fc6270 */
[----:B------:R-:W-:Y:S01]  /*17220*/  IMAD.HI.U32 R176, R3, R166, RZ ;  /* 0x000000a603b07227 */ /* 0x000fe200078e00ff */
[----:B------:R-:W-:-:S02]  /*17230*/  IADD3 R4, R23, 0x1d0, RZ ;  /* 0x000001d017047810 */ /* 0x000fc40007ffe0ff */
[----:B------:R-:W-:Y:S01]  /*17240*/  IADD3 R174, R23, 0x1d1, RZ ;  /* 0x000001d117ae7810 */ /* 0x000fe20007ffe0ff */
[--C-:B------:R-:W-:Y:S01]  /*17250*/  @!P3 IMAD.IADD R161, R161, 0x1, -R5.reuse ;  /* 0x00000001a1a1b824 */ /* 0x100fe200078e0a05 */
[----:B------:R-:W-:Y:S01]  /*17260*/  ISETP.GE.AND P3, PT, R165, RZ, PT ;  /* 0x000000ffa500720c */ /* 0x000fe20003f66270 */
[----:B------:R-:W-:Y:S01]  /*17270*/  @!P4 IMAD.IADD R163, R163, 0x1, -R5 ;  /* 0x00000001a3a3c824 */ /* 0x000fe200078e0a05 */
[C---:B------:R-:W-:Y:S01]  /*17280*/  ISETP.GT.U32.AND P4, PT, R5.reuse, R162, PT ;  /* 0x000000a20500720c */ /* 0x040fe20003f84070 */
[----:B-1----:R-:W-:Y:S01]  /*17290*/  IMAD.MOV.U32 R6, RZ, RZ, R169 ;  /* 0x000000ffff067224 */ /* 0x002fe200078e00a9 */
[----:B------:R-:W-:Y:S01]  /*172a0*/  IABS R169, R4 ;  /* 0x0000000400a97213 */ /* 0x000fe20000000000 */
[----:B------:R-:W-:Y:S01]  /*172b0*/  @!P2 IMAD.IADD R164, R164, 0x1, -R5 ;  /* 0x00000001a4a4a824 */ /* 0x000fe200078e0a05 */
[C---:B------:R-:W-:Y:S01]  /*172c0*/  ISETP.GT.U32.AND P2, PT, R5.reuse, R163, PT ;  /* 0x000000a30500720c */ /* 0x040fe20003f44070 */
[----:B------:R-:W-:Y:S02]  /*172d0*/  @!P1 IMAD.MOV R6, RZ, RZ, -R6 ;  /* 0x000000ffff069224 */ /* 0x000fe400078e0a06 */
[C---:B------:R-:W-:Y:S01]  /*172e0*/  IMAD R165, R5.reuse, R172, R170 ;  /* 0x000000ac05a57224 */ /* 0x040fe200078e02aa */
[----:B------:R-:W-:Y:S01]  /*172f0*/  ISETP.GT.U32.AND P1, PT, R5, R164, PT ;  /* 0x000000a40500720c */ /* 0x000fe20003f24070 */
[----:B------:R-:W-:Y:S01]  /*17300*/  IMAD.MOV R176, RZ, RZ, -R176 ;  /* 0x000000ffffb07224 */ /* 0x000fe200078e0ab0 */
[----:B------:R-:W-:Y:S01]  /*17310*/  IADD3 R172, R23, 0x1cf, RZ ;  /* 0x000001cf17ac7810 */ /* 0x000fe20007ffe0ff */
[----:B------:R-:W-:Y:S01]  /*17320*/  @!P3 IMAD.MOV R161, RZ, RZ, -R161 ;  /* 0x000000ffffa1b224 */ /* 0x000fe200078e0aa1 */
[----:B------:R-:W-:Y:S01]  /*17330*/  IABS R170, R174 ;  /* 0x000000ae00aa7213 */ /* 0x000fe20000000000 */
[--C-:B------:R-:W-:Y:S01]  /*17340*/  @!P4 IMAD.IADD R162, R162, 0x1, -R5.reuse ;  /* 0x00000001a2a2c824 */ /* 0x100fe200078e0a05 */
[C---:B------:R-:W-:Y:S01]  /*17350*/  ISETP.GT.U32.AND P4, PT, R5.reuse, R165, PT ;  /* 0x000000a50500720c */ /* 0x040fe20003f84070 */
[----:B------:R-:W-:Y:S01]  /*17360*/  IMAD R166, R5, R176, R166 ;  /* 0x000000b005a67224 */ /* 0x000fe200078e02a6 */
[----:B------:R-:W-:Y:S01]  /*17370*/  IABS R177, R172 ;  /* 0x000000ac00b17213 */ /* 0x000fe20000000000 */
[----:B------:R-:W-:Y:S01]  /*17380*/  IMAD.HI.U32 R176, R3, R173, RZ ;  /* 0x000000ad03b07227 */ /* 0x000fe200078e00ff */
[----:B------:R1:W-:Y:S03]  /*17390*/  STL [R1+0x154], R6 ;  /* 0x0001540601007387 */ /* 0x0003e60000100800 */
[----:B------:R-:W-:Y:S01]  /*173a0*/  @!P2 IMAD.IADD R163, R163, 0x1, -R5 ;  /* 0x00000001a3a3a824 */ /* 0x000fe200078e0a05 */
[----:B------:R-:W-:Y:S01]  /*173b0*/  ISETP.GT.U32.AND P2, PT, R5, R166, PT ;  /* 0x000000a60500720c */ /* 0x000fe20003f44070 */
[----:B------:R-:W-:-:S02]  /*173c0*/  IMAD.MOV R176, RZ, RZ, -R176 ;  /* 0x000000ffffb07224 */ /* 0x000fc400078e0ab0 */
[----:B------:R-:W-:Y:S01]  /*173d0*/  @!P1 IMAD.IADD R164, R164, 0x1, -R5 ;  /* 0x00000001a4a49824 */ /* 0x000fe200078e0a05 */
[----:B------:R-:W-:Y:S01]  /*173e0*/  ISETP.GE.AND P1, PT, R167, RZ, PT ;  /* 0x000000ffa700720c */ /* 0x000fe20003f26270 */
[----:B------:R-:W-:Y:S02]  /*173f0*/  IMAD R167, R5, R176, R173 ;  /* 0x000000b005a77224 */ /* 0x000fe400078e02ad */
[----:B------:R-:W-:-:S04]  /*17400*/  IMAD.HI.U32 R179, R3, R177, RZ ;  /* 0x000000b103b37227 */ /* 0x000fc800078e00ff */
[--C-:B------:R-:W-:Y:S01]  /*17410*/  @!P4 IMAD.IADD R165, R165, 0x1, -R5.reuse ;  /* 0x00000001a5a5c824 */ /* 0x100fe200078e0a05 */
[----:B------:R-:W-:Y:S01]  /*17420*/  ISETP.GT.U32.AND P4, PT, R5, R167, PT ;  /* 0x000000a70500720c */ /* 0x000fe20003f84070 */
[----:B------:R-:W-:Y:S01]  /*17430*/  @!P2 IMAD.IADD R166, R166, 0x1, -R5 ;  /* 0x00000001a6a6a824 */ /* 0x000fe200078e0a05 */
[----:B------:R-:W-:Y:S01]  /*17440*/  IADD3 R179, -R179, RZ, RZ ;  /* 0x000000ffb3b37210 */ /* 0x000fe20007ffe1ff */
[----:B------:R-:W-:Y:S01]  /*17450*/  IMAD.HI.U32 R176, R3, R169, RZ ;  /* 0x000000a903b07227 */ /* 0x000fe200078e00ff */
[----:B------:R-:W-:Y:S02]  /*17460*/  ISETP.GE.AND P2, PT, R168, RZ, PT ;  /* 0x000000ffa800720c */ /* 0x000fe40003f46270 */
[C---:B------:R-:W-:Y:S01]  /*17470*/  ISETP.GT.U32.AND P3, PT, R5.reuse, R165, PT ;  /* 0x000000a50500720c */ /* 0x040fe20003f64070 */
[----:B------:R-:W-:Y:S02]  /*17480*/  IMAD R168, R5, R179, R177 ;  /* 0x000000b305a87224 */ /* 0x000fe400078e02b1 */
[----:B------:R-:W-:-:S02]  /*17490*/  @!P1 IMAD.MOV R163, RZ, RZ, -R163 ;  /* 0x000000ffffa39224 */ /* 0x000fc400078e0aa3 */
[----:B------:R-:W-:Y:S01]  /*174a0*/  IMAD.HI.U32 R173, R3, R170, RZ ;  /* 0x000000aa03ad7227 */ /* 0x000fe200078e00ff */
[----:B------:R-:W-:-:S03]  /*174b0*/  ISETP.GT.U32.AND P1, PT, R5, R168, PT ;  /* 0x000000a80500720c */ /* 0x000fc60003f24070 */
[----:B------:R-:W-:Y:S02]  /*174c0*/  IMAD.MOV R176, RZ, RZ, -R176 ;  /* 0x000000ffffb07224 */ /* 0x000fe400078e0ab0 */
[----:B------:R-:W-:Y:S01]  /*174d0*/  @!P4 IMAD.IADD R167, R167, 0x1, -R5 ;  /* 0x00000001a7a7c824 */ /* 0x000fe200078e0a05 */
[C---:B------:R-:W-:Y:S01]  /*174e0*/  ISETP.GT.U32.AND P4, PT, R5.reuse, R166, PT ;  /* 0x000000a60500720c */ /* 0x040fe20003f84070 */
[----:B------:R-:W-:Y:S02]  /*174f0*/  IMAD.MOV R173, RZ, RZ, -R173 ;  /* 0x000000ffffad7224 */ /* 0x000fe400078e0aad */
        /* <DEDUP_REMOVED lines=13> */
[----:B------:R-:W-:-:S03]  /*175d0*/  IADD3 R173, R23, 0x1d3, RZ ;  /* 0x000001d317ad7810 */ /* 0x000fc60007ffe0ff */
[----:B------:R-:W-:Y:S01]  /*175e0*/  @!P4 IMAD.IADD R166, R166, 0x1, -R5 ;  /* 0x00000001a6a6c824 */ /* 0x000fe200078e0a05 */
[----:B------:R-:W-:Y:S01]  /*175f0*/  ISETP.GE.AND P4, PT, R175, RZ, PT ;  /* 0x000000ffaf00720c */ /* 0x000fe20003f86270 */
[----:B------:R-:W-:Y:S01]  /*17600*/  IMAD.MOV R179, RZ, RZ, -R179 ;  /* 0x000000ffffb37224 */ /* 0x000fe200078e0ab3 */
[----:B------:R-:W-:Y:S01]  /*17610*/  IABS R180, R173 ;  /* 0x000000ad00b47213 */ /* 0x000fe20000000000 */
[--C-:B------:R-:W-:Y:S01]  /*17620*/  @!P6 IMAD.IADD R167, R167, 0x1, -R5.reuse ;  /* 0x00000001a7a7e824 */ /* 0x100fe200078e0a05 */
[----:B------:R-:W-:Y:S01]  /*17630*/  ISETP.GE.AND P6, PT, R171, RZ, PT ;  /* 0x000000ffab00720c */ /* 0x000fe20003fc6270 */
[----:B------:R-:W-:Y:S01]  /*17640*/  @!P2 IMAD.IADD R169, R169, 0x1, -R5 ;  /* 0x00000001a9a9a824 */ /* 0x000fe200078e0a05 */
[C---:B------:R-:W-:Y:S01]  /*17650*/  ISETP.GT.U32.AND P2, PT, R5.reuse, R168, PT ;  /* 0x000000a80500720c */ /* 0x040fe20003f44070 */
[----:B------:R-:W-:Y:S02]  /*17660*/  IMAD R171, R5, R179, R177 ;  /* 0x000000b305ab7224 */ /* 0x000fe400078e02b1 */
[----:B------:R-:W-:Y:S01]  /*17670*/  IMAD.MOV.U32 R175, RZ, RZ, R180 ;  /* 0x000000ffffaf7224 */ /* 0x000fe200078e00b4 */
[----:B------:R-:W-:Y:S01]  /*17680*/  IADD3 R180, R23, 0x1d7, RZ ;  /* 0x000001d717b47810 */ /* 0x000fe20007ffe0ff */
[----:B------:R-:W-:Y:S01]  /*17690*/  @!P3 IMAD.IADD R170, R170, 0x1, -R5 ;  /* 0x00000001aaaab824 */ /* 0x000fe200078e0a05 */
[C---:B------:R-:W-:Y:S01]  /*176a0*/  ISETP.GT.U32.AND P3, PT, R5.reuse, R169, PT ;  /* 0x000000a90500720c */ /* 0x040fe20003f64070 */
[----:B------:R-:W-:Y:S01]  /*176b0*/  @!P1 IMAD.MOV R167, RZ, RZ, -R167 ;  /* 0x000000ffffa79224 */ /* 0x000fe200078e0aa7 */
[----:B------:R-:W-:Y:S01]  /*176c0*/  ISETP.GT.U32.AND P1, PT, R5, R171, PT ;  /* 0x000000ab0500720c */ /* 0x000fe20003f24070 */
[----:B------:R-:W-:Y:S01]  /*176d0*/  IMAD.HI.U32 R177, R3, R175, RZ ;  /* 0x000000af03b17227 */ /* 0x000fe200078e00ff */
[----:B------:R-:W-:-:S02]  /*176e0*/  @!P4 IADD3 R165, -R165, RZ, RZ ;  /* 0x000000ffa5a5c210 */ /* 0x000fc40007ffe1ff */
        /* <DEDUP_REMOVED lines=11> */
[C---:B------:R-:W-:Y:S01]  /*177a0*/  ISETP.GT.U32.AND P3, PT, R5.reuse, R172, PT ;  /* 0x000000ac0500720c */ /* 0x040fe20003f64070 */
[----:B------:R-:W-:Y:S01]  /*177b0*/  @!P4 IMAD.IADD R170, R170, 0x1, -R5 ;  /* 0x00000001aaaac824 */ /* 0x000fe200078e0a05 */
[----:B------:R-:W-:Y:S01]  /*177c0*/  IABS R178, R175 ;  /* 0x000000af00b27213 */ /* 0x000fe20000000000 */
[----:B-1----:R-:W-:Y:S01]  /*177d0*/  IMAD R6, R26, c[0x0][0x188], RZ ;  /* 0x000062001a067a24 */ /* 0x002fe200078e02ff */
[----:B------:R-:W-:Y:S01]  /*177e0*/  IABS R177, R4 ;  /* 0x0000000400b17213 */ /* 0x000fe20000000000 */
[----:B------:R-:W-:Y:S01]  /*177f0*/  @!P6 IMAD.MOV R168, RZ, RZ, -R168 ;  /* 0x000000ffffa8e224 */ /* 0x000fe200078e0aa8 */
[----:B------:R-:W-:Y:S01]  /*17800*/  ISETP.GE.AND P4, PT, R174, RZ, PT ;  /* 0x000000ffae00720c */ /* 0x000fe20003f86270 */
[----:B------:R-:W-:Y:S01]  /*17810*/  IMAD.MOV.U32 R174, RZ, RZ, R178 ;  /* 0x000000ffffae7224 */ /* 0x000fe200078e00b2 */
[----:B------:R-:W-:Y:S01]  /*17820*/  ISETP.GT.U32.AND P1, PT, R5, R171, PT ;  /* 0x000000ab0500720c */ /* 0x000fe20003f24070 */
[----:B------:R-:W-:Y:S01]  /*17830*/  IMAD.HI.U32 R178, R3, R177, RZ ;  /* 0x000000b103b27227 */ /* 0x000fe200078e00ff */
[----:B------:R-:W-:-:S03]  /*17840*/  ISETP.GE.AND P6, PT, R176, RZ, PT ;  /* 0x000000ffb000720c */ /* 0x000fc60003fc6270 */
[----:B------:R-:W-:Y:S02]  /*17850*/  IMAD.MOV R178, RZ, RZ, -R178 ;  /* 0x000000ffffb27224 */ /* 0x000fe400078e0ab2 */
[----:B------:R-:W-:Y:S01]  /*17860*/  @!P2 IMAD.MOV R169, RZ, RZ, -R169 ;  /* 0x000000ffffa9a224 */ /* 0x000fe200078e0aa9 */
[----:B------:R-:W-:Y:S01]  /*17870*/  ISETP.GE.AND P2, PT, R173, RZ, PT ;  /* 0x000000ffad00720c */ /* 0x000fe20003f46270 */
[----:B------:R-:W-:Y:S02]  /*17880*/  @!P3 IMAD.IADD R172, R172, 0x1, -R5 ;  /* 0x00000001acacb824 */ /* 0x000fe400078e0a05 */
[----:B------:R-:W-:Y:S01]  /*17890*/  IMAD R173, R5, R178, R177 ;  /* 0x000000b205ad7224 */ /* 0x000fe200078e02b1 */
[----:B------:R-:W-:Y:S01]  /*178a0*/  IADD3 R177, R23, 0x1d8, RZ ;  /* 0x000001d817b17810 */ /* 0x000fe20007ffe0ff */
[----:B------:R-:W-:Y:S01]  /*178b0*/  @!P1 IMAD.IADD R171, R171, 0x1, -R5 ;  /* 0x00000001abab9824 */ /* 0x000fe200078e0a05 */
[----:B------:R-:W-:Y:S01]  /*178c0*/  ISETP.GT.U32.AND P3, PT, R5, R172, PT ;  /* 0x000000ac0500720c */ /* 0x000fe20003f64070 */
[----:B------:R-:W-:Y:S01]  /*178d0*/  IMAD.HI.U32 R176, R3, R174, RZ ;  /* 0x000000ae03b07227 */ /* 0x000fe200078e00ff */
[----:B------:R-:W-:-:S02]  /*178e0*/  ISETP.GT.U32.AND P1, PT, R5, R173, PT ;  /* 0x000000ad0500720c */ /* 0x000fc40003f24070 */
[----:B------:R-:W-:Y:S01]  /*178f0*/  IABS R181, R177 ;  /* 0x000000b100b57213 */ /* 0x000fe20000000000 */
[----:B------:R-:W-:Y:S02]  /*17900*/  IMAD.MOV R176, RZ, RZ, -R176 ;  /* 0x000000ffffb07224 */ /* 0x000fe400078e0ab0 */
[----:B------:R-:W-:Y:S01]  /*17910*/  @!P4 IMAD.MOV R170, RZ, RZ, -R170 ;  /* 0x000000ffffaac224 */ /* 0x000fe200078e0aaa */
[----:B------:R-:W-:Y:S01]  /*17920*/  ISETP.GE.AND P4, PT, R4, RZ, PT ;  /* 0x000000ff0400720c */ /* 0x000fe20003f86270 */
[----:B------:R-:W-:Y:S01]  /*17930*/  IMAD R174, R5, R176, R174 ;  /* 0x000000b005ae7224 */ /* 0x000fe200078e02ae */
[----:B------:R-:W-:Y:S01]  /*17940*/  IADD3 R4, R23, 0x1d6, RZ ;  /* 0x000001d617047810 */ /* 0x000fe20007ffe0ff */
[----:B------:R-:W-:Y:S01]  /*17950*/  @!P6 IMAD.MOV R171, RZ, RZ, -R171 ;  /* 0x000000ffffabe224 */ /* 0x000fe200078e0aab */
[----:B------:R-:W-:Y:S01]  /*17960*/  IABS R176, R180 ;  /* 0x000000b400b07213 */ /* 0x000fe20000000000 */
[----:B------:R-:W-:Y:S01]  /*17970*/  @!P3 IMAD.IADD R172, R172, 0x1, -R5 ;  /* 0x00000001acacb824 */ /* 0x000fe200078e0a05 */
[----:B------:R-:W-:-:S02]  /*17980*/  IABS R178, R4 ;  /* 0x0000000400b27213 */ /* 0x000fc40000000000 */
[----:B------:R-:W-:Y:S01]  /*17990*/  ISETP.GT.U32.AND P6, PT, R5, R174, PT ;  /* 0x000000ae0500720c */ /* 0x000fe20003fc4070 */
[----:B------:R-:W-:Y:S01]  /*179a0*/  @!P2 IMAD.MOV R172, RZ, RZ, -R172 ;  /* 0x000000ffffaca224 */ /* 0x000fe200078e0aac */
[----:B------:R-:W-:Y:S01]  /*179b0*/  @!P1 IADD3 R173, R173, -R5, RZ ;  /* 0x80000005adad9210 */ /* 0x000fe20007ffe0ff */
[----:B------:R-:W-:Y:S01]  /*179c0*/  IMAD.HI.U32 R179, R3, R176, RZ ;  /* 0x000000b003b37227 */ /* 0x000fe200078e00ff */
[----:B------:R-:W-:Y:S02]  /*179d0*/  ISETP.GE.AND P3, PT, R175, RZ, PT ;  /* 0x000000ffaf00720c */ /* 0x000fe40003f66270 */
[----:B------:R-:W-:Y:S01]  /*179e0*/  ISETP.GT.U32.AND P2, PT, R5, R173, PT ;  /* 0x000000ad0500720c */ /* 0x000fe20003f44070 */
[----:B------:R-:W-:Y:S01]  /*179f0*/  IMAD.HI.U32 R175, R3, R178, RZ ;  /* 0x000000b203af7227 */ /* 0x000fe200078e00ff */
[----:B------:R-:W-:Y:S02]  /*17a00*/  ISETP.GE.AND P1, PT, R4, RZ, PT ;  /* 0x000000ff0400720c */ /* 0x000fe40003f26270 */
[----:B------:R-:W-:Y:S01]  /*17a10*/  IADD3 R4, R23, 0x1d9, RZ ;  /* 0x000001d917047810 */ /* 0x000fe20007ffe0ff */
[----:B------:R-:W-:-:S02]  /*17a20*/  IMAD.MOV R175, RZ, RZ, -R175 ;  /* 0x000000ffffaf7224 */ /* 0x000fc400078e0aaf */
[----:B------:R-:W-:Y:S02]  /*17a30*/  @!P6 IMAD.IADD R174, R174, 0x1, -R5 ;  /* 0x00000001aeaee824 */ /* 0x000fe400078e0a05 */
[C---:B------:R-:W-:Y:S01]  /*17a40*/  IMAD R175, R5.reuse, R175, R178 ;  /* 0x000000af05af7224 */ /* 0x040fe200078e02b2 */
[----:B------:R-:W-:Y:S01]  /*17a50*/  IABS R178, R4 ;  /* 0x0000000400b27213 */ /* 0x000fe20000000000 */
[----:B------:R-:W-:Y:S01]  /*17a60*/  IMAD.MOV R179, RZ, RZ, -R179 ;  /* 0x000000ffffb37224 */ /* 0x000fe200078e0ab3 */
[----:B------:R-:W-:Y:S01]  /*17a70*/  ISETP.GT.U32.AND P6, PT, R5, R174, PT ;  /* 0x000000ae0500720c */ /* 0x000fe20003fc4070 */
[----:B------:R-:W-:Y:S01]  /*17a80*/  @!P2 IMAD.IADD R173, R173, 0x1, -R5 ;  /* 0x00000001adada824 */ /* 0x000fe200078e0a05 */
[C---:B------:R-:W-:Y:S01]  /*17a90*/  ISETP.GT.U32.AND P2, PT, R5.reuse, R175, PT ;  /* 0x000000af0500720c */ /* 0x040fe20003f44070 */
[----:B------:R-:W-:Y:S02]  /*17aa0*/  IMAD R176, R5, R179, R176 ;  /* 0x000000b305b07224 */ /* 0x000fe400078e02b0 */
[----:B------:R-:W-:-:S02]  /*17ab0*/  @!P4 IMAD.MOV R173, RZ, RZ, -R173 ;  /* 0x000000ffffadc224 */ /* 0x000fc400078e0aad */
[----:B------:R-:W-:Y:S01]  /*17ac0*/  IMAD.MOV.U32 R179, RZ, RZ, R181 ;  /* 0x000000ffffb37224 */ /* 0x000fe200078e00b5 */
[----:B------:R-:W-:Y:S01]  /*17ad0*/  ISETP.GT.U32.AND P4, PT, R5, R176, PT ;  /* 0x000000b00500720c */ /* 0x000fe20003f84070 */
[----:B------:R-:W-:-:S04]  /*17ae0*/  IMAD.HI.U32 R182, R3, R178, RZ ;  /* 0x000000b203b67227 */ /* 0x000fc800078e00ff */
[--C-:B------:R-:W-:Y:S01]  /*17af0*/  @!P6 IMAD.IADD R174, R174, 0x1, -R5.reuse ;  /* 0x00000001aeaee824 */ /* 0x100fe200078e0a05 */
[----:B------:R-:W-:Y:S01]  /*17b00*/  ISETP.GE.AND P6, PT, R180, RZ, PT ;  /* 0x000000ffb400720c */ /* 0x000fe20003fc6270 */
[----:B------:R-:W-:Y:S01]  /*17b10*/  @!P2 IMAD.IADD R175, R175, 0x1, -R5 ;  /* 0x00000001afafa824 */ /* 0x000fe200078e0a05 */
[----:B------:R-:W-:Y:S01]  /*17b20*/  ISETP.GE.AND P2, PT, R177, RZ, PT ;  /* 0x000000ffb100720c */ /* 0x000fe20003f46270 */
[----:B------:R-:W-:Y:S02]  /*17b30*/  @!P3 IMAD.MOV R174, RZ, RZ, -R174 ;  /* 0x000000ffffaeb224 */ /* 0x000fe400078e0aae */
[----:B------:R-:W-:Y:S01]  /*17b40*/  IMAD.HI.U32 R181, R3, R179, RZ ;  /* 0x000000b303b57227 */ /* 0x000fe200078e00ff */
[----:B------:R-:W-:-:S03]  /*17b50*/  ISETP.GT.U32.AND P3, PT, R5, R175, PT ;  /* 0x000000af0500720c */ /* 0x000fc60003f64070 */
[----:B------:R-:W-:Y:S02]  /*17b60*/  @!P4 IMAD.IADD R176, R176, 0x1, -R5 ;  /* 0x00000001b0b0c824 */ /* 0x000fe400078e0a05 */
[----:B------:R-:W-:Y:S02]  /*17b70*/  IMAD.MOV R180, RZ, RZ, -R181 ;  /* 0x000000ffffb47224 */ /* 0x000fe400078e0ab5 */
[----:B------:R-:W-:Y:S01]  /*17b80*/  IMAD.MOV R181, RZ, RZ, -R182 ;  /* 0x000000ffffb57224 */ /* 0x000fe200078e0ab6 */
[C---:B------:R-:W-:Y:S01]  /*17b90*/  ISETP.GT.U32.AND P4, PT, R5.reuse, R176, PT ;  /* 0x000000b00500720c */ /* 0x040fe20003f84070 */
[----:B------:R-:W-:Y:S01]  /*17ba0*/  IMAD R177, R5, R180, R179 ;  /* 0x000000b405b17224 */ /* 0x000fe200078e02b3 */
[----:B------:R-:W-:Y:S01]  /*17bb0*/  IABS R180, R190 ;  /* 0x000000be00b47213 */ /* 0x000fe20000000000 */
[----:B------:R-:W-:Y:S01]  /*17bc0*/  IMAD.MOV.U32 R179, RZ, RZ, R184 ;  /* 0x000000ffffb37224 */ /* 0x000fe200078e00b8 */
[----:B------:R-:W-:Y:S01]  /*17bd0*/  IADD3 R184, R23, 0x1dc, RZ ;  /* 0x000001dc17b87810 */ /* 0x000fe20007ffe0ff */
[----:B------:R-:W-:Y:S01]  /*17be0*/  @!P3 IMAD.IADD R175, R175, 0x1, -R5 ;  /* 0x00000001afafb824 */ /* 0x000fe200078e0a05 */
[C---:B------:R-:W-:Y:S01]  /*17bf0*/  ISETP.GT.U32.AND P3, PT, R5.reuse, R177, PT ;  /* 0x000000b10500720c */ /* 0x040fe20003f64070 */
[----:B------:R-:W-:Y:S01]  /*17c00*/  IMAD R178, R5, R181, R178 ;  /* 0x000000b505b27224 */ /* 0x000fe200078e02b2 */
[----:B------:R-:W-:Y:S01]  /*17c10*/  IABS R182, R184 ;  /* 0x000000b800b67213 */ /* 0x000fe20000000000 */
[----:B------:R-:W-:-:S04]  /*17c20*/  IMAD.HI.U32 R181, R3, R179, RZ ;  /* 0x000000b303b57227 */ /* 0x000fc800078e00ff */
[----:B------:R-:W-:Y:S01]  /*17c30*/  IMAD.MOV R185, RZ, RZ, -R181 ;  /* 0x000000ffffb97224 */ /* 0x000fe200078e0ab5 */
[----:B------:R-:W-:Y:S01]  /*17c40*/  @!P4 IADD3 R176, R176, -R5, RZ ;  /* 0x80000005b0b0c210 */ /* 0x000fe20007ffe0ff */
[----:B------:R-:W-:Y:S01]  /*17c50*/  @!P1 IMAD.MOV R175, RZ, RZ, -R175 ;  /* 0x000000ffffaf9224 */ /* 0x000fe200078e0aaf */
[C---:B------:R-:W-:Y:S01]  /*17c60*/  ISETP.GT.U32.AND P4, PT, R5.reuse, R178, PT ;  /* 0x000000b20500720c */ /* 0x040fe20003f84070 */
[----:B------:R-:W-:Y:S02]  /*17c70*/  IMAD R179, R5, R185, R179 ;  /* 0x000000b905b37224 */ /* 0x000fe400078e02b3 */
[----:B------:R-:W-:Y:S02]  /*17c80*/  @!P3 IMAD.IADD R177, R177, 0x1, -R5 ;  /* 0x00000001b1b1b824 */ /* 0x000fe400078e0a05 */
[----:B------:R-:W-:Y:S01]  /*17c90*/  IMAD.MOV.U32 R181, RZ, RZ, R182 ;  /* 0x000000ffffb57224 */ /* 0x000fe200078e00b6 */
[----:B------:R-:W-:Y:S01]  /*17ca0*/  ISETP.GT.U32.AND P1, PT, R5, R179, PT ;  /* 0x000000b30500720c */ /* 0x000fe20003f24070 */
[----:B------:R-:W-:Y:S01]  /*17cb0*/  IMAD.HI.U32 R182, R3, R180, RZ ;  /* 0x000000b403b67227 */ /* 0x000fe200078e00ff */
[----:B------:R-:W-:-:S03]  /*17cc0*/  ISETP.GT.U32.AND P3, PT, R5, R177, PT ;  /* 0x000000b10500720c */ /* 0x000fc60003f64070 */
[----:B------:R-:W-:Y:S02]  /*17cd0*/  IMAD.MOV R182, RZ, RZ, -R182 ;  /* 0x000000ffffb67224 */ /* 0x000fe400078e0ab6 */
[----:B------:R-:W-:Y:S02]  /*17ce0*/  @!P4 IMAD.IADD R178, R178, 0x1, -R5 ;  /* 0x00000001b2b2c824 */ /* 0x000fe400078e0a05 */
[----:B------:R-:W-:-:S03]  /*17cf0*/  IMAD.HI.U32 R185, R3, R181, RZ ;  /* 0x000000b503b97227 */ /* 0x000fc600078e00ff */
[C---:B------:R-:W-:Y:S01]  /*17d00*/  ISETP.GT.U32.AND P4, PT, R5.reuse, R178, PT ;  /* 0x000000b20500720c */ /* 0x040fe20003f84070 */
[----:B------:R-:W-:Y:S02]  /*17d10*/  IMAD R180, R5, R182, R180 ;  /* 0x000000b605b47224 */ /* 0x000fe400078e02b4 */
[----:B------:R-:W-:Y:S02]  /*17d20*/  @!P1 IMAD.IADD R179, R179, 0x1, -R5 ;  /* 0x00000001b3b39824 */ /* 0x000fe400078e0a05 */
[----:B------:R-:W-:Y:S02]  /*17d30*/  IMAD.MOV R185, RZ, RZ, -R185 ;  /* 0x000000ffffb97224 */ /* 0x000fe400078e0ab9 */
        /* <DEDUP_REMOVED lines=8> */
[----:B------:R-:W-:Y:S02]  /*17dc0*/  IMAD.MOV R185, RZ, RZ, -R185 ;  /* 0x000000ffffb97224 */ /* 0x000fe400078e0ab9 */
[--C-:B------:R-:W-:Y:S01]  /*17dd0*/  @!P4 IMAD.IADD R178, R178, 0x1, -R5.reuse ;  /* 0x00000001b2b2c824 */ /* 0x100fe200078e0a05 */
[C---:B------:R-:W-:Y:S01]  /*17de0*/  ISETP.GT.U32.AND P4, PT, R5.reuse, R181, PT ;  /* 0x000000b50500720c */ /* 0x040fe20003f84070 */
[----:B------:R-:W-:Y:S02]  /*17df0*/  IMAD R182, R5, R185, R182 ;  /* 0x000000b905b67224 */ /* 0x000fe400078e02b6 */
[----:B------:R-:W-:Y:S01]  /*17e00*/  @!P6 IMAD.MOV R176, RZ, RZ, -R176 ;  /* 0x000000ffffb0e224 */ /* 0x000fe200078e0ab0 */
[----:B------:R-:W-:Y:S01]  /*17e10*/  ISETP.GE.AND P6, PT, R4, RZ, PT ;  /* 0x000000ff0400720c */ /* 0x000fe20003fc6270 */
[--C-:B------:R-:W-:Y:S01]  /*17e20*/  @!P1 IMAD.IADD R179, R179, 0x1, -R5.reuse ;  /* 0x00000001b3b39824 */ /* 0x100fe200078e0a05 */
[----:B------:R-:W-:Y:S01]  /*17e30*/  ISETP.GT.U32.AND P1, PT, R5, R182, PT ;  /* 0x000000b60500720c */ /* 0x000fe20003f24070 */
[----:B------:R-:W-:Y:S01]  /*17e40*/  @!P3 IMAD.IADD R180, R180, 0x1, -R5 ;  /* 0x00000001b4b4b824 */ /* 0x000fe200078e0a05 */
[----:B------:R-:W-:Y:S01]  /*17e50*/  ISETP.GE.AND P3, PT, R183, RZ, PT ;  /* 0x000000ffb700720c */ /* 0x000fe20003f66270 */
[----:B------:R-:W-:Y:S01]  /*17e60*/  @!P2 IMAD.MOV R177, RZ, RZ, -R177 ;  /* 0x000000ffffb1a224 */ /* 0x000fe200078e0ab1 */
[----:B------:R-:W-:Y:S01]  /*17e70*/  IADD3 R4, R23, 0x1e0, RZ ;  /* 0x000001e017047810 */ /* 0x000fe20007ffe0ff */
[----:B------:R-:W-:Y:S01]  /*17e80*/  IMAD.HI.U32 R193, R3, R191, RZ ;  /* 0x000000bf03c17227 */ /* 0x000fe200078e00ff */
[----:B------:R-:W-:-:S02]  /*17e90*/  ISETP.GT.U32.AND P2, PT, R5, R180, PT ;  /* 0x000000b40500720c */ /* 0x000fc40003f44070 */
[----:B------:R-:W-:Y:S01]  /*17ea0*/  IABS R185, R4 ;  /* 0x0000000400b97213 */ /* 0x000fe20000000000 */
[----:B------:R-:W-:Y:S01]  /*17eb0*/  @!P4 IMAD.IADD R181, R181, 0x1, -R5 ;  /* 0x00000001b5b5c824 */ /* 0x000fe200078e0a05 */
[----:B------:R-:W-:Y:S01]  /*17ec0*/  ISETP.GE.AND P4, PT, R190, RZ, PT ;  /* 0x000000ffbe00720c */ /* 0x000fe20003f86270 */
[----:B------:R-:W-:Y:S02]  /*17ed0*/  IMAD.MOV R183, RZ, RZ, -R193 ;  /* 0x000000ffffb77224 */ /* 0x000fe400078e0ac1 */
[----:B------:R-:W-:-:S04]  /*17ee0*/  IMAD.HI.U32 R193, R3, R185, RZ ;  /* 0x000000b903c17227 */ /* 0x000fc800078e00ff */
[----:B------:R-:W-:Y:S01]  /*17ef0*/  IMAD R183, R5, R183, R191 ;  /* 0x000000b705b77224 */ /* 0x000fe200078e02bf */
[----:B------:R-:W-:Y:S01]  /*17f00*/  IADD3 R191, -R193, RZ, RZ ;  /* 0x000000ffc1bf7210 */ /* 0x000fe20007ffe1ff */
[----:B------:R-:W-:Y:S02]  /*17f10*/  IMAD.MOV R190, RZ, RZ, -R192 ;  /* 0x000000ffffbe7224 */ /* 0x000fe400078e0ac0 */
[----:B------:R-:W-:Y:S02]  /*17f20*/  @!P1 IMAD.IADD R182, R182, 0x1, -R5 ;  /* 0x00000001b6b69824 */ /* 0x000fe400078e0a05 */
[----:B------:R-:W-:Y:S01]  /*17f30*/  @!P6 IMAD.MOV R178, RZ, RZ, -R178 ;  /* 0x000000ffffb2e224 */ /* 0x000fe200078e0ab2 */
[C---:B------:R-:W-:Y:S01]  /*17f40*/  ISETP.GT.U32.AND P6, PT, R5.reuse, R181, PT ;  /* 0x000000b50500720c */ /* 0x040fe20003fc4070 */
[----:B------:R-:W-:Y:S01]  /*17f50*/  @!P3 IMAD.MOV R179, RZ, RZ, -R179 ;  /* 0x000000ffffb3b224 */ /* 0x000fe200078e0ab3 */
[----:B------:R-:W-:Y:S01]  /*17f60*/  ISETP.GE.AND P3, PT, R184, RZ, PT ;  /* 0x000000ffb800720c */ /* 0x000fe20003f66270 */
[----:B------:R-:W-:Y:S01]  /*17f70*/  @!P2 IMAD.IADD R180, R180, 0x1, -R5 ;  /* 0x00000001b4b4a824 */ /* 0x000fe200078e0a05 */
[C---:B------:R-:W-:Y:S01]  /*17f80*/  ISETP.GT.U32.AND P1, PT, R5.reuse, R182, PT ;  /* 0x000000b60500720c */ /* 0x040fe20003f24070 */
[C---:B------:R-:W-:Y:S01]  /*17f90*/  IMAD R184, R5.reuse, R190, R189 ;  /* 0x000000be05b87224 */ /* 0x040fe200078e02bd */
[----:B------:R-:W-:Y:S01]  /*17fa0*/  ISETP.GT.U32.AND P2, PT, R5, R183, PT ;  /* 0x000000b70500720c */ /* 0x000fe20003f44070 */
[----:B------:R-:W-:Y:S01]  /*17fb0*/  @!P4 IMAD.MOV R180, RZ, RZ, -R180 ;  /* 0x000000ffffb4c224 */ /* 0x000fe200078e0ab4 */
[----:B------:R-:W-:Y:S01]  /*17fc0*/  IADD3 R190, R23, 0x1e1, RZ ;  /* 0x000001e117be7810 */ /* 0x000fe20007ffe0ff */
[C---:B------:R-:W-:Y:S01]  /*17fd0*/  IMAD R185, R5.reuse, R191, R185 ;  /* 0x000000bf05b97224 */ /* 0x040fe200078e02b9 */
[----:B------:R-:W-:-:S02]  /*17fe0*/  ISETP.GT.U32.AND P4, PT, R5, R184, PT ;  /* 0x000000b80500720c */ /* 0x000fc40003f84070 */
[----:B------:R-:W-:Y:S01]  /*17ff0*/  IABS R191, R190 ;  /* 0x000000be00bf7213 */ /* 0x000fe20000000000 */
[--C-:B------:R-:W-:Y:S01]  /*18000*/  @!P6 IMAD.IADD R181, R181, 0x1, -R5.reuse ;  /* 0x00000001b5b5e824 */ /* 0x100fe200078e0a05 */
[----:B------:R-:W-:Y:S02]  /*18010*/  ISETP.GT.U32.AND P6, PT, R5, R185, PT ;  /* 0x000000b90500720c */ /* 0x000fe40003fc4070 */
[----:B------:R-:W-:Y:S01]  /*18020*/  IADD3 R189, R23, 0x1e2, RZ ;  /* 0x000001e217bd7810 */ /* 0x000fe20007ffe0ff */
[--C-:B------:R-:W-:Y:S01]  /*18030*/  @!P1 IMAD.IADD R182, R182, 0x1, -R5.reuse ;  /* 0x00000001b6b69824 */ /* 0x100fe200078e0a05 */
[----:B------:R-:W-:Y:S01]  /*18040*/  ISETP.GE.AND P1, PT, R186, RZ, PT ;  /* 0x000000ffba00720c */ /* 0x000fe20003f26270 */
[----:B------:R-:W-:Y:S01]  /*18050*/  @!P2 IMAD.IADD R183, R183, 0x1, -R5 ;  /* 0x00000001b7b7a824 */ /* 0x000fe200078e0a05 */
[----:B------:R-:W-:Y:S01]  /*18060*/  IABS R192, R189 ;  /* 0x000000bd00c07213 */ /* 0x000fe20000000000 */
[----:B------:R-:W-:Y:S01]  /*18070*/  IMAD.MOV.U32 R186, RZ, RZ, R191 ;  /* 0x000000ffffba7224 */ /* 0x000fe200078e00bf */
[----:B------:R-:W-:Y:S01]  /*18080*/  ISETP.GE.AND P2, PT, R187, RZ, PT ;  /* 0x000000ffbb00720c */ /* 0x000fe20003f46270 */
[----:B------:R-:W-:Y:S01]  /*18090*/  @!P4 IMAD.IADD R184, R184, 0x1, -R5 ;  /* 0x00000001b8b8c824 */ /* 0x000fe200078e0a05 */
[----:B------:R-:W-:Y:S01]  /*180a0*/  ISETP.GT.U32.AND P4, PT, R5, R183, PT ;  /* 0x000000b70500720c */ /* 0x000fe20003f84070 */
[----:B------:R-:W-:Y:S01]  /*180b0*/  IMAD.HI.U32 R193, R3, R186, RZ ;  /* 0x000000ba03c17227 */ /* 0x000fe200078e00ff */
[----:B------:R-:W-:-:S03]  /*180c0*/  IADD3 R191, R23, 0x1e3, RZ ;  /* 0x000001e317bf7810 */ /* 0x000fc60007ffe0ff */
[----:B------:R-:W-:Y:S02]  /*180d0*/  IMAD.MOV.U32 R187, RZ, RZ, R192 ;  /* 0x000000ffffbb7224 */ /* 0x000fe400078e00c0 */
[----:B------:R-:W-:Y:S02]  /*180e0*/  IMAD.MOV R192, RZ, RZ, -R193 ;  /* 0x000000ffffc07224 */ /* 0x000fe400078e0ac1 */
[----:B------:R-:W-:Y:S01]  /*180f0*/  @!P6 IMAD.IADD R185, R185, 0x1, -R5 ;  /* 0x00000001b9b9e824 */ /* 0x000fe200078e0a05 */
[C---:B------:R-:W-:Y:S01]  /*18100*/  ISETP.GT.U32.AND P6, PT, R5.reuse, R184, PT ;  /* 0x000000b80500720c */ /* 0x040fe20003fc4070 */
[----:B------:R-:W-:Y:S02]  /*18110*/  @!P3 IMAD.MOV R181, RZ, RZ, -R181 ;  /* 0x000000ffffb5b224 */ /* 0x000fe400078e0ab5 */
[C---:B------:R-:W-:Y:S01]  /*18120*/  IMAD R186, R5.reuse, R192, R186 ;  /* 0x000000c005ba7224 */ /* 0x040fe200078e02ba */
[----:B------:R-:W-:Y:S01]  /*18130*/  ISETP.GT.U32.AND P3, PT, R5, R185, PT ;  /* 0x000000b90500720c */ /* 0x000fe20003f64070 */
[----:B------:R-:W-:Y:S01]  /*18140*/  IMAD.HI.U32 R193, R3, R187, RZ ;  /* 0x000000bb03c17227 */ /* 0x000fe200078e00ff */
[----:B------:R-:W-:-:S03]  /*18150*/  IABS R192, R191 ;  /* 0x000000bf00c07213 */ /* 0x000fc60000000000 */
[----:B------:R-:W-:Y:S01]  /*18160*/  @!P1 IMAD.MOV R182, RZ, RZ, -R182 ;  /* 0x000000ffffb69224 */ /* 0x000fe200078e0ab6 */
[----:B------:R-:W-:Y:S01]  /*18170*/  ISETP.GT.U32.AND P1, PT, R5, R186, PT ;  /* 0x000000ba0500720c */ /* 0x000fe20003f24070 */
[----:B------:R-:W-:Y:S01]  /*18180*/  @!P4 IMAD.IADD R183, R183, 0x1, -R5 ;  /* 0x00000001b7b7c824 */ /* 0x000fe200078e0a05 */
[----:B------:R-:W-:Y:S01]  /*18190*/  ISETP.GE.AND P4, PT, R188, RZ, PT ;  /* 0x000000ffbc00720c */ /* 0x000fe20003f86270 */
[----:B------:R-:W-:Y:S01]  /*181a0*/  IMAD.MOV R193, RZ, RZ, -R193 ;  /* 0x000000ffffc17224 */ /* 0x000fe200078e0ac1 */
[----:B------:R-:W-:Y:S01]  /*181b0*/  MOV R188, R192 ;  /* 0x000000c000bc7202 */ /* 0x000fe20000000f00 */
[----:B------:R-:W-:Y:S01]  /*181c0*/  @!P6 IMAD.IADD R184, R184, 0x1, -R5 ;  /* 0x00000001b8b8e824 */ /* 0x000fe200078e0a05 */
[----:B------:R-:W-:Y:S01]  /*181d0*/  ISETP.GE.AND P6, PT, R4, RZ, PT ;  /* 0x000000ff0400720c */ /* 0x000fe20003fc6270 */
[----:B------:R-:W-:Y:S01]  /*181e0*/  IMAD R187, R5, R193, R187 ;  /* 0x000000c105bb7224 */ /* 0x000fe200078e02bb */
[----:B------:R-:W-:Y:S01]  /*181f0*/  IADD3 R4, R23, 0x1e5, RZ ;  /* 0x000001e517047810 */ /* 0x000fe20007ffe0ff */
[----:B------:R-:W-:Y:S01]  /*18200*/  IMAD.HI.U32 R194, R3, R188, RZ ;  /* 0x000000bc03c27227 */ /* 0x000fe200078e00ff */
[----:B------:R-:W-:-:S03]  /*18210*/  IADD3 R193, R23, 0x1e4, RZ ;  /* 0x000001e417c17810 */ /* 0x000fc60007ffe0ff */
[--C-:B------:R-:W-:Y:S01]  /*18220*/  @!P3 IMAD.IADD R185, R185, 0x1, -R5.reuse ;  /* 0x00000001b9b9b824 */ /* 0x100fe200078e0a05 */
[C---:B------:R-:W-:Y:S01]  /*18230*/  ISETP.GT.U32.AND P3, PT, R5.reuse, R187, PT ;  /* 0x000000bb0500720c */ /* 0x040fe20003f64070 */
[----:B------:R-:W-:Y:S01]  /*18240*/  IMAD.MOV R194, RZ, RZ, -R194 ;  /* 0x000000ffffc27224 */ /* 0x000fe200078e0ac2 */
[----:B------:R-:W-:Y:S01]  /*18250*/  IABS R192, R193 ;  /* 0x000000c100c07213 */ /* 0x000fe20000000000 */
[----:B------:R-:W-:Y:S01]  /*18260*/  @!P1 IMAD.IADD R186, R186, 0x1, -R5 ;  /* 0x00000001baba9824 */ /* 0x000fe200078e0a05 */
[----:B------:R-:W-:Y:S01]  /*18270*/  ISETP.GE.AND P1, PT, R190, RZ, PT ;  /* 0x000000ffbe00720c */ /* 0x000fe20003f26270 */
[C---:B------:R-:W-:Y:S01]  /*18280*/  IMAD R188, R5.reuse, R194, R188 ;  /* 0x000000c205bc7224 */ /* 0x040fe200078e02bc */
[----:B------:R-:W-:Y:S01]  /*18290*/  IABS R190, R4 ;  /* 0x0000000400be7213 */ /* 0x000fe20000000000 */
[----:B------:R-:W-:Y:S01]  /*182a0*/  @!P2 IMAD.MOV R183, RZ, RZ, -R183 ;  /* 0x000000ffffb7a224 */ /* 0x000fe200078e0ab7 */
[C---:B------:R-:W-:Y:S01]  /*182b0*/  ISETP.GT.U32.AND P2, PT, R5.reuse, R186, PT ;  /* 0x000000ba0500720c */ /* 0x040fe20003f44070 */
[----:B------:R-:W-:Y:S01]  /*182c0*/  @!P4 IMAD.MOV R184, RZ, RZ, -R184 ;  /* 0x000000ffffb8c224 */ /* 0x000fe200078e0ab8 */
[----:B------:R-:W-:Y:S01]  /*182d0*/  ISETP.GT.U32.AND P4, PT, R5, R188, PT ;  /* 0x000000bc0500720c */ /* 0x000fe20003f84070 */
[----:B------:R-:W-:Y:S01]  /*182e0*/  IMAD.HI.U32 R197, R3, R190, RZ ;  /* 0x000000be03c57227 */ /* 0x000fe200078e00ff */
[----:B------:R-:W-:-:S03]  /*182f0*/  IABS R194, R196 ;  /* 0x000000c400c27213 */ /* 0x000fc60000000000 */
[----:B------:R-:W-:Y:S02]  /*18300*/  @!P3 IMAD.IADD R187, R187, 0x1, -R5 ;  /* 0x00000001bbbbb824 */ /* 0x000fe400078e0a05 */
[----:B------:R-:W-:-:S03]  /*18310*/  IMAD.HI.U32 R195, R3, R192, RZ ;  /* 0x000000c003c37227 */ /* 0x000fc600078e00ff */
[----:B------:R-:W-:Y:S01]  /*18320*/  ISETP.GT.U32.AND P3, PT, R5, R187, PT ;  /* 0x000000bb0500720c */ /* 0x000fe20003f64070 */
[----:B------:R-:W-:Y:S02]  /*18330*/  IMAD.MOV R197, RZ, RZ, -R197 ;  /* 0x000000ffffc57224 */ /* 0x000fe400078e0ac5 */
[----:B------:R-:W-:Y:S02]  /*18340*/  IMAD.MOV R195, RZ, RZ, -R195 ;  /* 0x000000ffffc37224 */ /* 0x000fe400078e0ac3 */
[----:B------:R-:W-:Y:S01]  /*18350*/  @!P6 IMAD.MOV R185, RZ, RZ, -R185 ;  /* 0x000000ffffb9e224 */ /* 0x000fe200078e0ab9 */
[----:B------:R-:W-:Y:S01]  /*18360*/  ISETP.GE.AND P6, PT, R189, RZ, PT ;  /* 0x000000ffbd00720c */ /* 0x000fe20003fc6270 */
[--C-:B------:R-:W-:Y:S01]  /*18370*/  @!P2 IMAD.IADD R186, R186, 0x1, -R5.reuse ;  /* 0x00000001babaa824 */ /* 0x100fe200078e0a05 */
[----:B------:R-:W-:Y:S01]  /*18380*/  ISETP.GE.AND P2, PT, R191, RZ, PT ;  /* 0x000000ffbf00720c */ /* 0x000fe20003f46270 */
[----:B------:R-:W-:Y:S01]  /*18390*/  IMAD R190, R5, R197, R190 ;  /* 0x000000c505be7224 */ /* 0x000fe200078e02be */
[----:B------:R-:W-:Y:S01]  /*183a0*/  IADD3 R191, R23, 0x1e7, RZ ;  /* 0x000001e717bf7810 */ /* 0x000fe20007ffe0ff */
[----:B------:R-:W-:-:S02]  /*183b0*/  @!P4 IMAD.IADD R188, R188, 0x1, -R5 ;  /* 0x00000001bcbcc824 */ /* 0x000fc400078e0a05 */
[C---:B------:R-:W-:Y:S01]  /*183c0*/  IMAD R189, R5.reuse, R195, R192 ;  /* 0x000000c305bd7224 */ /* 0x040fe200078e02c0 */
[----:B------:R-:W-:Y:S01]  /*183d0*/  IABS R197, R191 ;  /* 0x000000bf00c57213 */ /* 0x000fe20000000000 */
[----:B------:R-:W-:Y:S01]  /*183e0*/  IMAD.MOV.U32 R192, RZ, RZ, R194 ;  /* 0x000000ffffc07224 */ /* 0x000fe200078e00c2 */
[C---:B------:R-:W-:Y:S01]  /*183f0*/  ISETP.GT.U32.AND P4, PT, R5.reuse, R188, PT ;  /* 0x000000bc0500720c */ /* 0x040fe20003f84070 */
[----:B------:R-:W-:Y:S01]  /*18400*/  @!P1 IMAD.MOV R186, RZ, RZ, -R186 ;  /* 0x000000ffffba9224 */ /* 0x000fe200078e0aba */
[----:B------:R-:W-:Y:S01]  /*18410*/  ISETP.GT.U32.AND P1, PT, R5, R190, PT ;  /* 0x000000be0500720c */ /* 0x000fe20003f24070 */
[----:B------:R-:W-:-:S04]  /*18420*/  IMAD.HI.U32 R194, R3, R192, RZ ;  /* 0x000000c003c27227 */ /* 0x000fc800078e00ff */
[----:B------:R-:W-:Y:S01]  /*18430*/  @!P3 IMAD.IADD R187, R187, 0x1, -R5 ;  /* 0x00000001bbbbb824 */ /* 0x000fe200078e0a05 */
[----:B------:R-:W-:Y:S01]  /*18440*/  ISETP.GT.U32.AND P3, PT, R5, R189, PT ;  /* 0x000000bd0500720c */ /* 0x000fe20003f64070 */
[----:B------:R-:W-:Y:S02]  /*18450*/  IMAD.MOV R194, RZ, RZ, -R194 ;  /* 0x000000ffffc27224 */ /* 0x000fe400078e0ac2 */
[----:B------:R-:W-:Y:S01]  /*18460*/  @!P6 IMAD.MOV R187, RZ, RZ, -R187 ;  /* 0x000000ffffbbe224 */ /* 0x000fe200078e0abb */
[----:B------:R-:W-:Y:S01]  /*18470*/  ISETP.GE.AND P6, PT, R193, RZ, PT ;  /* 0x000000ffc100720c */ /* 0x000fe20003fc6270 */
[----:B------:R-:W-:Y:S01]  /*18480*/  IMAD R192, R5, R194, R192 ;  /* 0x000000c205c07224 */ /* 0x000fe200078e02c0 */
[----:B------:R-:W-:Y:S01]  /*18490*/  IADD3 R193, R23, 0x1e8, RZ ;  /* 0x000001e817c17810 */ /* 0x000fe20007ffe0ff */
[--C-:B------:R-:W-:Y:S02]  /*184a0*/  @!P1 IMAD.IADD R190, R190, 0x1, -R5.reuse ;  /* 0x00000001bebe9824 */ /* 0x100fe400078e0a05 */
[----:B------:R-:W-:Y:S01]  /*184b0*/  @!P4 IMAD.IADD R188, R188, 0x1, -R5 ;  /* 0x00000001bcbcc824 */ /* 0x000fe200078e0a05 */
[C---:B------:R-:W-:Y:S01]  /*184c0*/  ISETP.GT.U32.AND P4, PT, R5.reuse, R192, PT ;  /* 0x000000c00500720c */ /* 0x040fe20003f84070 */
[----:B------:R-:W-:Y:S01]  /*184d0*/  IMAD.MOV.U32 R194, RZ, RZ, R197 ;  /* 0x000000ffffc27224 */ /* 0x000fe200078e00c5 */
[----:B------:R-:W-:Y:S01]  /*184e0*/  ISETP.GT.U32.AND P1, PT, R5, R190, PT ;  /* 0x000000be0500720c */ /* 0x000fe20003f24070 */
[----:B------:R-:W-:Y:S01]  /*184f0*/  @!P2 IMAD.MOV R188, RZ, RZ, -R188 ;  /* 0x000000ffffbca224 */ /* 0x000fe200078e0abc */
[----:B------:R-:W-:Y:S01]  /*18500*/  @!P3 IADD3 R189, R189, -R5, RZ ;  /* 0x80000005bdbdb210 */ /* 0x000fe20007ffe0ff */
[----:B------:R-:W-:Y:S01]  /*18510*/  IMAD.HI.U32 R197, R3, R194, RZ ;  /* 0x000000c203c57227 */ /* 0x000fe200078e00ff */
[----:B------:R-:W-:-:S02]  /*18520*/  ISETP.GE.AND P2, PT, R4, RZ, PT ;  /* 0x000000ff0400720c */ /* 0x000fc40003f46270 */
[----:B------:R-:W-:Y:S01]  /*18530*/  ISETP.GT.U32.AND P3, PT, R5, R189, PT ;  /* 0x000000bd0500720c */ /* 0x000fe20003f64070 */
[----:B------:R-:W-:Y:S01]  /*18540*/  IMAD.MOV R197, RZ, RZ, -R197 ;  /* 0x000000ffffc57224 */ /* 0x000fe200078e0ac5 */
[----:B------:R-:W-:Y:S02]  /*18550*/  IADD3 R4, R23, 0x1e9, RZ ;  /* 0x000001e917047810 */ /* 0x000fe40007ffe0ff */
[----:B------:R-:W-:Y:S01]  /*18560*/  IABS R195, R193 ;  /* 0x000000c100c37213 */ /* 0x000fe20000000000 */
[----:B------:R-:W-:Y:S01]  /*18570*/  IMAD R194, R5, R197, R194 ;  /* 0x000000c505c27224 */ /* 0x000fe200078e02c2 */
[----:B------:R-:W-:Y:S01]  /*18580*/  IABS R200, R4 ;  /* 0x0000000400c87213 */ /* 0x000fe20000000000 */
[--C-:B------:R-:W-:Y:S01]  /*18590*/  @!P4 IMAD.IADD R192, R192, 0x1, -R5.reuse ;  /* 0x00000001c0c0c824 */ /* 0x100fe200078e0a05 */
[----:B------:R-:W-:Y:S01]  /*185a0*/  IADD3 R197, R23, 0x1eb, RZ ;  /* 0x000001eb17c57810 */ /* 0x000fe20007ffe0ff */
[----:B------:R-:W-:Y:S01]  /*185b0*/  @!P1 IMAD.IADD R190, R190, 0x1, -R5 ;  /* 0x00000001bebe9824 */ /* 0x000fe200078e0a05 */
[----:B------:R-:W-:Y:S01]  /*185c0*/  ISETP.GT.U32.AND P1, PT, R5, R194, PT ;  /* 0x000000c20500720c */ /* 0x000fe20003f24070 */
[----:B------:R-:W-:Y:S01]  /*185d0*/  IMAD.HI.U32 R198, R3, R195, RZ ;  /* 0x000000c303c67227 */ /* 0x000fe200078e00ff */
[----:B------:R-:W-:-:S02]  /*185e0*/  ISETP.GT.U32.AND P4, PT, R5, R192, PT ;  /* 0x000000c00500720c */ /* 0x000fc40003f84070 */
[----:B------:R-:W-:Y:S01]  /*185f0*/  IABS R206, R197 ;  /* 0x000000c500ce7213 */ /* 0x000fe20000000000 */
[----:B------:R-:W-:Y:S01]  /*18600*/  @!P3 IMAD.IADD R189, R189, 0x1, -R5 ;  /* 0x00000001bdbdb824 */ /* 0x000fe200078e0a05 */
[----:B------:R-:W-:Y:S01]  /*18610*/  ISETP.GE.AND P3, PT, R196, RZ, PT ;  /* 0x000000ffc400720c */ /* 0x000fe20003f66270 */
[----:B------:R-:W-:-:S04]  /*18620*/  IMAD.HI.U32 R196, R3, R200, RZ ;  /* 0x000000c803c47227 */ /* 0x000fc800078e00ff */
[----:B------:R-:W-:Y:S02]  /*18630*/  IMAD.MOV R196, RZ, RZ, -R196 ;  /* 0x000000ffffc47224 */ /* 0x000fe400078e0ac4 */
[--C-:B------:R-:W-:Y:S02]  /*18640*/  @!P1 IMAD.IADD R194, R194, 0x1, -R5.reuse ;  /* 0x00000001c2c29824 */ /* 0x100fe400078e0a05 */
[----:B------:R-:W-:Y:S01]  /*18650*/  @!P4 IMAD.IADD R192, R192, 0x1, -R5 ;  /* 0x00000001c0c0c824 */ /* 0x000fe200078e0a05 */
[----:B------:R-:W-:Y:S01]  /*18660*/  ISETP.GE.AND P4, PT, R193, RZ, PT ;  /* 0x000000ffc100720c */ /* 0x000fe20003f86270 */
[C---:B------:R-:W-:Y:S01]  /*18670*/  IMAD R200, R5.reuse, R196, R200 ;  /* 0x000000c405c87224 */ /* 0x040fe200078e02c8 */
[----:B------:R-:W-:Y:S01]  /*18680*/  ISETP.GT.U32.AND P1, PT, R5, R194, PT ;  /* 0x000000c20500720c */ /* 0x000fe20003f24070 */
[----:B------:R-:W-:Y:S01]  /*18690*/  @!P3 IMAD.MOV R192, RZ, RZ, -R192 ;  /* 0x000000ffffc0b224 */ /* 0x000fe200078e0ac0 */
[----:B------:R-:W-:Y:S01]  /*186a0*/  IADD3 R193, R23, 0x1ea, RZ ;  /* 0x000001ea17c17810 */ /* 0x000fe20007ffe0ff */
[----:B------:R-:W-:Y:S01]  /*186b0*/  IMAD.MOV R198, RZ, RZ, -R198 ;  /* 0x000000ffffc67224 */ /* 0x000fe200078e0ac6 */
[C---:B------:R-:W-:Y:S01]  /*186c0*/  ISETP.GT.U32.AND P3, PT, R5.reuse, R200, PT ;  /* 0x000000c80500720c */ /* 0x040fe20003f64070 */
[----:B------:R-:W-:Y:S01]  /*186d0*/  @!P6 IMAD.MOV R189, RZ, RZ, -R189 ;  /* 0x000000ffffbde224 */ /* 0x000fe200078e0abd */
[----:B------:R-:W-:Y:S01]  /*186e0*/  IABS R205, R193 ;  /* 0x000000c100cd7213 */ /* 0x000fe20000000000 */
[----:B------:R-:W-:Y:S01]  /*186f0*/  IMAD R195, R5, R198, R195 ;  /* 0x000000c605c37224 */ /* 0x000fe200078e02c3 */
[----:B------:R-:W-:Y:S01]  /*18700*/  ISETP.GE.AND P6, PT, R191, RZ, PT ;  /* 0x000000ffbf00720c */ /* 0x000fe20003fc6270 */
[----:B------:R-:W-:-:S02]  /*18710*/  @!P2 IMAD.MOV R190, RZ, RZ, -R190 ;  /* 0x000000ffffbea224 */ /* 0x000fc400078e0abe */
[----:B------:R-:W-:Y:S01]  /*18720*/  IMAD.HI.U32 R196, R3, R205, RZ ;  /* 0x000000cd03c47227 */ /* 0x000fe200078e00ff */
[----:B------:R-:W-:-:S03]  /*18730*/  ISETP.GT.U32.AND P2, PT, R5, R195, PT ;  /* 0x000000c30500720c */ /* 0x000fc60003f44070 */
[--C-:B------:R-:W-:Y:S01]  /*18740*/  @!P1 IMAD.IADD R194, R194, 0x1, -R5.reuse ;  /* 0x00000001c2c29824 */ /* 0x100fe200078e0a05 */
[----:B------:R-:W-:Y:S01]  /*18750*/  ISETP.GE.AND P1, PT, R4, RZ, PT ;  /* 0x000000ff0400720c */ /* 0x000fe20003f26270 */
[----:B------:R-:W-:Y:S02]  /*18760*/  @!P3 IMAD.IADD R200, R200, 0x1, -R5 ;  /* 0x00000001c8c8b824 */ /* 0x000fe400078e0a05 */
[----:B------:R-:W-:Y:S02]  /*18770*/  IMAD.MOV R4, RZ, RZ, -R196 ;  /* 0x000000ffff047224 */ /* 0x000fe400078e0ac4 */
[----:B------:R-:W-:Y:S01]  /*18780*/  IMAD.HI.U32 R196, R3, R211, RZ ;  /* 0x000000d303c47227 */ /* 0x000fe200078e00ff */
[----:B------:R-:W-:-:S03]  /*18790*/  ISETP.GT.U32.AND P3, PT, R5, R200, PT ;  /* 0x000000c80500720c */ /* 0x000fc60003f64070 */
[----:B------:R-:W-:Y:S01]  /*187a0*/  IMAD R205, R5, R4, R205 ;  /* 0x0000000405cd7224 */ /* 0x000fe200078e02cd */
[----:B------:R-:W-:Y:S01]  /*187b0*/  @!P2 IADD3 R195, R195, -R5, RZ ;  /* 0x80000005c3c3a210 */ /* 0x000fe20007ffe0ff */
[----:B------:R-:W-:-:S03]  /*187c0*/  IMAD.HI.U32 R4, R3, R206, RZ ;  /* 0x000000ce03047227 */ /* 0x000fc600078e00ff */
[C---:B------:R-:W-:Y:S01]  /*187d0*/  ISETP.GT.U32.AND P2, PT, R5.reuse, R195, PT ;  /* 0x000000c30500720c */ /* 0x040fe20003f44070 */
[----:B------:R-:W-:Y:S02]  /*187e0*/  IMAD.MOV R198, RZ, RZ, -R4 ;  /* 0x000000ffffc67224 */ /* 0x000fe400078e0a04 */
[----:B------:R-:W-:Y:S02]  /*187f0*/  IMAD.MOV R4, RZ, RZ, -R196 ;  /* 0x000000ffff047224 */ /* 0x000fe400078e0ac4 */
[C---:B------:R-:W-:Y:S02]  /*18800*/  IMAD R206, R5.reuse, R198, R206 ;  /* 0x000000c605ce7224 */ /* 0x040fe400078e02ce */
[----:B------:R-:W-:Y:S02]  /*18810*/  @!P3 IMAD.IADD R200, R200, 0x1, -R5 ;  /* 0x00000001c8c8b824 */ /* 0x000fe400078e0a05 */
[C---:B------:R-:W-:Y:S01]  /*18820*/  IMAD R211, R5.reuse, R4, R211 ;  /* 0x0000000405d37224 */ /* 0x040fe200078e02d3 */
[----:B------:R-:W-:Y:S01]  /*18830*/  ISETP.GT.U32.AND P3, PT, R5, R206, PT ;  /* 0x000000ce0500720c */ /* 0x000fe20003f64070 */
[----:B------:R-:W-:Y:S01]  /*18840*/  @!P1 IMAD.MOV R200, RZ, RZ, -R200 ;  /* 0x000000ffffc89224 */ /* 0x000fe200078e0ac8 */
[----:B------:R-:W-:Y:S01]  /*18850*/  IADD3 R4, R23, 0x1ed, RZ ;  /* 0x000001ed17047810 */ /* 0x000fe20007ffe0ff */
[----:B------:R-:W-:Y:S01]  /*18860*/  @!P6 IMAD.MOV R194, RZ, RZ, -R194 ;  /* 0x000000ffffc2e224 */ /* 0x000fe200078e0ac2 */
[----:B------:R-:W-:Y:S01]  /*18870*/  ISETP.GT.U32.AND P1, PT, R5, R211, PT ;  /* 0x000000d30500720c */ /* 0x000fe20003f24070 */
[----:B------:R-:W-:Y:S01]  /*18880*/  IMAD.MOV.U32 R191, RZ, RZ, c[0x0][0x188] ;  /* 0x00006200ffbf7624 */ /* 0x000fe200078e00ff */
[----:B------:R-:W-:Y:S01]  /*18890*/  IABS R217, R4 ;  /* 0x0000000400d97213 */ /* 0x000fe20000000000 */
[----:B------:R-:W-:Y:S01]  /*188a0*/  @!P2 IMAD.IADD R195, R195, 0x1, -R5 ;  /* 0x00000001c3c3a824 */ /* 0x000fe200078e0a05 */
[----:B------:R-:W-:Y:S01]  /*188b0*/  ISETP.GT.U32.AND P6, PT, R5, R205, PT ;  /* 0x000000cd0500720c */ /* 0x000fe20003fc4070 */
[----:B------:R-:W-:Y:S01]  /*188c0*/  IMAD R6, R191, 0x2, R6 ;  /* 0x00000002bf067824 */ /* 0x000fe200078e0206 */
[----:B------:R-:W-:Y:S01]  /*188d0*/  ISETP.GE.AND P2, PT, R193, RZ, PT ;  /* 0x000000ffc100720c */ /* 0x000fe20003f46270 */
[----:B------:R-:W-:-:S04]  /*188e0*/  IMAD.HI.U32 R202, R3, R217, RZ ;  /* 0x000000d903ca7227 */ /* 0x000fc800078e00ff */
[----:B------:R-:W-:Y:S02]  /*188f0*/  @!P3 IMAD.IADD R206, R206, 0x1, -R5 ;  /* 0x00000001ceceb824 */ /* 0x000fe400078e0a05 */
[----:B------:R-:W-:Y:S02]  /*18900*/  IMAD.MOV R202, RZ, RZ, -R202 ;  /* 0x000000ffffca7224 */ /* 0x000fe400078e0aca */
[----:B------:R-:W-:Y:S01]  /*18910*/  IMAD R6, R191, 0x2, R6 ;  /* 0x00000002bf067824 */ /* 0x000fe200078e0206 */
[C---:B------:R-:W-:Y:S01]  /*18920*/  ISETP.GT.U32.AND P3, PT, R5.reuse, R206, PT ;  /* 0x000000ce0500720c */ /* 0x040fe20003f64070 */
[----:B------:R-:W-:Y:S02]  /*18930*/  IMAD R217, R5, R202, R217 ;  /* 0x000000ca05d97224 */ /* 0x000fe400078e02d9 */
[----:B------:R-:W-:Y:S01]  /*18940*/  @!P1 IMAD.IADD R211, R211, 0x1, -R5 ;  /* 0x00000001d3d39824 */ /* 0x000fe200078e0a05 */
[----:B------:R-:W-:Y:S01]  /*18950*/  ISETP.GE.AND P1, PT, R4, RZ, PT ;  /* 0x000000ff0400720c */ /* 0x000fe20003f26270 */
[----:B------:R-:W-:-:S02]  /*18960*/  IMAD R6, R191, 0x2, R6 ;  /* 0x00000002bf067824 */ /* 0x000fc400078e0206 */
[----:B------:R-:W-:Y:S02]  /*18970*/  @!P6 IMAD.IADD R205, R205, 0x1, -R5 ;  /* 0x00000001cdcde824 */ /* 0x000fe400078e0a05 */
[----:B------:R-:W-:Y:S02]  /*18980*/  IMAD R6, R191, 0x2, R6 ;  /* 0x00000002bf067824 */ /* 0x000fe400078e0206 */
[----:B------:R-:W-:Y:S01]  /*18990*/  @!P4 IMAD.MOV R195, RZ, RZ, -R195 ;  /* 0x000000ffffc3c224 */ /* 0x000fe200078e0ac3 */
[C---:B------:R-:W-:Y:S01]  /*189a0*/  ISETP.GT.U32.AND P6, PT, R5.reuse, R205, PT ;  /* 0x000000cd0500720c */ /* 0x040fe20003fc4070 */
[----:B------:R-:W-:Y:S01]  /*189b0*/  @!P3 IMAD.IADD R206, R206, 0x1, -R5 ;  /* 0x00000001ceceb824 */ /* 0x000fe200078e0a05 */
[----:B------:R-:W-:Y:S01]  /*189c0*/  ISETP.GT.U32.AND P3, PT, R5, R217, PT ;  /* 0x000000d90500720c */ /* 0x000fe20003f64070 */
[----:B------:R1:W-:Y:S01]  /*189d0*/  STL [R1+0x1b8], R6 ;  /* 0x0001b80601007387 */ /* 0x0003e20000100800 */
[----:B------:R-:W-:Y:S01]  /*189e0*/  ISETP.GE.AND P4, PT, R197, RZ, PT ;  /* 0x000000ffc500720c */ /* 0x000fe20003f86270 */
[----:B------:R-:W-:-:S04]  /*189f0*/  IMAD.HI.U32 R4, R3, R220, RZ ;  /* 0x000000dc03047227 */ /* 0x000fc800078e00ff */
[----:B------:R-:W-:Y:S02]  /*18a00*/  IMAD.MOV R4, RZ, RZ, -R4 ;  /* 0x000000ffff047224 */ /* 0x000fe400078e0a04 */
[----:B-1----:R-:W-:-:S04]  /*18a10*/  IMAD R6, R191, 0x2, R6 ;  /* 0x00000002bf067824 */ /* 0x002fc800078e0206 */
[--C-:B------:R-:W-:Y:S01]  /*18a20*/  @!P3 IMAD.IADD R217, R217, 0x1, -R5.reuse ;  /* 0x00000001d9d9b824 */ /* 0x100fe200078e0a05 */
[----:B------:R-:W-:Y:S01]  /*18a30*/  ISETP.GT.U32.AND P3, PT, R5, R211, PT ;  /* 0x000000d30500720c */ /* 0x000fe20003f64070 */
[----:B------:R-:W-:Y:S01]  /*18a40*/  IMAD R193, R191, 0x2, R6 ;  /* 0x00000002bfc17824 */ /* 0x000fe200078e0206 */
[----:B------:R1:W-:Y:S01]  /*18a50*/  STL [R1+0x380], R6 ;  /* 0x0003800601007387 */ /* 0x0003e20000100800 */
[----:B------:R-:W-:Y:S01]  /*18a60*/  @!P6 IMAD.IADD R205, R205, 0x1, -R5 ;  /* 0x00000001cdcde824 */ /* 0x000fe200078e0a05 */
[----:B------:R-:W-:Y:S01]  /*18a70*/  ISETP.GE.AND P6, PT, R201, RZ, PT ;  /* 0x000000ffc900720c */ /* 0x000fe20003fc6270 */
[----:B------:R-:W-:Y:S01]  /*18a80*/  IMAD R196, R191, 0x2, R193 ;  /* 0x00000002bfc47824 */ /* 0x000fe200078e02c1 */
[----:B------:R-:W-:Y:S01]  /*18a90*/  @!P4 IADD3 R206, -R206, RZ, RZ ;  /* 0x000000ffcecec210 */ /* 0x000fe20007ffe1ff */
[----:B------:R-:W-:Y:S01]  /*18aa0*/  @!P2 IMAD.MOV R205, RZ, RZ, -R205 ;  /* 0x000000ffffcda224 */ /* 0x000fe200078e0acd */
[----:B------:R-:W-:Y:S01]  /*18ab0*/  ISETP.GT.U32.AND P2, PT, R5, R217, PT ;  /* 0x000000d90500720c */ /* 0x000fe20003f44070 */
[----:B------:R-:W-:-:S02]  /*18ac0*/  IMAD R197, R191, 0x2, R196 ;  /* 0x00000002bfc57824 */ /* 0x000fc400078e02c4 */
[----:B------:R-:W-:Y:S02]  /*18ad0*/  IMAD R220, R5, R4, R220 ;  /* 0x0000000405dc7224 */ /* 0x000fe400078e02dc */
[----:B------:R-:W-:Y:S01]  /*18ae0*/  @!P3 IMAD.IADD R211, R211, 0x1, -R5 ;  /* 0x00000001d3d3b824 */ /* 0x000fe200078e0a05 */
[----:B------:R-:W-:Y:S01]  /*18af0*/  ISETP.GT.U32.AND P3, PT, R5, R219, PT ;  /* 0x000000db0500720c */ /* 0x000fe20003f64070 */
[----:B-1----:R-:W-:Y:S01]  /*18b00*/  IMAD.MOV.U32 R6, RZ, RZ, R203 ;  /* 0x000000ffff067224 */ /* 0x002fe200078e00cb */
[----:B------:R-:W-:Y:S01]  /*18b10*/  LEA R198, R191, R197, 0x1 ;  /* 0x000000c5bfc67211 */ /* 0x000fe200078e08ff */
[----:B------:R-:W-:-:S04]  /*18b20*/  IMAD.HI.U32 R203, R3, R218, RZ ;  /* 0x000000da03cb7227 */ /* 0x000fc800078e00ff */
[----:B------:R-:W-:Y:S02]  /*18b30*/  IMAD.MOV R203, RZ, RZ, -R203 ;  /* 0x000000ffffcb7224 */ /* 0x000fe400078e0acb */
[----:B------:R-:W-:Y:S02]  /*18b40*/  @!P6 IMAD.MOV R211, RZ, RZ, -R211 ;  /* 0x000000ffffd3e224 */ /* 0x000fe400078e0ad3 */
[----:B------:R-:W-:Y:S02]  /*18b50*/  IMAD R218, R5, R203, R218 ;  /* 0x000000cb05da7224 */ /* 0x000fe400078e02da */
[--C-:B------:R-:W-:Y:S02]  /*18b60*/  @!P3 IMAD.IADD R219, R219, 0x1, -R5.reuse ;  /* 0x00000001dbdbb824 */ /* 0x100fe400078e0a05 */
[----:B------:R-:W-:Y:S01]  /*18b70*/  IMAD.HI.U32 R4, R3, R227, RZ ;  /* 0x000000e303047227 */ /* 0x000fe200078e00ff */
[C---:B------:R-:W-:Y:S02]  /*18b80*/  ISETP.GT.U32.AND P4, PT, R5.reuse, R218, PT ;  /* 0x000000da0500720c */ /* 0x040fe40003f84070 */
[----:B------:R-:W-:Y:S01]  /*18b90*/  ISETP.GT.U32.AND P6, PT, R5, R219, PT ;  /* 0x000000db0500720c */ /* 0x000fe20003fc4070 */
[----:B------:R-:W-:Y:S01]  /*18ba0*/  @!P2 IMAD.IADD R217, R217, 0x1, -R5 ;  /* 0x00000001d9d9a824 */ /* 0x000fe200078e0a05 */
[----:B------:R-:W-:Y:S01]  /*18bb0*/  ISETP.GT.U32.AND P2, PT, R5, R220, PT ;  /* 0x000000dc0500720c */ /* 0x000fe20003f44070 */
[----:B------:R-:W-:-:S02]  /*18bc0*/  IMAD.MOV R4, RZ, RZ, -R4 ;  /* 0x000000ffff047224 */ /* 0x000fc400078e0a04 */
[----:B------:R-:W-:Y:S02]  /*18bd0*/  IMAD R199, R191, 0x2, R198 ;  /* 0x00000002bfc77824 */ /* 0x000fe400078e02c6 */
[----:B------:R-:W-:Y:S01]  /*18be0*/  IMAD R227, R5, R4, R227 ;  /* 0x0000000405e37224 */ /* 0x000fe200078e02e3 */
[----:B------:R-:W-:Y:S01]  /*18bf0*/  IADD3 R4, R23, 0x1f4, RZ ;  /* 0x000001f417047810 */ /* 0x000fe20007ffe0ff */
[----:B------:R-:W-:Y:S02]  /*18c00*/  IMAD R201, R191, 0x2, R199 ;  /* 0x00000002bfc97824 */ /* 0x000fe400078e02c7 */
[--C-:B------:R-:W-:Y:S01]  /*18c10*/  @!P4 IMAD.IADD R218, R218, 0x1, -R5.reuse ;  /* 0x00000001dadac824 */ /* 0x100fe200078e0a05 */
[----:B------:R-:W-:Y:S01]  /*18c20*/  ISETP.GE.AND P4, PT, R210, RZ, PT ;  /* 0x000000ffd200720c */ /* 0x000fe20003f86270 */
[----:B------:R-:W-:Y:S01]  /*18c30*/  @!P6 IMAD.IADD R219, R219, 0x1, -R5 ;  /* 0x00000001dbdbe824 */ /* 0x000fe200078e0a05 */
[----:B------:R-:W-:Y:S01]  /*18c40*/  ISETP.GT.U32.AND P6, PT, R5, R227, PT ;  /* 0x000000e30500720c */ /* 0x000fe20003fc4070 */
[----:B------:R-:W-:Y:S01]  /*18c50*/  IMAD R202, R191, 0x2, R201 ;  /* 0x00000002bfca7824 */ /* 0x000fe200078e02c9 */
[----:B------:R-:W-:Y:S01]  /*18c60*/  ISETP.GT.U32.AND P3, PT, R5, R218, PT ;  /* 0x000000da0500720c */ /* 0x000fe20003f64070 */
[----:B------:R-:W-:Y:S01]  /*18c70*/  @!P2 IMAD.IADD R220, R220, 0x1, -R5 ;  /* 0x00000001dcdca824 */ /* 0x000fe200078e0a05 */
[----:B------:R-:W-:Y:S01]  /*18c80*/  IABS R233, R4 ;  /* 0x0000000400e97213 */ /* 0x000fe20000000000 */
[----:B------:R-:W-:-:S02]  /*18c90*/  IMAD R203, R191, 0x2, R202 ;  /* 0x00000002bfcb7824 */ /* 0x000fc400078e02ca */
[----:B------:R-:W-:Y:S01]  /*18ca0*/  @!P1 IMAD.MOV R217, RZ, RZ, -R217 ;  /* 0x000000ffffd99224 */ /* 0x000fe200078e0ad9 */
[----:B------:R-:W-:Y:S01]  /*18cb0*/  ISETP.GT.U32.AND P2, PT, R5, R220, PT ;  /* 0x000000dc0500720c */ /* 0x000fe20003f44070 */
[----:B------:R-:W-:Y:S02]  /*18cc0*/  IMAD R204, R191, 0x2, R203 ;  /* 0x00000002bfcc7824 */ /* 0x000fe400078e02cb */
[----:B------:R-:W-:-:S04]  /*18cd0*/  IMAD.HI.U32 R216, R3, R233, RZ ;  /* 0x000000e903d87227 */ /* 0x000fc800078e00ff */
[--C-:B------:R-:W-:Y:S01]  /*18ce0*/  @!P3 IMAD.IADD R218, R218, 0x1, -R5.reuse ;  /* 0x00000001dadab824 */ /* 0x100fe200078e0a05 */
[----:B------:R-:W-:Y:S01]  /*18cf0*/  ISETP.GT.U32.AND P3, PT, R5, R224, PT ;  /* 0x000000e00500720c */ /* 0x000fe20003f64070 */
[----:B------:R-:W-:Y:S01]  /*18d00*/  @!P6 IMAD.IADD R227, R227, 0x1, -R5 ;  /* 0x00000001e3e3e824 */ /* 0x000fe200078e0a05 */
[----:B------:R-:W-:Y:S01]  /*18d10*/  ISETP.GE.AND P6, PT, R215, RZ, PT ;  /* 0x000000ffd700720c */ /* 0x000fe20003fc6270 */
[----:B------:R-:W-:Y:S02]  /*18d20*/  IMAD R207, R191, 0x2, R204 ;  /* 0x00000002bfcf7824 */ /* 0x000fe400078e02cc */
[----:B------:R-:W-:Y:S01]  /*18d30*/  @!P4 IMAD.MOV R218, RZ, RZ, -R218 ;  /* 0x000000ffffdac224 */ /* 0x000fe200078e0ada */
[----:B------:R-:W-:Y:S01]  /*18d40*/  ISETP.GT.U32.AND P4, PT, R5, R227, PT ;  /* 0x000000e30500720c */ /* 0x000fe20003f84070 */
[----:B------:R-:W-:Y:S02]  /*18d50*/  IMAD R208, R191, 0x2, R207 ;  /* 0x00000002bfd07824 */ /* 0x000fe400078e02cf */
[----:B------:R-:W-:Y:S01]  /*18d60*/  @!P2 IMAD.IADD R220, R220, 0x1, -R5 ;  /* 0x00000001dcdca824 */ /* 0x000fe200078e0a05 */
[----:B------:R-:W-:Y:S01]  /*18d70*/  ISETP.GE.AND P2, PT, R213, RZ, PT ;  /* 0x000000ffd500720c */ /* 0x000fe20003f46270 */
[----:B------:R-:W-:-:S02]  /*18d80*/  IMAD R209, R191, 0x2, R208 ;  /* 0x00000002bfd17824 */ /* 0x000fc400078e02d0 */
[----:B------:R-:W-:Y:S01]  /*18d90*/  @!P3 IMAD.IADD R224, R224, 0x1, -R5 ;  /* 0x00000001e0e0b824 */ /* 0x000fe200078e0a05 */
[----:B------:R-:W-:Y:S01]  /*18da0*/  ISETP.GT.U32.AND P3, PT, R5, R228, PT ;  /* 0x000000e40500720c */ /* 0x000fe20003f64070 */
[----:B------:R-:W-:Y:S02]  /*18db0*/  IMAD R210, R191, 0x2, R209 ;  /* 0x00000002bfd27824 */ /* 0x000fe400078e02d1 */
[----:B------:R-:W-:Y:S01]  /*18dc0*/  IMAD.MOV R216, RZ, RZ, -R216 ;  /* 0x000000ffffd87224 */ /* 0x000fe200078e0ad8 */
[----:B------:R-:W-:Y:S01]  /*18dd0*/  ISETP.GT.U32.AND P1, PT, R5, R224, PT ;  /* 0x000000e00500720c */ /* 0x000fe20003f24070 */
[----:B------:R-:W-:Y:S02]  /*18de0*/  IMAD R212, R191, 0x2, R210 ;  /* 0x00000002bfd47824 */ /* 0x000fe400078e02d2 */
[----:B------:R-:W-:Y:S02]  /*18df0*/  IMAD R233, R5, R216, R233 ;  /* 0x000000d805e97224 */ /* 0x000fe400078e02e9 */
[----:B------:R-:W-:Y:S01]  /*18e00*/  @!P4 IMAD.IADD R227, R227, 0x1, -R5 ;  /* 0x00000001e3e3c824 */ /* 0x000fe200078e0a05 */
[----:B------:R-:W-:Y:S01]  /*18e10*/  ISETP.GE.AND P4, PT, R222, RZ, PT ;  /* 0x000000ffde00720c */ /* 0x000fe20003f86270 */
[----:B------:R-:W-:Y:S01]  /*18e20*/  @!P2 IMAD.MOV R219, RZ, RZ, -R219 ;  /* 0x000000ffffdba224 */ /* 0x000fe200078e0adb */
[----:B------:R-:W-:Y:S01]  /*18e30*/  LEA R213, R191, R212, 0x1 ;  /* 0x000000d4bfd57211 */ /* 0x000fe200078e08ff */
[----:B------:R-:W-:Y:S01]  /*18e40*/  @!P6 IMAD.MOV R220, RZ, RZ, -R220 ;  /* 0x000000ffffdce224 */ /* 0x000fe200078e0adc */
[----:B------:R-:W-:Y:S01]  /*18e50*/  ISETP.GT.U32.AND P2, PT, R5, R233, PT ;  /* 0x000000e90500720c */ /* 0x000fe20003f44070 */
[----:B------:R-:W-:Y:S01]  /*18e60*/  @!P3 IMAD.IADD R228, R228, 0x1, -R5 ;  /* 0x00000001e4e4b824 */ /* 0x000fe200078e0a05 */
[----:B------:R-:W-:Y:S01]  /*18e70*/  ISETP.GE.AND P6, PT, R221, RZ, PT ;  /* 0x000000ffdd00720c */ /* 0x000fe20003fc6270 */
[----:B------:R-:W-:-:S02]  /*18e80*/  IMAD R214, R191, 0x2, R213 ;  /* 0x00000002bfd67824 */ /* 0x000fc400078e02d5 */
[----:B------:R-:W-:Y:S01]  /*18e90*/  @!P1 IMAD.IADD R224, R224, 0x1, -R5 ;  /* 0x00000001e0e09824 */ /* 0x000fe200078e0a05 */
[----:B------:R-:W-:Y:S01]  /*18ea0*/  ISETP.GT.U32.AND P3, PT, R5, R228, PT ;  /* 0x000000e40500720c */ /* 0x000fe20003f64070 */
[----:B------:R-:W-:Y:S01]  /*18eb0*/  IMAD R215, R191, 0x2, R214 ;  /* 0x00000002bfd77824 */ /* 0x000fe200078e02d6 */
[C---:B------:R-:W-:Y:S01]  /*18ec0*/  ISETP.GT.U32.AND P1, PT, R5.reuse, R234, PT ;  /* 0x000000ea0500720c */ /* 0x040fe20003f24070 */
[----:B------:R-:W-:Y:S01]  /*18ed0*/  @!P4 IMAD.MOV R227, RZ, RZ, -R227 ;  /* 0x000000ffffe3c224 */ /* 0x000fe200078e0ae3 */
[----:B------:R-:W-:Y:S01]  /*18ee0*/  ISETP.GT.U32.AND P4, PT, R5, R238, PT ;  /* 0x000000ee0500720c */ /* 0x000fe20003f84070 */
[----:B------:R-:W-:Y:S02]  /*18ef0*/  IMAD R216, R191, 0x2, R215 ;  /* 0x00000002bfd87824 */ /* 0x000fe400078e02d7 */
[----:B------:R-:W-:Y:S01]  /*18f00*/  @!P2 IMAD.IADD R233, R233, 0x1, -R5 ;  /* 0x00000001e9e9a824 */ /* 0x000fe200078e0a05 */
[----:B------:R-:W-:Y:S01]  /*18f10*/  ISETP.GE.AND P2, PT, R4, RZ, PT ;  /* 0x000000ff0400720c */ /* 0x000fe20003f46270 */
[----:B------:R-:W-:Y:S01]  /*18f20*/  IMAD R221, R191, 0x2, R216 ;  /* 0x00000002bfdd7824 */ /* 0x000fe200078e02d8 */
[----:B------:R-:W-:Y:S01]  /*18f30*/  IADD3 R4, R23, 0x1f7, RZ ;  /* 0x000001f717047810 */ /* 0x000fe20007ffe0ff */
[----:B------:R-:W-:Y:S01]  /*18f40*/  @!P6 IMAD.MOV R224, RZ, RZ, -R224 ;  /* 0x000000ffffe0e224 */ /* 0x000fe200078e0ae0 */
[----:B------:R-:W-:Y:S01]  /*18f50*/  ISETP.GT.U32.AND P6, PT, R5, R233, PT ;  /* 0x000000e90500720c */ /* 0x000fe20003fc4070 */
[----:B------:R-:W-:Y:S01]  /*18f60*/  IMAD R222, R191, 0x2, R221 ;  /* 0x00000002bfde7824 */ /* 0x000fe200078e02dd */
[----:B------:R-:W-:Y:S01]  /*18f70*/  @!P3 IADD3 R228, R228, -R5, RZ ;  /* 0x80000005e4e4b210 */ /* 0x000fe20007ffe0ff */
[--C-:B------:R-:W-:Y:S01]  /*18f80*/  @!P1 IMAD.IADD R234, R234, 0x1, -R5.reuse ;  /* 0x00000001eaea9824 */ /* 0x100fe200078e0a05 */
[----:B------:R-:W-:Y:S01]  /*18f90*/  ISETP.GE.AND P3, PT, R223, RZ, PT ;  /* 0x000000ffdf00720c */ /* 0x000fe20003f66270 */
[----:B------:R-:W-:Y:S01]  /*18fa0*/  @!P4 IMAD.IADD R238, R238, 0x1, -R5 ;  /* 0x00000001eeeec824 */ /* 0x000fe200078e0a05 */
[----:B------:R-:W-:Y:S01]  /*18fb0*/  IABS R241, R4 ;  /* 0x0000000400f17213 */ /* 0x000fe20000000000 */
[----:B------:R-:W-:Y:S01]  /*18fc0*/  IMAD R223, R191, 0x2, R222 ;  /* 0x00000002bfdf7824 */ /* 0x000fe200078e02de */
[----:B------:R-:W-:-:S02]  /*18fd0*/  ISETP.GT.U32.AND P1, PT, R5, R234, PT ;  /* 0x000000ea0500720c */ /* 0x000fc40003f24070 */
[----:B------:R-:W-:Y:S01]  /*18fe0*/  ISETP.GT.U32.AND P4, PT, R5, R238, PT ;  /* 0x000000ee0500720c */ /* 0x000fe20003f84070 */
[----:B------:R-:W-:Y:S02]  /*18ff0*/  IMAD R225, R191, 0x2, R223 ;  /* 0x00000002bfe17824 */ /* 0x000fe400078e02df */
[----:B------:R-:W-:-:S04]  /*19000*/  IMAD.HI.U32 R232, R3, R241, RZ ;  /* 0x000000f103e87227 */ /* 0x000fc800078e00ff */
[----:B------:R-:W-:Y:S01]  /*19010*/  @!P6 IMAD.IADD R233, R233, 0x1, -R5 ;  /* 0x00000001e9e9e824 */ /* 0x000fe200078e0a05 */
[----:B------:R-:W-:Y:S01]  /*19020*/  ISETP.GE.AND P6, PT, R230, RZ, PT ;  /* 0x000000ffe600720c */ /* 0x000fe20003fc6270 */
[C---:B------:R-:W-:Y:S02]  /*19030*/  IMAD R226, R191.reuse, 0x2, R225 ;  /* 0x00000002bfe27824 */ /* 0x040fe400078e02e1 */
[----:B------:R-:W-:Y:S02]  /*19040*/  IMAD.MOV R232, RZ, RZ, -R232 ;  /* 0x000000ffffe87224 */ /* 0x000fe400078e0ae8 */
[----:B------:R-:W-:Y:S02]  /*19050*/  IMAD R229, R191, 0x2, R226 ;  /* 0x00000002bfe57824 */ /* 0x000fe400078e02e2 */
[----:B------:R-:W-:Y:S01]  /*19060*/  @!P3 IMAD.MOV R228, RZ, RZ, -R228 ;  /* 0x000000ffffe4b224 */ /* 0x000fe200078e0ae4 */
[----:B------:R-:W-:Y:S01]  /*19070*/  ISETP.GE.AND P3, PT, R231, RZ, PT ;  /* 0x000000ffe700720c */ /* 0x000fe20003f66270 */
[----:B------:R-:W-:-:S02]  /*19080*/  IMAD R241, R5, R232, R241 ;  /* 0x000000e805f17224 */ /* 0x000fc400078e02f1 */
[----:B------:R-:W-:Y:S02]  /*19090*/  IMAD R230, R191, 0x2, R229 ;  /* 0x00000002bfe67824 */ /* 0x000fe400078e02e5 */
[----:B------:R-:W-:Y:S01]  /*190a0*/  @!P2 IMAD.MOV R233, RZ, RZ, -R233 ;  /* 0x000000ffffe9a224 */ /* 0x000fe200078e0ae9 */
[----:B------:R-:W-:Y:S01]  /*190b0*/  ISETP.GT.U32.AND P2, PT, R5, R241, PT ;  /* 0x000000f10500720c */ /* 0x000fe20003f44070 */
[--C-:B------:R-:W-:Y:S02]  /*190c0*/  @!P4 IMAD.IADD R238, R238, 0x1, -R5.reuse ;  /* 0x00000001eeeec824 */ /* 0x100fe400078e0a05 */
[----:B------:R-:W-:Y:S01]  /*190d0*/  @!P1 IMAD.IADD R234, R234, 0x1, -R5 ;  /* 0x00000001eaea9824 */ /* 0x000fe200078e0a05 */
[----:B------:R-:W-:Y:S01]  /*190e0*/  ISETP.GE.AND P1, PT, R4, RZ, PT ;  /* 0x000000ff0400720c */ /* 0x000fe20003f26270 */
[----:B------:R-:W-:Y:S01]  /*190f0*/  IMAD R231, R191, 0x2, R230 ;  /* 0x00000002bfe77824 */ /* 0x000fe200078e02e6 */
[----:B------:R-:W-:Y:S01]  /*19100*/  IADD3 R4, R23, 0x1f9, RZ ;  /* 0x000001f917047810 */ /* 0x000fe20007ffe0ff */
[----:B------:R-:W-:Y:S01]  /*19110*/  @!P6 IMAD.MOV R238, RZ, RZ, -R238 ;  /* 0x000000ffffeee224 */ /* 0x000fe200078e0aee */
[----:B------:R-:W-:Y:S01]  /*19120*/  ISETP.GT.U32.AND P6, PT, R5, R245, PT ;  /* 0x000000f50500720c */ /* 0x000fe20003fc4070 */
[----:B------:R-:W-:Y:S01]  /*19130*/  IMAD R232, R191, 0x2, R231 ;  /* 0x00000002bfe87824 */ /* 0x000fe200078e02e7 */
[----:B------:R-:W-:-:S02]  /*19140*/  IABS R246, R4 ;  /* 0x0000000400f67213 */ /* 0x000fc40000000000 */
[----:B------:R-:W-:Y:S01]  /*19150*/  @!P3 IADD3 R234, -R234, RZ, RZ ;  /* 0x000000ffeaeab210 */ /* 0x000fe20007ffe1ff */
[----:B------:R-:W-:Y:S01]  /*19160*/  @!P2 IMAD.IADD R241, R241, 0x1, -R5 ;  /* 0x00000001f1f1a824 */ /* 0x000fe200078e0a05 */
[----:B------:R-:W-:Y:S01]  /*19170*/  ISETP.GE.AND P3, PT, R235, RZ, PT ;  /* 0x000000ffeb00720c */ /* 0x000fe20003f66270 */
[----:B------:R-:W-:Y:S01]  /*19180*/  IMAD R235, R191, 0x2, R232 ;  /* 0x00000002bfeb7824 */ /* 0x000fe200078e02e8 */
[----:B------:R-:W-:Y:S01]  /*19190*/  ISETP.GE.AND P4, PT, R4, RZ, PT ;  /* 0x000000ff0400720c */ /* 0x000fe20003f86270 */
[----:B------:R-:W-:Y:S01]  /*191a0*/  IMAD.HI.U32 R239, R3, R246, RZ ;  /* 0x000000f603ef7227 */ /* 0x000fe200078e00ff */
[----:B------:R-:W-:Y:S02]  /*191b0*/  IADD3 R4, R23, 0x1fa, RZ ;  /* 0x000001fa17047810 */ /* 0x000fe40007ffe0ff */
[----:B------:R-:W-:Y:S01]  /*191c0*/  ISETP.GT.U32.AND P2, PT, R5, R241, PT ;  /* 0x000000f10500720c */ /* 0x000fe20003f44070 */
[----:B------:R-:W-:Y:S01]  /*191d0*/  IMAD R236, R191, 0x2, R235 ;  /* 0x00000002bfec7824 */ /* 0x000fe200078e02eb */
[----:B------:R-:W-:Y:S01]  /*191e0*/  IABS R247, R4 ;  /* 0x0000000400f77213 */ /* 0x000fe20000000000 */
[----:B------:R-:W-:-:S02]  /*191f0*/  @!P6 IMAD.IADD R245, R245, 0x1, -R5 ;  /* 0x00000001f5f5e824 */ /* 0x000fc400078e0a05 */
[----:B------:R-:W-:Y:S02]  /*19200*/  IMAD.MOV R239, RZ, RZ, -R239 ;  /* 0x000000ffffef7224 */ /* 0x000fe400078e0aef */
[----:B------:R-:W-:Y:S01]  /*19210*/  IMAD R237, R191, 0x2, R236 ;  /* 0x00000002bfed7824 */ /* 0x000fe200078e02ec */
[C---:B------:R-:W-:Y:S01]  /*19220*/  ISETP.GT.U32.AND P6, PT, R5.reuse, R245, PT ;  /* 0x000000f50500720c */ /* 0x040fe20003fc4070 */
[----:B------:R-:W-:Y:S02]  /*19230*/  IMAD R246, R5, R239, R246 ;  /* 0x000000ef05f67224 */ /* 0x000fe400078e02f6 */
[----:B------:R-:W-:Y:S02]  /*19240*/  IMAD R239, R191, 0x2, R237 ;  /* 0x00000002bfef7824 */ /* 0x000fe400078e02ed */
[----:B------:R-:W-:-:S04]  /*19250*/  IMAD.HI.U32 R243, R3, R247, RZ ;  /* 0x000000f703f37227 */ /* 0x000fc800078e00ff */
[----:B------:R-:W-:Y:S02]  /*19260*/  IMAD R240, R191, 0x2, R239 ;  /* 0x00000002bff07824 */ /* 0x000fe400078e02ef */
[----:B------:R-:W-:Y:S02]  /*19270*/  IMAD.MOV R243, RZ, RZ, -R243 ;  /* 0x000000fffff37224 */ /* 0x000fe400078e0af3 */
[----:B------:R-:W-:Y:S01]  /*19280*/  @!P2 IMAD.IADD R241, R241, 0x1, -R5 ;  /* 0x00000001f1f1a824 */ /* 0x000fe200078e0a05 */
[----:B------:R-:W-:Y:S01]  /*19290*/  ISETP.GT.U32.AND P2, PT, R5, R246, PT ;  /* 0x000000f60500720c */ /* 0x000fe20003f44070 */
[----:B------:R-:W-:Y:S02]  /*192a0*/  IMAD R242, R191, 0x2, R240 ;  /* 0x00000002bff27824 */ /* 0x000fe400078e02f0 */
[----:B------:R-:W-:Y:S02]  /*192b0*/  IMAD R247, R5, R243, R247 ;  /* 0x000000f305f77224 */ /* 0x000fe400078e02f7 */
[----:B------:R-:W-:Y:S01]  /*192c0*/  @!P1 IMAD.MOV R241, RZ, RZ, -R241 ;  /* 0x000000fffff19224 */ /* 0x000fe200078e0af1 */
[----:B------:R-:W-:Y:S01]  /*192d0*/  ISETP.GE.AND P1, PT, R4, RZ, PT ;  /* 0x000000ff0400720c */ /* 0x000fe20003f26270 */
[----:B------:R-:W-:-:S02]  /*192e0*/  IMAD R243, R191, 0x2, R242 ;  /* 0x00000002bff37824 */ /* 0x000fc400078e02f2 */
[----:B------:R-:W-:Y:S01]  /*192f0*/  @!P6 IMAD.IADD R245, R245, 0x1, -R5 ;  /* 0x00000001f5f5e824 */ /* 0x000fe200078e0a05 */
[----:B------:R-:W-:Y:S01]  /*19300*/  ISETP.GT.U32.AND P6, PT, R5, R247, PT ;  /* 0x000000f70500720c */ /* 0x000fe20003fc4070 */
[----:B------:R-:W-:-:S04]  /*19310*/  IMAD.HI.U32 R4, R3, R248, RZ ;  /* 0x000000f803047227 */ /* 0x000fc800078e00ff */
[----:B------:R-:W-:Y:S01]  /*19320*/  IMAD.MOV R23, RZ, RZ, -R244 ;  /* 0x000000ffff177224 */ /* 0x000fe200078e0af4 */
[----:B------:R-:W-:Y:S01]  /*19330*/  IADD3 R4, -R4, RZ, RZ ;  /* 0x000000ff04047210 */ /* 0x000fe20007ffe1ff */
[----:B------:R-:W-:Y:S02]  /*19340*/  IMAD R244, R191, 0x2, R243 ;  /* 0x00000002bff47824 */ /* 0x000fe400078e02f3 */
[----:B------:R-:W-:Y:S02]  /*19350*/  IMAD R249, R5, R23, R249 ;  /* 0x0000001705f97224 */ /* 0x000fe400078e02f9 */
[----:B------:R-:W-:Y:S02]  /*19360*/  IMAD R23, R191, 0x2, R244 ;  /* 0x00000002bf177824 */ /* 0x000fe400078e02f4 */
[----:B------:R-:W-:Y:S01]  /*19370*/  IMAD R248, R5, R4, R248 ;  /* 0x0000000405f87224 */ /* 0x000fe200078e02f8 */
[----:B------:R-:W-:Y:S01]  /*19380*/  IABS R4, R24 ;  /* 0x0000001800047213 */ /* 0x000fe20000000000 */
[----:B------:R-:W-:-:S02]  /*19390*/  IMAD R23, R191, 0x2, R23 ;  /* 0x00000002bf177824 */ /* 0x000fc400078e0217 */
[----:B------:R-:W-:Y:S02]  /*193a0*/  @!P6 IMAD.IADD R247, R247, 0x1, -R5 ;  /* 0x00000001f7f7e824 */ /* 0x000fe400078e0a05 */
[----:B------:R-:W-:Y:S02]  /*193b0*/  IMAD R23, R191, 0x2, R23 ;  /* 0x00000002bf177824 */ /* 0x000fe400078e0217 */
[----:B------:R-:W-:Y:S01]  /*193c0*/  IMAD.HI.U32 R31, R3, R4, RZ ;  /* 0x00000004031f7227 */ /* 0x000fe200078e00ff */
[----:B------:R-:W-:-:S03]  /*193d0*/  ISETP.GT.U32.AND P6, PT, R5, R247, PT ;  /* 0x000000f70500720c */ /* 0x000fc60003fc4070 */
[----:B------:R-:W-:Y:S02]  /*193e0*/  IMAD R23, R191, 0x2, R23 ;  /* 0x00000002bf177824 */ /* 0x000fe400078e0217 */
[----:B------:R-:W-:Y:S02]  /*193f0*/  IMAD.MOV R3, RZ, RZ, -R31 ;  /* 0x000000ffff037224 */ /* 0x000fe400078e0a1f */
[----:B------:R-:W-:Y:S01]  /*19400*/  @!P2 IMAD.IADD R246, R246, 0x1, -R5 ;  /* 0x00000001f6f6a824 */ /* 0x000fe200078e0a05 */
[----:B------:R1:W-:Y:S01]  /*19410*/  STL [R1+0xe8], R23 ;  /* 0x0000e81701007387 */ /* 0x0003e20000100800 */
[C---:B------:R-:W-:Y:S02]  /*19420*/  IMAD R3, R5.reuse, R3, R4 ;  /* 0x0000000305037224 */ /* 0x040fe400078e0204 */
[----:B------:R-:W-:Y:S01]  /*19430*/  IMAD.MOV R4, RZ, RZ, -R29 ;  /* 0x000000ffff047224 */ /* 0x000fe200078e0a1d */
[----:B------:R-:W-:Y:S01]  /*19440*/  ISETP.GT.U32.AND P2, PT, R5, R246, PT ;  /* 0x000000f60500720c */ /* 0x000fe20003f44070 */
[----:B------:R-:W-:Y:S01]  /*19450*/  @!P6 IMAD.IADD R247, R247, 0x1, -R5 ;  /* 0x00000001f7f7e824 */ /* 0x000fe200078e0a05 */
[C---:B------:R-:W-:Y:S01]  /*19460*/  ISETP.GT.U32.AND P6, PT, R5.reuse, R3, PT ;  /* 0x000000030500720c */ /* 0x040fe20003fc4070 */
[----:B------:R-:W-:Y:S01]  /*19470*/  IMAD R4, R5, R4, R27 ;  /* 0x0000000405047224 */ /* 0x000fe200078e021b */
[----:B------:R-:W-:Y:S01]  /*19480*/  LOP3.LUT R27, R26, 0x4, RZ, 0xfc, !PT ;  /* 0x000000041a1b7812 */ /* 0x000fe200078efcff */
[----:B------:R-:W-:-:S02]  /*19490*/  @!P1 IMAD.MOV R247, RZ, RZ, -R247 ;  /* 0x000000fffff79224 */ /* 0x000fc400078e0af7 */
[----:B-1----:R-:W-:Y:S01]  /*194a0*/  IMAD R23, R191, 0x2, R23 ;  /* 0x00000002bf177824 */ /* 0x002fe200078e0217 */
[----:B------:R-:W-:Y:S01]  /*194b0*/  ISETP.GE.AND P1, PT, R27, c[0x0][0x180], PT ;  /* 0x000060001b007a0c */ /* 0x000fe20003f26270 */
[----:B------:R-:W-:Y:S01]  /*194c0*/  @!P3 IMAD.MOV R245, RZ, RZ, -R245 ;  /* 0x000000fffff5b224 */ /* 0x000fe200078e0af5 */
[C---:B------:R-:W-:Y:S02]  /*194d0*/  ISETP.GT.U32.AND P3, PT, R5.reuse, R249, PT ;  /* 0x000000f90500720c */ /* 0x040fe40003f64070 */
[----:B------:R1:W-:Y:S01]  /*194e0*/  STL [R1+0xec], R23 ;  /* 0x0000ec1701007387 */ /* 0x0003e20000100800 */
[----:B------:R-:W-:Y:S01]  /*194f0*/  @!P2 IMAD.IADD R246, R246, 0x1, -R5 ;  /* 0x00000001f6f6a824 */ /* 0x000fe200078e0a05 */
[----:B------:R-:W-:-:S03]  /*19500*/  ISETP.GT.U32.AND P2, PT, R5, R248, PT ;  /* 0x000000f80500720c */ /* 0x000fc60003f44070 */
[----:B------:R-:W-:Y:S01]  /*19510*/  @!P4 IMAD.MOV R246, RZ, RZ, -R246 ;  /* 0x000000fffff6c224 */ /* 0x000fe200078e0af6 */
[----:B------:R-:W-:Y:S02]  /*19520*/  ISETP.GE.AND P4, PT, R30, RZ, PT ;  /* 0x000000ff1e00720c */ /* 0x000fe40003f86270 */
[----:B-1----:R-:W-:-:S03]  /*19530*/  LEA R23, R191, R23, 0x1 ;  /* 0x00000017bf177211 */ /* 0x002fc600078e08ff */
[--C-:B------:R-:W-:Y:S02]  /*19540*/  @!P3 IMAD.IADD R249, R249, 0x1, -R5.reuse ;  /* 0x00000001f9f9b824 */ /* 0x100fe400078e0a05 */
[----:B------:R1:W-:Y:S02]  /*19550*/  STL [R1+0xf0], R23 ;  /* 0x0000f01701007387 */ /* 0x0003e40000100800 */
[----:B------:R-:W-:Y:S01]  /*19560*/  @!P2 IMAD.IADD R248, R248, 0x1, -R5 ;  /* 0x00000001f8f8a824 */ /* 0x000fe200078e0a05 */
[C---:B------:R-:W-:Y:S01]  /*19570*/  ISETP.GT.U32.AND P3, PT, R5.reuse, R249, PT ;  /* 0x000000f90500720c */ /* 0x040fe20003f64070 */
[----:B------:R-:W2:Y:S03]  /*19580*/  LDL R27, [R1+0x16c0] ;  /* 0x0016c000011b7983 */ /* 0x000ea60000100800 */
[----:B------:R-:W-:Y:S01]  /*19590*/  ISETP.GT.U32.AND P2, PT, R5, R248, PT ;  /* 0x000000f80500720c */ /* 0x000fe20003f44070 */
[----:B-1----:R-:W-:-:S02]  /*195a0*/  IMAD R23, R191, 0x2, R23 ;  /* 0x00000002bf177824 */ /* 0x002fc400078e0217 */
[----:B------:R-:W-:-:S03]  /*195b0*/  @!P6 IMAD.IADD R3, R3, 0x1, -R5 ;  /* 0x000000010303e824 */ /* 0x000fc600078e0a05 */
[----:B------:R1:W-:Y:S07]  /*195c0*/  STL [R1+0xf4], R23 ;  /* 0x0000f41701007387 */ /* 0x0003ee0000100800 */
[----:B------:R-:W-:Y:S01]  /*195d0*/  @!P2 IMAD.IADD R248, R248, 0x1, -R5 ;  /* 0x00000001f8f8a824 */ /* 0x000fe200078e0a05 */
[----:B------:R-:W-:Y:S01]  /*195e0*/  ISETP.GT.U32.AND P2, PT, R5, R4, PT ;  /* 0x000000040500720c */ /* 0x000fe20003f44070 */
[----:B-1----:R-:W-:Y:S01]  /*195f0*/  IMAD R23, R191, 0x2, R23 ;  /* 0x00000002bf177824 */ /* 0x002fe200078e0217 */
[----:B------:R-:W-:Y:S01]  /*19600*/  ISETP.GE.AND P6, PT, R28, RZ, PT ;  /* 0x000000ff1c00720c */ /* 0x000fe20003fc6270 */
[----:B------:R-:W-:Y:S01]  /*19610*/  @!P4 IMAD.MOV R248, RZ, RZ, -R248 ;  /* 0x000000fffff8c224 */ /* 0x000fe200078e0af8 */
[----:B------:R-:W-:-:S02]  /*19620*/  ISETP.GT.U32.AND P4, PT, R5, R3, PT ;  /* 0x000000030500720c */ /* 0x000fc40003f84070 */
[----:B------:R1:W-:Y:S02]  /*19630*/  STL [R1+0xf8], R23 ;  /* 0x0000f81701007387 */ /* 0x0003e40000100800 */
[----:B-1----:R-:W-:-:S05]  /*19640*/  IMAD R23, R191, 0x2, R23 ;  /* 0x00000002bf177824 */ /* 0x002fca00078e0217 */
[----:B------:R1:W-:Y:S01]  /*19650*/  STL [R1+0x108], R23 ;  /* 0x0001081701007387 */ /* 0x0003e20000100800 */
[--C-:B------:R-:W-:Y:S01]  /*19660*/  @!P3 IMAD.IADD R249, R249, 0x1, -R5.reuse ;  /* 0x00000001f9f9b824 */ /* 0x100fe200078e0a05 */
[----:B------:R-:W-:Y:S01]  /*19670*/  LOP3.LUT R26, R26, 0x8, RZ, 0xfc, !PT ;  /* 0x000000081a1a7812 */ /* 0x000fe200078efcff */
[----:B------:R-:W-:Y:S02]  /*19680*/  @!P2 IMAD.IADD R4, R4, 0x1, -R5 ;  /* 0x000000010404a824 */ /* 0x000fe400078e0a05 */
[----:B-1----:R-:W-:-:S03]  /*19690*/  IMAD R23, R191, 0x2, R23 ;  /* 0x00000002bf177824 */ /* 0x002fc600078e0217 */
[----:B------:R-:W-:Y:S01]  /*196a0*/  ISETP.GT.U32.AND P2, PT, R5, R4, PT ;  /* 0x000000040500720c */ /* 0x000fe20003f44070 */
[----:B------:R-:W-:Y:S01]  /*196b0*/  @!P6 IMAD.MOV R249, RZ, RZ, -R249 ;  /* 0x000000fffff9e224 */ /* 0x000fe200078e0af9 */
[----:B------:R1:W-:Y:S01]  /*196c0*/  STL [R1+0x10c], R23 ;  /* 0x00010c1701007387 */ /* 0x0003e20000100800 */
[----:B------:R-:W-:Y:S01]  /*196d0*/  @!P4 IMAD.IADD R3, R3, 0x1, -R5 ;  /* 0x000000010303c824 */ /* 0x000fe200078e0a05 */
[----:B------:R-:W-:Y:S02]  /*196e0*/  ISETP.GE.AND P6, PT, R26, c[0x0][0x180], PT ;  /* 0x000060001a007a0c */ /* 0x000fe40003fc6270 */
[----:B------:R-:W-:Y:S01]  /*196f0*/  ISETP.GE.AND P4, PT, R24, RZ, PT ;  /* 0x000000ff1800720c */ /* 0x000fe20003f86270 */
[----:B-1----:R-:W-:Y:S01]  /*19700*/  IMAD R23, R191, 0x2, R23 ;  /* 0x00000002bf177824 */ /* 0x002fe200078e0217 */
[----:B------:R-:W-:-:S03]  /*19710*/  SEL R28, R0, RZ, !P1 ;  /* 0x000000ff001c7207 */ /* 0x000fc60004800000 */
[C---:B------:R-:W-:Y:S01]  /*19720*/  IMAD R24, R191.reuse, 0x2, R23 ;  /* 0x00000002bf187824 */ /* 0x040fe200078e0217 */
[----:B------:R1:W-:Y:S04]  /*19730*/  STL [R1+0x11c], R23 ;  /* 0x00011c1701007387 */ /* 0x0003e80000100800 */
[----:B------:R3:W-:Y:S01]  /*19740*/  STL [R1+0x1868], R0 ;  /* 0x0018680001007387 */ /* 0x0007e20000100800 */
[----:B-1----:R-:W-:Y:S01]  /*19750*/  SEL R23, R0, RZ, !P6 ;  /* 0x000000ff00177207 */ /* 0x002fe20007000000 */
[----:B---3--:R-:W-:Y:S02]  /*19760*/  IMAD R0, R191, 0x2, R24 ;  /* 0x00000002bf007824 */ /* 0x008fe400078e0218 */
[----:B------:R-:W-:Y:S01]  /*19770*/  STL [R1+0x120], R24 ;  /* 0x0001201801007387 */ /* 0x000fe20000100800 */
[----:B------:R-:W-:-:S03]  /*19780*/  @!P2 IMAD.IADD R4, R4, 0x1, -R5 ;  /* 0x000000010404a824 */ /* 0x000fc600078e0a05 */
[----:B------:R1:W-:Y:S01]  /*19790*/  STL [R1+0x124], R0 ;  /* 0x0001240001007387 */ /* 0x0003e20000100800 */
[----:B------:R-:W-:Y:S02]  /*197a0*/  ISETP.NE.AND P2, PT, RZ, c[0x0][0x17c], PT ;  /* 0x00005f00ff007a0c */ /* 0x000fe40003f45270 */
[----:B------:R-:W-:Y:S02]  /*197b0*/  LOP3.LUT R5, RZ, c[0x0][0x17c], RZ, 0x33, !PT ;  /* 0x00005f00ff057a12 */ /* 0x000fe400078e33ff */
[----:B-1----:R-:W-:Y:S02]  /*197c0*/  LEA R0, R191, R0, 0x1 ;  /* 0x00000000bf007211 */ /* 0x002fe400078e08ff */
[----:B------:R-:W-:-:S03]  /*197d0*/  SEL R22, R5, R22, !P2 ;  /* 0x0000001605167207 */ /* 0x000fc60005000000 */
[----:B------:R1:W-:Y:S01]  /*197e0*/  STL [R1+0x12c], R0 ;  /* 0x00012c0001007387 */ /* 0x0003e20000100800 */
[----:B------:R-:W-:Y:S02]  /*197f0*/  SEL R21, R5, R21, !P2 ;  /* 0x0000001505157207 */ /* 0x000fe40005000000 */
[----:B------:R-:W-:Y:S01]  /*19800*/  ISETP.NE.U32.AND P1, PT, R28, RZ, PT ;  /* 0x000000ff1c00720c */ /* 0x000fe20003f25070 */
[----:B-1----:R-:W-:Y:S02]  /*19810*/  IMAD R0, R191, 0x2, R0 ;  /* 0x00000002bf007824 */ /* 0x002fe400078e0200 */
[----:B------:R-:W-:-:S03]  /*19820*/  IMAD.MOV.U32 R28, RZ, RZ, R15 ;  /* 0x000000ffff1c7224 */ /* 0x000fc600078e000f */
[----:B------:R-:W-:Y:S01]  /*19830*/  STL [R1+0x128], R0 ;  /* 0x0001280001007387 */ /* 0x000fe20000100800 */
[----:B------:R-:W-:-:S03]  /*19840*/  ISETP.GE.AND P6, PT, R25, RZ, PT ;  /* 0x000000ff1900720c */ /* 0x000fc60003fc6270 */
[----:B------:R1:W-:Y:S01]  /*19850*/  STL [R1+0xa24], R22 ;  /* 0x000a241601007387 */ /* 0x0003e20000100800 */
[----:B------:R-:W-:-:S03]  /*19860*/  IMAD.MOV.U32 R26, RZ, RZ, R13 ;  /* 0x000000ffff1a7224 */ /* 0x000fc600078e000d */
[----:B------:R3:W-:Y:S01]  /*19870*/  STL [R1+0xa20], R21 ;  /* 0x000a201501007387 */ /* 0x0007e20000100800 */
[----:B------:R-:W-:-:S03]  /*19880*/  IMAD.MOV.U32 R25, RZ, RZ, R12 ;  /* 0x000000ffff197224 */ /* 0x000fc600078e000c */
[----:B------:R-:W4:Y:S01]  /*19890*/  LDL.LU R15, [R1+0x364] ;  /* 0x00036400010f7983 */ /* 0x000f220000300800 */
[----:B------:R-:W-:Y:S02]  /*198a0*/  IMAD.MOV.U32 R24, RZ, RZ, R11 ;  /* 0x000000ffff187224 */ /* 0x000fe400078e000b */
[----:B-1----:R-:W-:Y:S02]  /*198b0*/  IMAD.MOV.U32 R22, RZ, RZ, R9 ;  /* 0x000000ffff167224 */ /* 0x002fe400078e0009 */
[----:B------:R-:W-:Y:S02]  /*198c0*/  IMAD R0, R191, 0x2, R0 ;  /* 0x00000002bf007824 */ /* 0x000fe400078e0200 */
[----:B---3--:R-:W-:Y:S02]  /*198d0*/  IMAD.MOV.U32 R21, RZ, RZ, R8 ;  /* 0x000000ffff157224 */ /* 0x008fe400078e0008 */
[----:B------:R-:W-:Y:S01]  /*198e0*/  IMAD.MOV.U32 R191, RZ, RZ, R20 ;  /* 0x000000ffffbf7224 */ /* 0x000fe200078e0014 */
[----:B------:R-:W-:Y:S01]  /*198f0*/  MOV R20, R7 ;  /* 0x0000000700147202 */ /* 0x000fe20000000f00 */
[----:B------:R-:W-:-:S02]  /*19900*/  IMAD.MOV.U32 R32, RZ, RZ, R19 ;  /* 0x000000ffff207224 */ /* 0x000fc400078e0013 */
[----:B------:R-:W-:Y:S02]  /*19910*/  IMAD.MOV.U32 R19, RZ, RZ, R6 ;  /* 0x000000ffff137224 */ /* 0x000fe400078e0006 */
[----:B------:R-:W-:Y:S02]  /*19920*/  IMAD.MOV.U32 R31, RZ, RZ, R18 ;  /* 0x000000ffff1f7224 */ /* 0x000fe400078e0012 */
[----:B------:R-:W-:Y:S02]  /*19930*/  IMAD.MOV.U32 R18, RZ, RZ, R250 ;  /* 0x000000ffff127224 */ /* 0x000fe400078e00fa */
[----:B------:R-:W-:Y:S02]  /*19940*/  IMAD.MOV.U32 R30, RZ, RZ, R17 ;  /* 0x000000ffff1e7224 */ /* 0x000fe400078e0011 */
[----:B------:R-:W-:Y:S02]  /*19950*/  IMAD.MOV.U32 R17, RZ, RZ, R251 ;  /* 0x000000ffff117224 */ /* 0x000fe400078e00fb */
[----:B------:R-:W-:-:S02]  /*19960*/  IMAD.MOV.U32 R29, RZ, RZ, R16 ;  /* 0x000000ffff1d7224 */ /* 0x000fc400078e0010 */
[----:B------:R-:W-:Y:S01]  /*19970*/  IMAD.MOV.U32 R16, RZ, RZ, R252 ;  /* 0x000000ffff107224 */ /* 0x000fe200078e00fc */
[----:B--2---:R-:W-:Y:S01]  /*19980*/  ISETP.GE.AND P3, PT, R27, RZ, PT ;  /* 0x000000ff1b00720c */ /* 0x004fe20003f66270 */
[----:B------:R-:W-:Y:S02]  /*19990*/  IMAD.MOV.U32 R27, RZ, RZ, R14 ;  /* 0x000000ffff1b7224 */ /* 0x000fe400078e000e */
[----:B------:R-:W2:Y:S04]  /*199a0*/  LDL.LU R14, [R1+0x360] ;  /* 0x00036000010e7983 */ /* 0x000ea80000300800 */
[----:B------:R-:W3:Y:S04]  /*199b0*/  LDL.LU R13, [R1+0x35c] ;  /* 0x00035c00010d7983 */ /* 0x000ee80000300800 */
[----:B------:R-:W3:Y:S02]  /*199c0*/  LDL.LU R12, [R1+0x358] ;  /* 0x00035800010c7983 */ /* 0x000ee40000300800 */
[----:B------:R-:W-:Y:S01]  /*199d0*/  @!P3 IMAD.MOV R2, RZ, RZ, -R2 ;  /* 0x000000ffff02b224 */ /* 0x000fe200078e0a02 */
[----:B------:R-:W-:Y:S01]  /*199e0*/  ISETP.NE.U32.AND P3, PT, R23, RZ, PT ;  /* 0x000000ff1700720c */ /* 0x000fe20003f65070 */
[----:B------:R-:W-:Y:S01]  /*199f0*/  IMAD.MOV.U32 R23, RZ, RZ, R10 ;  /* 0x000000ffff177224 */ /* 0x000fe200078e000a */
[----:B------:R-:W3:Y:S04]  /*19a00*/  LDL.LU R11, [R1+0x354] ;  /* 0x00035400010b7983 */ /* 0x000ee80000300800 */
[----:B------:R-:W3:Y:S04]  /*19a10*/  LDL.LU R10, [R1+0x350] ;  /* 0x00035000010a7983 */ /* 0x000ee80000300800 */
[----:B------:R-:W3:Y:S04]  /*19a20*/  LDL.LU R9, [R1+0x34c] ;  /* 0x00034c0001097983 */ /* 0x000ee80000300800 */
[----:B------:R-:W3:Y:S04]  /*19a30*/  LDL.LU R8, [R1+0x348] ;  /* 0x0003480001087983 */ /* 0x000ee80000300800 */
[----:B------:R-:W3:Y:S04]  /*19a40*/  LDL.LU R7, [R1+0x344] ;  /* 0x0003440001077983 */ /* 0x000ee80000300800 */
[----:B------:R-:W3:Y:S04]  /*19a50*/  LDL.LU R6, [R1+0x340] ;  /* 0x0003400001067983 */ /* 0x000ee80000300800 */
[----:B------:R-:W3:Y:S04]  /*19a60*/  LDL.LU R250, [R1+0x33c] ;  /* 0x00033c0001fa7983 */ /* 0x000ee80000300800 */
[----:B------:R-:W3:Y:S04]  /*19a70*/  LDL.LU R251, [R1+0x338] ;  /* 0x0003380001fb7983 */ /* 0x000ee80000300800 */
[----:B------:R-:W3:Y:S01]  /*19a80*/  LDL.LU R252, [R1+0x334] ;  /* 0x0003340001fc7983 */ /* 0x000ee20000300800 */
[----:B------:R-:W-:-:S02]  /*19a90*/  SEL R191, R5, R191, !P2 ;  /* 0x000000bf05bf7207 */ /* 0x000fc40005000000 */
[C---:B------:R-:W-:Y:S02]  /*19aa0*/  SEL R32, R5.reuse, R32, !P2 ;  /* 0x0000002005207207 */ /* 0x040fe40005000000 */
[C---:B------:R-:W-:Y:S02]  /*19ab0*/  SEL R31, R5.reuse, R31, !P2 ;  /* 0x0000001f051f7207 */ /* 0x040fe40005000000 */
[C---:B------:R-:W-:Y:S01]  /*19ac0*/  SEL R30, R5.reuse, R30, !P2 ;  /* 0x0000001e051e7207 */ /* 0x040fe20005000000 */
[----:B------:R-:W-:Y:S01]  /*19ad0*/  STL [R1+0xa1c], R191 ;  /* 0x000a1cbf01007387 */ /* 0x000fe20000100800 */
[C---:B------:R-:W-:Y:S02]  /*19ae0*/  SEL R29, R5.reuse, R29, !P2 ;  /* 0x0000001d051d7207 */ /* 0x040fe40005000000 */
[C---:B------:R-:W-:Y:S01]  /*19af0*/  SEL R28, R5.reuse, R28, !P2 ;  /* 0x0000001c051c7207 */ /* 0x040fe20005000000 */
[----:B------:R-:W-:Y:S01]  /*19b00*/  STL [R1+0xa18], R32 ;  /* 0x000a182001007387 */ /* 0x000fe20000100800 */
[----:B------:R-:W-:-:S02]  /*19b10*/  SEL R27, R5, R27, !P2 ;  /* 0x0000001b051b7207 */ /* 0x000fc40005000000 */
[C---:B------:R-:W-:Y:S01]  /*19b20*/  SEL R26, R5.reuse, R26, !P2 ;  /* 0x0000001a051a7207 */ /* 0x040fe20005000000 */
[----:B------:R-:W-:Y:S01]  /*19b30*/  STL [R1+0xa14], R31 ;  /* 0x000a141f01007387 */ /* 0x000fe20000100800 */
[C---:B------:R-:W-:Y:S02]  /*19b40*/  SEL R25, R5.reuse, R25, !P2 ;  /* 0x0000001905197207 */ /* 0x040fe40005000000 */
[C---:B------:R-:W-:Y:S01]  /*19b50*/  SEL R24, R5.reuse, R24, !P2 ;  /* 0x0000001805187207 */ /* 0x040fe20005000000 */
[----:B------:R-:W-:Y:S01]  /*19b60*/  STL [R1+0xa10], R30 ;  /* 0x000a101e01007387 */ /* 0x000fe20000100800 */
[----:B------:R-:W-:-:S03]  /*19b70*/  SEL R23, R5, R23, !P2 ;  /* 0x0000001705177207 */ /* 0x000fc60005000000 */
        /* <DEDUP_REMOVED lines=14> */
[----:B------:R-:W-:Y:S04]  /*19c60*/  STL [R1+0x9f0], R22 ;  /* 0x0009f01601007387 */ /* 0x000fe80000100800 */
[----:B------:R-:W-:Y:S04]  /*19c70*/  STL [R1+0x9ec], R21 ;  /* 0x0009ec1501007387 */ /* 0x000fe80000100800 */
[----:B------:R-:W-:Y:S04]  /*19c80*/  STL [R1+0x9e8], R20 ;  /* 0x0009e81401007387 */ /* 0x000fe80000100800 */
[----:B------:R-:W-:Y:S04]  /*19c90*/  STL [R1+0x9e4], R19 ;  /* 0x0009e41301007387 */ /* 0x000fe80000100800 */
[----:B------:R-:W-:Y:S04]  /*19ca0*/  STL [R1+0x9e0], R18 ;  /* 0x0009e01201007387 */ /* 0x000fe80000100800 */
[----:B------:R-:W-:Y:S04]  /*19cb0*/  STL [R1+0x9dc], R17 ;  /* 0x0009dc1101007387 */ /* 0x000fe80000100800 */
[----:B------:R-:W-:Y:S01]  /*19cc0*/  STL [R1+0x9d8], R16 ;  /* 0x0009d81001007387 */ /* 0x000fe20000100800 */
[----:B----4-:R-:W-:-:S05]  /*19cd0*/  SEL R15, R5, R15, !P2 ;  /* 0x0000000f050f7207 */ /* 0x010fca0005000000 */
[----:B------:R-:W-:Y:S01]  /*19ce0*/  STL [R1+0x9d4], R15 ;  /* 0x0009d40f01007387 */ /* 0x000fe20000100800 */
[C---:B--2---:R-:W-:Y:S02]  /*19cf0*/  SEL R14, R5.reuse, R14, !P2 ;  /* 0x0000000e050e7207 */ /* 0x044fe40005000000 */
[----:B---3--:R-:W-:-:S03]  /*19d00*/  SEL R13, R5, R13, !P2 ;  /* 0x0000000d050d7207 */ /* 0x008fc60005000000 */
        /* <DEDUP_REMOVED lines=12> */
[----:B------:R1:W-:Y:S01]  /*19dd0*/  STL [R1+0x9b8], R8 ;  /* 0x0009b80801007387 */ /* 0x0003e20000100800 */
[----:B------:R-:W-:-:S03]  /*19de0*/  SEL R6, R5, R6, !P2 ;  /* 0x0000000605067207 */ /* 0x000fc60005000000 */
[----:B------:R2:W-:Y:S01]  /*19df0*/  STL [R1+0x9b4], R7 ;  /* 0x0009b40701007387 */ /* 0x0005e20000100800 */
[----:B-1----:R-:W-:-:S03]  /*19e00*/  SEL R8, R5, R250, !P2 ;  /* 0x000000fa05087207 */ /* 0x002fc60005000000 */
[----:B------:R1:W-:Y:S01]  /*19e10*/  STL [R1+0x9b0], R6 ;  /* 0x0009b00601007387 */ /* 0x0003e20000100800 */
[----:B--2---:R-:W-:-:S03]  /*19e20*/  SEL R7, R5, R251, !P2 ;  /* 0x000000fb05077207 */ /* 0x004fc60005000000 */
[----:B------:R2:W-:Y:S04]  /*19e30*/  STL [R1+0x9ac], R8 ;  /* 0x0009ac0801007387 */ /* 0x0005e80000100800 */
[----:B------:R-:W3:Y:S01]  /*19e40*/  LDL.LU R191, [R1+0x330] ;  /* 0x0003300001bf7983 */ /* 0x000ee20000300800 */
[----:B-1----:R-:W-:-:S03]  /*19e50*/  SEL R6, R5, R252, !P2 ;  /* 0x000000fc05067207 */ /* 0x002fc60005000000 */
[----:B------:R1:W-:Y:S04]  /*19e60*/  STL [R1+0x9a8], R7 ;  /* 0x0009a80701007387 */ /* 0x0003e80000100800 */
[----:B------:R-:W4:Y:S04]  /*19e70*/  LDL.LU R32, [R1+0x32c] ;  /* 0x00032c0001207983 */ /* 0x000f280000300800 */
[----:B------:R1:W-:Y:S04]  /*19e80*/  STL [R1+0x9a4], R6 ;  /* 0x0009a40601007387 */ /* 0x0003e80000100800 */
[----:B------:R-:W4:Y:S04]  /*19e90*/  LDL.LU R31, [R1+0x328] ;  /* 0x00032800011f7983 */ /* 0x000f280000300800 */
        /* <DEDUP_REMOVED lines=22> */
[----:B--2---:R-:W2:Y:S04]  /*1a000*/  LDL.LU R8, [R1+0x2cc] ;  /* 0x0002cc0001087983 */ /* 0x004ea80000300800 */
[----:B-1----:R-:W2:Y:S04]  /*1a010*/  LDL.LU R7, [R1+0x2c8] ;  /* 0x0002c80001077983 */ /* 0x002ea80000300800 */
[----:B------:R-:W2:Y:S04]  /*1a020*/  LDL.LU R6, [R1+0x2c4] ;  /* 0x0002c40001067983 */ /* 0x000ea80000300800 */
[----:B------:R-:W2:Y:S04]  /*1a030*/  LDL.LU R250, [R1+0x2c0] ;  /* 0x0002c00001fa7983 */ /* 0x000ea80000300800 */
[----:B------:R-:W2:Y:S04]  /*1a040*/  LDL.LU R251, [R1+0x2bc] ;  /* 0x0002bc0001fb7983 */ /* 0x000ea80000300800 */
[----:B------:R-:W2:Y:S01]  /*1a050*/  LDL.LU R252, [R1+0x2b8] ;  /* 0x0002b80001fc7983 */ /* 0x000ea20000300800 */
[----:B---3--:R-:W-:-:S02]  /*1a060*/  SEL R191, R5, R191, !P2 ;  /* 0x000000bf05bf7207 */ /* 0x008fc40005000000 */
[----:B----4-:R-:W-:-:S03]  /*1a070*/  SEL R32, R5, R32, !P2 ;  /* 0x0000002005207207 */ /* 0x010fc60005000000 */
        /* <DEDUP_REMOVED lines=47> */
[----:B--2---:R-:W-:-:S03]  /*1a370*/  SEL R8, R5, R8, !P2 ;  /* 0x0000000805087207 */ /* 0x004fc60005000000 */
        /* <DEDUP_REMOVED lines=227> */
[----:B------:R-:W2:Y:S04]  /*1b1b0*/  LDL.LU R252, [R1+0x4] ;  /* 0x0000040001fc7983 */ /* 0x000ea80000300800 */
[----:B------:R-:W2:Y:S01]  /*1b1c0*/  LDL.LU R191, [R1] ;  /* 0x0000000001bf7983 */ /* 0x000ea20000300800 */
[----:B---3--:R-:W-:-:S05]  /*1b1d0*/  SEL R32, R5, R32, !P2 ;  /* 0x0000002005207207 */ /* 0x008fca0005000000 */
[----:B------:R1:W-:Y:S01]  /*1b1e0*/  STL [R1+0x82c], R32 ;  /* 0x00082c2001007387 */ /* 0x0003e20000100800 */
[----:B----4-:R-:W-:-:S03]  /*1b1f0*/  SEL R31, R5, R31, !P2 ;  /* 0x0000001f051f7207 */ /* 0x010fc60005000000 */
[----:B-1----:R-:W3:Y:S01]  /*1b200*/  LDL.LU R32, [R1+0x18e0] ;  /* 0x0018e00001207983 */ /* 0x002ee20000300800 */
[----:B------:R-:W-:-:S03]  /*1b210*/  SEL R30, R5, R30, !P2 ;  /* 0x0000001e051e7207 */ /* 0x000fc60005000000 */
[----:B------:R1:W-:Y:S01]  /*1b220*/  STL [R1+0x828], R31 ;  /* 0x0008281f01007387 */ /* 0x0003e20000100800 */
[C---:B------:R-:W-:Y:S02]  /*1b230*/  SEL R29, R5.reuse, R29, !P2 ;  /* 0x0000001d051d7207 */ /* 0x040fe40005000000 */
[C---:B------:R-:W-:Y:S01]  /*1b240*/  SEL R28, R5.reuse, R28, !P2 ;  /* 0x0000001c051c7207 */ /* 0x040fe20005000000 */
[----:B-1----:R-:W4:Y:S01]  /*1b250*/  LDL.LU R31, [R1+0x18dc] ;  /* 0x0018dc00011f7983 */ /* 0x002f220000300800 */
[----:B------:R-:W-:-:S03]  /*1b260*/  SEL R27, R5, R27, !P2 ;  /* 0x0000001b051b7207 */ /* 0x000fc60005000000 */
[----:B------:R1:W-:Y:S01]  /*1b270*/  STL [R1+0x6c4], R30 ;  /* 0x0006c41e01007387 */ /* 0x0003e20000100800 */
[C---:B------:R-:W-:Y:S02]  /*1b280*/  SEL R26, R5.reuse, R26, !P2 ;  /* 0x0000001a051a7207 */ /* 0x040fe40005000000 */
[C---:B------:R-:W-:Y:S01]  /*1b290*/  SEL R25, R5.reuse, R25, !P2 ;  /* 0x0000001905197207 */ /* 0x040fe20005000000 */
[----:B-1----:R-:W3:Y:S04]  /*1b2a0*/  LDL.LU R30, [R1+0x18d8] ;  /* 0x0018d800011e7983 */ /* 0x002ee80000300800 */
[----:B------:R1:W-:Y:S01]  /*1b2b0*/  STL [R1+0x6c8], R29 ;  /* 0x0006c81d01007387 */ /* 0x0003e20000100800 */
[C---:B------:R-:W-:Y:S02]  /*1b2c0*/  SEL R24, R5.reuse, R24, !P2 ;  /* 0x0000001805187207 */ /* 0x040fe40005000000 */
[C---:B------:R-:W-:Y:S01]  /*1b2d0*/  SEL R23, R5.reuse, R23, !P2 ;  /* 0x0000001705177207 */ /* 0x040fe20005000000 */
[----:B-1----:R-:W3:Y:S04]  /*1b2e0*/  LDL.LU R29, [R1+0x18d4] ;  /* 0x0018d400011d7983 */ /* 0x002ee80000300800 */
[----:B------:R1:W-:Y:S01]  /*1b2f0*/  STL [R1+0x77c], R28 ;  /* 0x00077c1c01007387 */ /* 0x0003e20000100800 */
[----:B------:R-:W-:-:S03]  /*1b300*/  SEL R22, R5, R22, !P2 ;  /* 0x0000001605167207 */ /* 0x000fc60005000000 */
        /* <DEDUP_REMOVED lines=41> */
[----:B--2---:R-:W-:-:S03]  /*1b5a0*/  SEL R8, R5, R8, !P2 ;  /* 0x0000000805087207 */ /* 0x004fc60005000000 */
[----:B-1----:R-:W2:Y:S04]  /*1b5b0*/  LDL.LU R14, [R1+0x1898] ;  /* 0x00189800010e7983 */ /* 0x002ea80000300800 */
[----:B------:R1:W-:Y:S01]  /*1b5c0*/  STL [R1+0x80c], R13 ;  /* 0x00080c0d01007387 */ /* 0x0003e20000100800 */
[----:B------:R-:W-:-:S03]  /*1b5d0*/  SEL R7, R5, R7, !P2 ;  /* 0x0000000705077207 */ /* 0x000fc60005000000 */
        /* <DEDUP_REMOVED lines=13> */
[----:B------:R1:W-:Y:S04]  /*1b6b0*/  STL [R1+0x7f0], R8 ;  /* 0x0007f00801007387 */ /* 0x0003e80000100800 */
[----:B-1----:R-:W2:Y:S04]  /*1b6c0*/  LDL.LU R8, [R1+0x1880] ;  /* 0x0018800001087983 */ /* 0x002ea80000300800 */
[----:B------:R1:W-:Y:S04]  /*1b6d0*/  STL [R1+0x7ec], R7 ;  /* 0x0007ec0701007387 */ /* 0x0003e80000100800 */
[----:B-1----:R-:W3:Y:S04]  /*1b6e0*/  LDL.LU R7, [R1+0x187c] ;  /* 0x00187c0001077983 */ /* 0x002ee80000300800 */
[----:B------:R1:W-:Y:S04]  /*1b6f0*/  STL [R1+0x7e8], R6 ;  /* 0x0007e80601007387 */ /* 0x0003e80000100800 */
[----:B-1----:R-:W3:Y:S04]  /*1b700*/  LDL.LU R6, [R1+0x1878] ;  /* 0x0018780001067983 */ /* 0x002ee80000300800 */
[----:B------:R1:W-:Y:S04]  /*1b710*/  STL [R1+0x7e4], R250 ;  /* 0x0007e4fa01007387 */ /* 0x0003e80000100800 */
[----:B-1----:R-:W3:Y:S04]  /*1b720*/  LDL.LU R250, [R1+0x1874] ;  /* 0x0018740001fa7983 */ /* 0x002ee80000300800 */
[----:B------:R1:W-:Y:S04]  /*1b730*/  STL [R1+0x7e0], R251 ;  /* 0x0007e0fb01007387 */ /* 0x0003e80000100800 */
[----:B-1----:R-:W3:Y:S04]  /*1b740*/  LDL.LU R251, [R1+0x1870] ;  /* 0x0018700001fb7983 */ /* 0x002ee80000300800 */
[----:B------:R1:W-:Y:S04]  /*1b750*/  STL [R1+0x7d8], R252 ;  /* 0x0007d8fc01007387 */ /* 0x0003e80000100800 */
[----:B-1----:R-:W3:Y:S01]  /*1b760*/  LDL.LU R252, [R1+0x186c] ;  /* 0x00186c0001fc7983 */ /* 0x002ee20000300800 */
[----:B------:R-:W-:-:S05]  /*1b770*/  SEL R191, R5, R191, !P2 ;  /* 0x000000bf05bf7207 */ /* 0x000fca0005000000 */
[----:B------:R-:W-:Y:S01]  /*1b780*/  STL [R1+0x7d4], R191 ;  /* 0x0007d4bf01007387 */ /* 0x000fe20000100800 */
[C---:B--2---:R-:W-:Y:S02]  /*1b790*/  SEL R8, R5.reuse, R8, !P2 ;  /* 0x0000000805087207 */ /* 0x044fe40005000000 */
[----:B---3--:R-:W-:-:S05]  /*1b7a0*/  SEL R252, R5, R252, !P2 ;  /* 0x000000fc05fc7207 */ /* 0x008fca0005000000 */
[----:B------:R1:W-:Y:S02]  /*1b7b0*/  STL [R1+0x7d0], R252 ;  /* 0x0007d0fc01007387 */ /* 0x0003e40000100800 */
[C---:B-1----:R-:W-:Y:S02]  /*1b7c0*/  SEL R252, R5.reuse, R251, !P2 ;  /* 0x000000fb05fc7207 */ /* 0x042fe40005000000 */
[C---:B------:R-:W-:Y:S02]  /*1b7d0*/  SEL R251, R5.reuse, R250, !P2 ;  /* 0x000000fa05fb7207 */ /* 0x040fe40005000000 */
[C---:B------:R-:W-:Y:S02]  /*1b7e0*/  SEL R250, R5.reuse, R6, !P2 ;  /* 0x0000000605fa7207 */ /* 0x040fe40005000000 */
[C---:B------:R-:W-:Y:S01]  /*1b7f0*/  SEL R6, R5.reuse, R7, !P2 ;  /* 0x0000000705067207 */ /* 0x040fe20005000000 */
[----:B------:R-:W-:Y:S01]  /*1b800*/  STL [R1+0x7cc], R252 ;  /* 0x0007ccfc01007387 */ /* 0x000fe20000100800 */
[----:B------:R-:W-:-:S03]  /*1b810*/  SEL R7, R5, R9, !P2 ;  /* 0x0000000905077207 */ /* 0x000fc60005000000 */
[----:B------:R-:W-:Y:S04]  /*1b820*/  STL [R1+0x7c4], R251 ;  /* 0x0007c4fb01007387 */ /* 0x000fe80000100800 */
[----:B------:R-:W-:Y:S04]  /*1b830*/  STL [R1+0x7c0], R250 ;  /* 0x0007c0fa01007387 */ /* 0x000fe80000100800 */
[----:B------:R1:W-:Y:S04]  /*1b840*/  STL [R1+0x7bc], R6 ;  /* 0x0007bc0601007387 */ /* 0x0003e80000100800 */
[----:B------:R2:W-:Y:S01]  /*1b850*/  STL [R1+0x7b8], R8 ;  /* 0x0007b80801007387 */ /* 0x0005e20000100800 */
[----:B-1----:R-:W-:-:S03]  /*1b860*/  SEL R6, R5, R10, !P2 ;  /* 0x0000000a05067207 */ /* 0x002fc60005000000 */
[----:B------:R1:W-:Y:S01]  /*1b870*/  STL [R1+0x7b0], R7 ;  /* 0x0007b00701007387 */ /* 0x0003e20000100800 */
[----:B--2---:R-:W-:-:S03]  /*1b880*/  SEL R8, R5, R11, !P2 ;  /* 0x0000000b05087207 */ /* 0x004fc60005000000 */
        /* <DEDUP_REMOVED lines=39> */
[----:B----4-:R-:W-:-:S03]  /*1bb00*/  SEL R6, R5, R31, !P2 ;  /* 0x0000001f05067207 */ /* 0x010fc60005000000 */
        /* <DEDUP_REMOVED lines=64> */
[----:B------:R-:W-:Y:S04]  /*1bf10*/  STL [R1+0x448], R8 ;  /* 0x0004480801007387 */ /* 0x000fe80000100800 */
[----:B------:R-:W2:Y:S01]  /*1bf20*/  LDL.LU R25, [R1+0x544] ;  /* 0x0005440001197983 */ /* 0x000ea20000300800 */
[----:B-1----:R-:W-:-:S03]  /*1bf30*/  SEL R6, R5, R64, !P2 ;  /* 0x0000004005067207 */ /* 0x002fc60005000000 */
[----:B------:R-:W-:Y:S04]  /*1bf40*/  STL [R1+0x440], R7 ;  /* 0x0004400701007387 */ /* 0x000fe80000100800 */
[----:B------:R-:W3:Y:S04]  /*1bf50*/  LDL.LU R24, [R1+0x554] ;  /* 0x0005540001187983 */ /* 0x000ee80000300800 */
[----:B------:R1:W-:Y:S04]  /*1bf60*/  STL [R1+0x438], R6 ;  /* 0x0004380601007387 */ /* 0x0003e80000100800 */
[----:B------:R-:W4:Y:S04]  /*1bf70*/  LDL.LU R23, [R1+0x558] ;  /* 0x0005580001177983 */ /* 0x000f280000300800 */
[----:B------:R-:W4:Y:S01]  /*1bf80*/  LDL.LU R22, [R1+0x55c] ;  /* 0x00055c0001167983 */ /* 0x000f220000300800 */
[----:B-1----:R-:W-:-:S03]  /*1bf90*/  SEL R6, R5, R65, !P2 ;  /* 0x0000004105067207 */ /* 0x002fc60005000000 */
[----:B------:R-:W4:Y:S01]  /*1bfa0*/  LDL.LU R21, [R1+0x560] ;  /* 0x0005600001157983 */ /* 0x000f220000300800 */
[----:B------:R-:W-:-:S03]  /*1bfb0*/  SEL R12, R5, R66, !P2 ;  /* 0x00000042050c7207 */ /* 0x000fc60005000000 */
[----:B------:R-:W4:Y:S04]  /*1bfc0*/  LDL.LU R20, [R1+0x564] ;  /* 0x0005640001147983 */ /* 0x000f280000300800 */
[----:B------:R-:W4:Y:S01]  /*1bfd0*/  LDL.LU R19, [R1+0x568] ;  /* 0x0005680001137983 */ /* 0x000f220000300800 */
[----:B------:R-:W-:-:S03]  /*1bfe0*/  SEL R11, R5, R67, !P2 ;  /* 0x00000043050b7207 */ /* 0x000fc60005000000 */
[----:B------:R-:W4:Y:S04]  /*1bff0*/  LDL.LU R10, [R1+0x56c] ;  /* 0x00056c00010a7983 */ /* 0x000f280000300800 */
[----:B------:R-:W4:Y:S04]  /*1c000*/  LDL.LU R9, [R1+0x570] ;  /* 0x0005700001097983 */ /* 0x000f280000300800 */
[----:B------:R-:W4:Y:S04]  /*1c010*/  LDL.LU R8, [R1+0x550] ;  /* 0x0005500001087983 */ /* 0x000f280000300800 */
[----:B------:R-:W4:Y:S04]  /*1c020*/  LDL.LU R7, [R1+0x54c] ;  /* 0x00054c0001077983 */ /* 0x000f280000300800 */
[----:B------:R1:W-:Y:S04]  /*1c030*/  STL [R1+0x430], R6 ;  /* 0x0004300601007387 */ /* 0x0003e80000100800 */
[----:B------:R1:W-:Y:S04]  /*1c040*/  STL [R1+0x42c], R12 ;  /* 0x00042c0c01007387 */ /* 0x0003e80000100800 */
[----:B------:R-:W4:Y:S01]  /*1c050*/  LDL.LU R18, [R1+0x548] ;  /* 0x0005480001127983 */ /* 0x000f220000300800 */
        /* <DEDUP_REMOVED lines=9> */
[----:B-1----:R-:W4:Y:S04]  /*1c0f0*/  LDL.LU R11, [R1+0x4bc] ;  /* 0x0004bc00010b7983 */ /* 0x002f280000300800 */
[----:B------:R-:W4:Y:S04]  /*1c100*/  LDL.LU R6, [R1+0x528] ;  /* 0x0005280001067983 */ /* 0x000f280000300800 */
[----:B------:R-:W4:Y:S04]  /*1c110*/  LDL.LU R250, [R1+0x52c] ;  /* 0x00052c0001fa7983 */ /* 0x000f280000300800 */
[----:B------:R-:W4:Y:S04]  /*1c120*/  LDL.LU R251, [R1+0x530] ;  /* 0x0005300001fb7983 */ /* 0x000f280000300800 */
[----:B------:R-:W4:Y:S01]  /*1c130*/  LDL.LU R252, [R1+0x4c8] ;  /* 0x0004c80001fc7983 */ /* 0x000f220000300800 */
[----:B------:R-:W-:-:S02]  /*1c140*/  SEL R26, R5, R69, !P2 ;  /* 0x00000045051a7207 */ /* 0x000fc40005000000 */
[C---:B------:R-:W-:Y:S02]  /*1c150*/  SEL R28, R5.reuse, R70, !P2 ;  /* 0x00000046051c7207 */ /* 0x040fe40005000000 */
[C---:B------:R-:W-:Y:S01]  /*1c160*/  SEL R27, R5.reuse, R71, !P2 ;  /* 0x00000047051b7207 */ /* 0x040fe20005000000 */
[----:B------:R1:W-:Y:S04]  /*1c170*/  STL [R1+0x404], R26 ;  /* 0x0004041a01007387 */ /* 0x0003e80000100800 */
[----:B------:R-:W-:Y:S01]  /*1c180*/  STL [R1+0x3e4], R28 ;  /* 0x0003e41c01007387 */ /* 0x000fe20000100800 */
[----:B-1----:R-:W-:-:S03]  /*1c190*/  SEL R26, R5, R72, !P2 ;  /* 0x00000048051a7207 */ /* 0x002fc60005000000 */
[----:B------:R-:W-:Y:S04]  /*1c1a0*/  STL [R1+0x3b4], R27 ;  /* 0x0003b41b01007387 */ /* 0x000fe80000100800 */
[----:B------:R-:W-:Y:S01]  /*1c1b0*/  STL [R1+0x348], R26 ;  /* 0x0003481a01007387 */ /* 0x000fe20000100800 */
[C---:B--2---:R-:W-:Y:S02]  /*1c1c0*/  SEL R25, R5.reuse, R25, !P2 ;  /* 0x0000001905197207 */ /* 0x044fe40005000000 */
[----:B---3--:R-:W-:-:S03]  /*1c1d0*/  SEL R24, R5, R24, !P2 ;  /* 0x0000001805187207 */ /* 0x008fc60005000000 */
[----:B------:R-:W-:Y:S01]  /*1c1e0*/  STL [R1+0x344], R25 ;  /* 0x0003441901007387 */ /* 0x000fe20000100800 */
        /* <DEDUP_REMOVED lines=16> */
[----:B------:R-:W-:-:S03]  /*1c2f0*/  SEL R7, R5, R7, !P2 ;  /* 0x0000000705077207 */ /* 0x000fc60005000000 */
[----:B-1----:R-:W3:Y:S04]  /*1c300*/  LDL.LU R10, [R1+0x4cc] ;  /* 0x0004cc00010a7983 */ /* 0x002ee80000300800 */
[----:B------:R1:W-:Y:S04]  /*1c310*/  STL [R1+0x320], R8 ;  /* 0x0003200801007387 */ /* 0x0003e80000100800 */
[----:B--2---:R-:W2:Y:S01]  /*1c320*/  LDL.LU R9, [R1+0x4d4] ;  /* 0x0004d40001097983 */ /* 0x004ea20000300800 */
[----:B------:R-:W-:-:S03]  /*1c330*/  SEL R18, R5, R18, !P2 ;  /* 0x0000001205127207 */ /* 0x000fc60005000000 */
[----:B------:R4:W-:Y:S04]  /*1c340*/  STL [R1+0x31c], R7 ;  /* 0x00031c0701007387 */ /* 0x0009e80000100800 */
[----:B-1----:R-:W2:Y:S01]  /*1c350*/  LDL.LU R8, [R1+0x4d8] ;  /* 0x0004d80001087983 */ /* 0x002ea20000300800 */
[----:B------:R-:W-:-:S03]  /*1c360*/  SEL R17, R5, R17, !P2 ;  /* 0x0000001105117207 */ /* 0x000fc60005000000 */
[----:B----4-:R-:W4:Y:S01]  /*1c370*/  LDL.LU R7, [R1+0x4dc] ;  /* 0x0004dc0001077983 */ /* 0x010f220000300800 */
        /* <DEDUP_REMOVED lines=13> */
[----:B------:R1:W-:Y:S04]  /*1c450*/  STL [R1+0x300], R12 ;  /* 0x0003000c01007387 */ /* 0x0003e80000100800 */
[----:B------:R1:W-:Y:S02]  /*1c460*/  STL [R1+0x2fc], R11 ;  /* 0x0002fc0b01007387 */ /* 0x0003e40000100800 */
[C---:B-1----:R-:W-:Y:S02]  /*1c470*/  SEL R12, R5.reuse, R250, !P2 ;  /* 0x000000fa050c7207 */ /* 0x042fe40005000000 */
[----:B------:R1:W-:Y:S01]  /*1c480*/  STL [R1+0x2f8], R6 ;  /* 0x0002f80601007387 */ /* 0x0003e20000100800 */
[----:B------:R-:W-:-:S03]  /*1c490*/  SEL R11, R5, R251, !P2 ;  /* 0x000000fb050b7207 */ /* 0x000fc60005000000 */
[----:B------:R-:W-:Y:S04]  /*1c4a0*/  STL [R1+0x2f4], R12 ;  /* 0x0002f40c01007387 */ /* 0x000fe80000100800 */
[----:B------:R-:W4:Y:S01]  /*1c4b0*/  LDL.LU R29, [R1+0x51c] ;  /* 0x00051c00011d7983 */ /* 0x000f220000300800 */
[----:B-1----:R-:W-:-:S03]  /*1c4c0*/  SEL R6, R5, R252, !P2 ;  /* 0x000000fc05067207 */ /* 0x002fc60005000000 */
[----:B------:R-:W-:Y:S04]  /*1c4d0*/  STL [R1+0x2f0], R11 ;  /* 0x0002f00b01007387 */ /* 0x000fe80000100800 */
        /* <DEDUP_REMOVED lines=14> */
[----:B------:R-:W4:Y:S01]  /*1c5c0*/  LDL.LU R252, [R1+0x4a0] ;  /* 0x0004a00001fc7983 */ /* 0x000f220000300800 */
[----:B---3--:R-:W-:-:S02]  /*1c5d0*/  SEL R10, R5, R10, !P2 ;  /* 0x0000000a050a7207 */ /* 0x008fc40005000000 */
[----:B--2---:R-:W-:-:S03]  /*1c5e0*/  SEL R9, R5, R9, !P2 ;  /* 0x0000000905097207 */ /* 0x004fc60005000000 */
[----:B------:R1:W-:Y:S04]  /*1c5f0*/  STL [R1+0x2e8], R10 ;  /* 0x0002e80a01007387 */ /* 0x0003e80000100800 */
[----:B------:R2:W-:Y:S01]  /*1c600*/  STL [R1+0x2e4], R9 ;  /* 0x0002e40901007387 */ /* 0x0005e20000100800 */
[----:B------:R-:W-:-:S03]  /*1c610*/  SEL R8, R5, R8, !P2 ;  /* 0x0000000805087207 */ /* 0x000fc60005000000 */
[----:B------:R-:W3:Y:S01]  /*1c620*/  LDL.LU R18, [R1+0x494] ;  /* 0x0004940001127983 */ /* 0x000ee20000300800 */
[----:B----4-:R-:W-:-:S03]  /*1c630*/  SEL R7, R5, R7, !P2 ;  /* 0x0000000705077207 */ /* 0x010fc60005000000 */
[----:B------:R4:W-:Y:S04]  /*1c640*/  STL [R1+0x2e0], R8 ;  /* 0x0002e00801007387 */ /* 0x0009e80000100800 */
[----:B------:R-:W3:Y:S04]  /*1c650*/  LDL.LU R17, [R1+0x490] ;  /* 0x0004900001117983 */ /* 0x000ee80000300800 */
[----:B------:R1:W-:Y:S04]  /*1c660*/  STL [R1+0x2dc], R7 ;  /* 0x0002dc0701007387 */ /* 0x0003e80000100800 */
[----:B------:R-:W3:Y:S04]  /*1c670*/  LDL.LU R16, [R1+0x48c] ;  /* 0x00048c0001107983 */ /* 0x000ee80000300800 */
[----:B------:R-:W3:Y:S04]  /*1c680*/  LDL.LU R15, [R1+0x488] ;  /* 0x00048800010f7983 */ /* 0x000ee80000300800 */
[----:B------:R-:W3:Y:S04]  /*1c690*/  LDL.LU R14, [R1+0x468] ;  /* 0x00046800010e7983 */ /* 0x000ee80000300800 */
[----:B------:R-:W3:Y:S04]  /*1c6a0*/  LDL.LU R13, [R1+0x464] ;  /* 0x00046400010d7983 */ /* 0x000ee80000300800 */
[----:B------:R-:W3:Y:S04]  /*1c6b0*/  LDL.LU R12, [R1+0x458] ;  /* 0x00045800010c7983 */ /* 0x000ee80000300800 */
[----:B------:R-:W3:Y:S04]  /*1c6c0*/  LDL.LU R11, [R1+0x460] ;  /* 0x00046000010b7983 */ /* 0x000ee80000300800 */
[----:B-1----:R-:W3:Y:S04]  /*1c6d0*/  LDL.LU R10, [R1+0x45c] ;  /* 0x00045c00010a7983 */ /* 0x002ee80000300800 */
[----:B--2---:R-:W2:Y:S04]  /*1c6e0*/  LDL.LU R9, [R1+0x444] ;  /* 0x0004440001097983 */ /* 0x004ea80000300800 */
[----:B----4-:R-:W4:Y:S01]  /*1c6f0*/  LDL.LU R8, [R1+0x43c] ;  /* 0x00043c0001087983 */ /* 0x010f220000300800 */
[----:B------:R-:W-:-:S03]  /*1c700*/  SEL R30, R5, R29, !P2 ;  /* 0x0000001d051e7207 */ /* 0x000fc60005000000 */
[----:B------:R-:W4:Y:S01]  /*1c710*/  LDL.LU R7, [R1+0x434] ;  /* 0x0004340001077983 */ /* 0x000f220000300800 */
        /* <DEDUP_REMOVED lines=23> */
[----:B------:R1:W-:Y:S02]  /*1c890*/  STL [R1+0x3a0], R19 ;  /* 0x0003a01301007387 */ /* 0x0003e40000100800 */
[C---:B-1----:R-:W-:Y:S02]  /*1c8a0*/  SEL R20, R5.reuse, R251, !P2 ;  /* 0x000000fb05147207 */ /* 0x042fe40005000000 */
[----:B------:R1:W-:Y:S01]  /*1c8b0*/  STL [R1+0x39c], R6 ;  /* 0x00039c0601007387 */ /* 0x0003e20000100800 */
[----:B------:R-:W-:-:S03]  /*1c8c0*/  SEL R19, R5, R252, !P2 ;  /* 0x000000fc05137207 */ /* 0x000fc60005000000 */
[----:B-1----:R-:W4:Y:S04]  /*1c8d0*/  LDL.LU R6, [R1+0x424] ;  /* 0x0004240001067983 */ /* 0x002f280000300800 */
[----:B------:R1:W-:Y:S04]  /*1c8e0*/  STL [R1+0x398], R20 ;  /* 0x0003981401007387 */ /* 0x0003e80000100800 */
[----:B------:R-:W4:Y:S04]  /*1c8f0*/  LDL.LU R250, [R1+0x420] ;  /* 0x0004200001fa7983 */ /* 0x000f280000300800 */
[----:B------:R1:W-:Y:S04]  /*1c900*/  STL [R1+0x394], R19 ;  /* 0x0003941301007387 */ /* 0x0003e80000100800 */
[----:B------:R-:W4:Y:S04]  /*1c910*/  LDL.LU R251, [R1+0x418] ;  /* 0x0004180001fb7983 */ /* 0x000f280000300800 */
[----:B------:R-:W4:Y:S01]  /*1c920*/  LDL.LU R252, [R1+0x40c] ;  /* 0x00040c0001fc7983 */ /* 0x000f220000300800 */
[----:B------:R-:W-:-:S02]  /*1c930*/  SEL R27, R5, R73, !P2 ;  /* 0x00000049051b7207 */ /* 0x000fc40005000000 */
[----:B---3--:R-:W-:-:S05]  /*1c940*/  SEL R18, R5, R18, !P2 ;  /* 0x0000001205127207 */ /* 0x008fca0005000000 */
[----:B------:R3:W-:Y:S01]  /*1c950*/  STL [R1+0x390], R18 ;  /* 0x0003901201007387 */ /* 0x0007e20000100800 */
[C---:B------:R-:W-:Y:S02]  /*1c960*/  SEL R17, R5.reuse, R17, !P2 ;  /* 0x0000001105117207 */ /* 0x040fe40005000000 */
[----:B------:R-:W-:-:S03]  /*1c970*/  SEL R16, R5, R16, !P2 ;  /* 0x0000001005107207 */ /* 0x000fc60005000000 */
[----:B------:R1:W-:Y:S01]  /*1c980*/  STL [R1+0x38c], R17 ;  /* 0x00038c1101007387 */ /* 0x0003e20000100800 */
        /* <DEDUP_REMOVED lines=12> */
[----:B--2---:R-:W-:-:S03]  /*1ca50*/  SEL R9, R5, R9, !P2 ;  /* 0x0000000905097207 */ /* 0x004fc60005000000 */
[----:B------:R-:W-:Y:S01]  /*1ca60*/  STL [R1+0x36c], R10 ;  /* 0x00036c0a01007387 */ /* 0x000fe20000100800 */
[----:B----4-:R-:W-:-:S03]  /*1ca70*/  SEL R8, R5, R8, !P2 ;  /* 0x0000000805087207 */ /* 0x010fc60005000000 */
[----:B------:R-:W-:Y:S01]  /*1ca80*/  STL [R1+0x368], R9 ;  /* 0x0003680901007387 */ /* 0x000fe20000100800 */
[----:B------:R-:W-:-:S03]  /*1ca90*/  SEL R7, R5, R7, !P2 ;  /* 0x0000000705077207 */ /* 0x000fc60005000000 */
[----:B------:R-:W2:Y:S04]  /*1caa0*/  LDL.LU R25, [R1+0x414] ;  /* 0x0004140001197983 */ /* 0x000ea80000300800 */
[----:B------:R4:W-:Y:S04]  /*1cab0*/  STL [R1+0x364], R8 ;  /* 0x0003640801007387 */ /* 0x0009e80000100800 */
[----:B------:R-:W2:Y:S04]  /*1cac0*/  LDL.LU R24, [R1+0x410] ;  /* 0x0004100001187983 */ /* 0x000ea80000300800 */
[----:B------:R1:W-:Y:S04]  /*1cad0*/  STL [R1+0x360], R7 ;  /* 0x0003600701007387 */ /* 0x0003e80000100800 */
[----:B------:R-:W2:Y:S04]  /*1cae0*/  LDL.LU R23, [R1+0x408] ;  /* 0x0004080001177983 */ /* 0x000ea80000300800 */
[----:B------:R-:W2:Y:S04]  /*1caf0*/  LDL.LU R22, [R1+0x3d0] ;  /* 0x0003d00001167983 */ /* 0x000ea80000300800 */
[----:B------:R-:W2:Y:S04]  /*1cb00*/  LDL.LU R21, [R1+0x3f4] ;  /* 0x0003f40001157983 */ /* 0x000ea80000300800 */
[----:B-1----:R-:W2:Y:S04]  /*1cb10*/  LDL.LU R20, [R1+0x3fc] ;  /* 0x0003fc0001147983 */ /* 0x002ea80000300800 */
[----:B------:R-:W2:Y:S04]  /*1cb20*/  LDL.LU R19, [R1+0x400] ;  /* 0x0004000001137983 */ /* 0x000ea80000300800 */
[----:B---3--:R-:W3:Y:S04]  /*1cb30*/  LDL.LU R18, [R1+0x3f8] ;  /* 0x0003f80001127983 */ /* 0x008ee80000300800 */
[----:B------:R-:W3:Y:S04]  /*1cb40*/  LDL.LU R17, [R1+0x3e8] ;  /* 0x0003e80001117983 */ /* 0x000ee80000300800 */
[----:B------:R-:W3:Y:S04]  /*1cb50*/  LDL.LU R16, [R1+0x3ec] ;  /* 0x0003ec0001107983 */ /* 0x000ee80000300800 */
[----:B------:R-:W3:Y:S04]  /*1cb60*/  LDL.LU R15, [R1+0x3f0] ;  /* 0x0003f000010f7983 */ /* 0x000ee80000300800 */
[----:B------:R-:W3:Y:S04]  /*1cb70*/  LDL.LU R14, [R1+0x3e0] ;  /* 0x0003e000010e7983 */ /* 0x000ee80000300800 */
[----:B------:R-:W3:Y:S04]  /*1cb80*/  LDL.LU R13, [R1+0x3dc] ;  /* 0x0003dc00010d7983 */ /* 0x000ee80000300800 */
[----:B------:R-:W3:Y:S04]  /*1cb90*/  LDL.LU R12, [R1+0x3d8] ;  /* 0x0003d800010c7983 */ /* 0x000ee80000300800 */
[----:B------:R-:W3:Y:S01]  /*1cba0*/  LDL.LU R11, [R1+0x3d4] ;  /* 0x0003d400010b7983 */ /* 0x000ee20000300800 */
[----:B------:R-:W-:-:S05]  /*1cbb0*/  SEL R6, R5, R6, !P2 ;  /* 0x0000000605067207 */ /* 0x000fca0005000000 */
[----:B------:R1:W-:Y:S01]  /*1cbc0*/  STL [R1+0x35c], R6 ;  /* 0x00035c0601007387 */ /* 0x0003e20000100800 */
[----:B----4-:R-:W-:-:S05]  /*1cbd0*/  SEL R8, R5, R250, !P2 ;  /* 0x000000fa05087207 */ /* 0x010fca0005000000 */
[----:B------:R4:W-:Y:S01]  /*1cbe0*/  STL [R1+0x358], R8 ;  /* 0x0003580801007387 */ /* 0x0009e20000100800 */
[----:B------:R-:W-:-:S03]  /*1cbf0*/  SEL R7, R5, R251, !P2 ;  /* 0x000000fb05077207 */ /* 0x000fc60005000000 */
[----:B------:R-:W3:Y:S01]  /*1cc00*/  LDL.LU R10, [R1+0x3c8] ;  /* 0x0003c800010a7983 */ /* 0x000ee20000300800 */
[----:B-1----:R-:W-:-:S03]  /*1cc10*/  SEL R6, R5, R252, !P2 ;  /* 0x000000fc05067207 */ /* 0x002fc60005000000 */
[----:B------:R1:W-:Y:S04]  /*1cc20*/  STL [R1+0x354], R7 ;  /* 0x0003540701007387 */ /* 0x0003e80000100800 */
[----:B------:R-:W3:Y:S04]  /*1cc30*/  LDL.LU R9, [R1+0x3cc] ;  /* 0x0003cc0001097983 */ /* 0x000ee80000300800 */
[----:B------:R1:W-:Y:S04]  /*1cc40*/  STL [R1+0x350], R6 ;  /* 0x0003500601007387 */ /* 0x0003e80000100800 */
[----:B----4-:R-:W4:Y:S04]  /*1cc50*/  LDL.LU R8, [R1+0x3b8] ;  /* 0x0003b80001087983 */ /* 0x010f280000300800 */
[----:B-1----:R-:W4:Y:S04]  /*1cc60*/  LDL.LU R7, [R1+0x3c0] ;  /* 0x0003c00001077983 */ /* 0x002f280000300800 */
[----:B------:R-:W4:Y:S04]  /*1cc70*/  LDL.LU R6, [R1+0x3c4] ;  /* 0x0003c40001067983 */ /* 0x000f280000300800 */
[----:B------:R-:W4:Y:S04]  /*1cc80*/  LDL.LU R250, [R1+0x3bc] ;  /* 0x0003bc0001fa7983 */ /* 0x000f280000300800 */
[----:B------:R-:W4:Y:S04]  /*1cc90*/  LDL.LU R251, [R1+0x3ac] ;  /* 0x0003ac0001fb7983 */ /* 0x000f280000300800 */
[----:B------:R-:W-:Y:S04]  /*1cca0*/  STL [R1+0x2b8], R27 ;  /* 0x0002b81b01007387 */ /* 0x000fe80000100800 */
[----:B------:R-:W4:Y:S01]  /*1ccb0*/  LDL.LU R252, [R1+0x3b0] ;  /* 0x0003b00001fc7983 */ /* 0x000f220000300800 */
[----:B------:R-:W-:-:S05]  /*1ccc0*/  SEL R26, R5, R74, !P2 ;  /* 0x0000004a051a7207 */ /* 0x000fca0005000000 */
[----:B------:R1:W-:Y:S01]  /*1ccd0*/  STL [R1+0x2b4], R26 ;  /* 0x0002b41a01007387 */ /* 0x0003e20000100800 */
[C---:B------:R-:W-:Y:S02]  /*1cce0*/  SEL R28, R5.reuse, R76, !P2 ;  /* 0x0000004c051c7207 */ /* 0x040fe40005000000 */
[----:B-1----:R-:W-:-:S05]  /*1ccf0*/  SEL R26, R5, R75, !P2 ;  /* 0x0000004b051a7207 */ /* 0x002fca0005000000 */
[----:B------:R1:W-:Y:S04]  /*1cd00*/  STL [R1+0x2b0], R26 ;  /* 0x0002b01a01007387 */ /* 0x0003e80000100800 */
[----:B------:R-:W-:Y:S01]  /*1cd10*/  STL [R1+0x2ac], R28 ;  /* 0x0002ac1c01007387 */ /* 0x000fe20000100800 */
[C---:B--2---:R-:W-:Y:S02]  /*1cd20*/  SEL R27, R5.reuse, R25, !P2 ;  /* 0x00000019051b7207 */ /* 0x044fe40005000000 */
[----:B-1----:R-:W-:-:S03]  /*1cd30*/  SEL R26, R5, R24, !P2 ;  /* 0x00000018051a7207 */ /* 0x002fc60005000000 */
        /* <DEDUP_REMOVED lines=23> */
[C---:B------:R-:W-:Y:S02]  /*1ceb0*/  SEL R14, R5.reuse, R12, !P2 ;  /* 0x0000000c050e7207 */ /* 0x040fe40005000000 */
[C---:B------:R-:W-:Y:S02]  /*1cec0*/  SEL R12, R5.reuse, R77, !P2 ;  /* 0x0000004d050c7207 */ /* 0x040fe40005000000 */
[C---:B------:R-:W-:Y:S01]  /*1ced0*/  SEL R13, R5.reuse, R11, !P2 ;  /* 0x0000000b050d7207 */ /* 0x040fe20005000000 */
[----:B------:R-:W-:Y:S01]  /*1cee0*/  STL [R1+0x258], R15 ;  /* 0x0002580f01007387 */ /* 0x000fe20000100800 */
[----:B------:R-:W-:-:S03]  /*1cef0*/  SEL R11, R5, R78, !P2 ;  /* 0x0000004e050b7207 */ /* 0x000fc60005000000 */
[----:B------:R-:W-:Y:S04]  /*1cf00*/  STL [R1+0x254], R14 ;  /* 0x0002540e01007387 */ /* 0x000fe80000100800 */
[----:B------:R1:W-:Y:S04]  /*1cf10*/  STL [R1+0x24c], R13 ;  /* 0x00024c0d01007387 */ /* 0x0003e80000100800 */
[----:B------:R2:W-:Y:S04]  /*1cf20*/  STL [R1+0x228], R12 ;  /* 0x0002280c01007387 */ /* 0x0005e80000100800 */
[----:B------:R3:W-:Y:S01]  /*1cf30*/  STL [R1+0x214], R11 ;  /* 0x0002140b01007387 */ /* 0x0007e20000100800 */
[----:B-1----:R-:W-:-:S02]  /*1cf40*/  SEL R13, R5, R79, !P2 ;  /* 0x0000004f050d7207 */ /* 0x002fc40005000000 */
[----:B--2---:R-:W-:-:S03]  /*1cf50*/  SEL R12, R5, R80, !P2 ;  /* 0x00000050050c7207 */ /* 0x004fc60005000000 */
[----:B------:R-:W-:Y:S01]  /*1cf60*/  STL [R1+0x198], R13 ;  /* 0x0001980d01007387 */ /* 0x000fe20000100800 */
[----:B---3--:R-:W-:-:S03]  /*1cf70*/  SEL R11, R5, R10, !P2 ;  /* 0x0000000a050b7207 */ /* 0x008fc60005000000 */
[----:B------:R-:W-:Y:S01]  /*1cf80*/  STL [R1+0x194], R12 ;  /* 0x0001940c01007387 */ /* 0x000fe20000100800 */
[----:B------:R-:W-:-:S03]  /*1cf90*/  SEL R10, R5, R9, !P2 ;  /* 0x00000009050a7207 */ /* 0x000fc60005000000 */
[----:B------:R-:W-:Y:S01]  /*1cfa0*/  STL [R1+0x18c], R11 ;  /* 0x00018c0b01007387 */ /* 0x000fe20000100800 */
[----:B----4-:R-:W-:-:S03]  /*1cfb0*/  SEL R9, R5, R8, !P2 ;  /* 0x0000000805097207 */ /* 0x010fc60005000000 */
        /* <DEDUP_REMOVED lines=136> */
[----:B--2---:R-:W2:Y:S04]  /*1d840*/  LDL.LU R7, [R1+0x264] ;  /* 0x0002640001077983 */ /* 0x004ea80000300800 */
[----:B------:R-:W-:Y:S04]  /*1d850*/  STL [R1+0x4], R8 ;  /* 0x0000040801007387 */ /* 0x000fe80000100800 */
[----:B------:R-:W3:Y:S04]  /*1d860*/  LDL.LU R15, [R1+0x278] ;  /* 0x00027800010f7983 */ /* 0x000ee80000300800 */
[----:B------:R1:W-:Y:S04]  /*1d870*/  STL [R1], R6 ;  /* 0x0000000601007387 */ /* 0x0003e80000100800 */
[----:B------:R-:W4:Y:S04]  /*1d880*/  LDL.LU R14, [R1+0x26c] ;  /* 0x00026c00010e7983 */ /* 0x000f280000300800 */
[----:B------:R-:W4:Y:S04]  /*1d890*/  LDL.LU R13, [R1+0x274] ;  /* 0x00027400010d7983 */ /* 0x000f280000300800 */
[----:B-1----:R-:W4:Y:S04]  /*1d8a0*/  LDL.LU R6, [R1+0x270] ;  /* 0x0002700001067983 */ /* 0x002f280000300800 */
[----:B------:R-:W4:Y:S04]  /*1d8b0*/  LDL.LU R250, [R1+0x268] ;  /* 0x0002680001fa7983 */ /* 0x000f280000300800 */
[----:B------:R-:W4:Y:S04]  /*1d8c0*/  LDL.LU R12, [R1+0x260] ;  /* 0x00026000010c7983 */ /* 0x000f280000300800 */
[----:B------:R-:W4:Y:S04]  /*1d8d0*/  LDL.LU R11, [R1+0x25c] ;  /* 0x00025c00010b7983 */ /* 0x000f280000300800 */
[----:B------:R-:W4:Y:S04]  /*1d8e0*/  LDL.LU R10, [R1+0x250] ;  /* 0x00025000010a7983 */ /* 0x000f280000300800 */
[----:B------:R-:W4:Y:S01]  /*1d8f0*/  LDL.LU R9, [R1+0x22c] ;  /* 0x00022c0001097983 */ /* 0x000f220000300800 */
[----:B------:R-:W-:-:S02]  /*1d900*/  SEL R146, R5, R146, !P2 ;  /* 0x0000009205927207 */ /* 0x000fc40005000000 */
[C---:B------:R-:W-:Y:S02]  /*1d910*/  SEL R147, R5.reuse, R147, !P2 ;  /* 0x0000009305937207 */ /* 0x040fe40005000000 */
[C---:B------:R-:W-:Y:S02]  /*1d920*/  SEL R148, R5.reuse, R148, !P2 ;  /* 0x0000009405947207 */ /* 0x040fe40005000000 */
[C---:B------:R-:W-:Y:S02]  /*1d930*/  SEL R149, R5.reuse, R149, !P2 ;  /* 0x0000009505957207 */ /* 0x040fe40005000000 */
[C---:B------:R-:W-:Y:S02]  /*1d940*/  SEL R150, R5.reuse, R150, !P2 ;  /* 0x0000009605967207 */ /* 0x040fe40005000000 */
[C---:B------:R-:W-:Y:S02]  /*1d950*/  SEL R151, R5.reuse, R151, !P2 ;  /* 0x0000009705977207 */ /* 0x040fe40005000000 */
[----:B------:R-:W-:-:S02]  /*1d960*/  SEL R152, R5, R152, !P2 ;  /* 0x0000009805987207 */ /* 0x000fc40005000000 */
[C---:B------:R-:W-:Y:S01]  /*1d970*/  SEL R153, R5.reuse, R153, !P2 ;  /* 0x0000009905997207 */ /* 0x040fe20005000000 */
[----:B------:R-:W-:Y:S01]  /*1d980*/  STL.64 [R1+0x17c8], R146 ;  /* 0x0017c89201007387 */ /* 0x000fe20000100a00 */
[C---:B------:R-:W-:Y:S02]  /*1d990*/  SEL R154, R5.reuse, R154, !P2 ;  /* 0x0000009a059a7207 */ /* 0x040fe40005000000 */
[C---:B------:R-:W-:Y:S01]  /*1d9a0*/  SEL R155, R5.reuse, R155, !P2 ;  /* 0x0000009b059b7207 */ /* 0x040fe20005000000 */
[----:B------:R-:W-:Y:S01]  /*1d9b0*/  STL.64 [R1+0x17d0], R148 ;  /* 0x0017d09401007387 */ /* 0x000fe20000100a00 */
[C---:B------:R-:W-:Y:S02]  /*1d9c0*/  SEL R156, R5.reuse, R156, !P2 ;  /* 0x0000009c059c7207 */ /* 0x040fe40005000000 */
[C---:B------:R-:W-:Y:S01]  /*1d9d0*/  SEL R157, R5.reuse, R157, !P2 ;  /* 0x0000009d059d7207 */ /* 0x040fe20005000000 */
[----:B------:R-:W-:Y:S04]  /*1d9e0*/  STL.64 [R1+0x17d8], R150 ;  /* 0x0017d89601007387 */ /* 0x000fe80000100a00 */
[----:B------:R-:W-:Y:S04]  /*1d9f0*/  STL.64 [R1+0x17e0], R152 ;  /* 0x0017e09801007387 */ /* 0x000fe80000100a00 */
[----:B------:R-:W-:Y:S04]  /*1da00*/  STL.64 [R1+0x17e8], R154 ;  /* 0x0017e89a01007387 */ /* 0x000fe80000100a00 */
[----:B------:R-:W-:Y:S04]  /*1da10*/  STL.64 [R1+0x17f0], R156 ;  /* 0x0017f09c01007387 */ /* 0x000fe80000100a00 */
[----:B------:R-:W4:Y:S01]  /*1da20*/  LDL.LU R8, [R1+0x244] ;  /* 0x0002440001087983 */ /* 0x000f220000300800 */
[----:B--2---:R-:W-:-:S03]  /*1da30*/  SEL R82, R5, R7, !P2 ;  /* 0x0000000705527207 */ /* 0x004fc60005000000 */
[----:B------:R-:W2:Y:S01]  /*1da40*/  LDL.LU R7, [R1+0x248] ;  /* 0x0002480001077983 */ /* 0x000ea20000300800 */
[----:B---3--:R-:W-:-:S03]  /*1da50*/  SEL R81, R5, R15, !P2 ;  /* 0x0000000f05517207 */ /* 0x008fc60005000000 */
[----:B------:R-:W-:Y:S01]  /*1da60*/  STL [R1+0x17f8], R82 ;  /* 0x0017f85201007387 */ /* 0x000fe20000100800 */
[C---:B----4-:R-:W-:Y:S02]  /*1da70*/  SEL R80, R5.reuse, R14, !P2 ;  /* 0x0000000e05507207 */ /* 0x050fe40005000000 */
[----:B------:R-:W-:-:S03]  /*1da80*/  SEL R78, R5, R13, !P2 ;  /* 0x0000000d054e7207 */ /* 0x000fc60005000000 */
[----:B------:R-:W-:Y:S04]  /*1da90*/  STL.64 [R1+0x1800], R80 ;  /* 0x0018005001007387 */ /* 0x000fe80000100a00 */
[----:B------:R-:W3:Y:S04]  /*1daa0*/  LDL.LU R22, [R1+0x23c] ;  /* 0x00023c0001167983 */ /* 0x000ee80000300800 */
[----:B------:R-:W4:Y:S04]  /*1dab0*/  LDL.LU R21, [R1+0x238] ;  /* 0x0002380001157983 */ /* 0x000f280000300800 */
[----:B------:R-:W4:Y:S04]  /*1dac0*/  LDL.LU R20, [R1+0x234] ;  /* 0x0002340001147983 */ /* 0x000f280000300800 */
[----:B------:R-:W4:Y:S01]  /*1dad0*/  LDL.LU R19, [R1+0x230] ;  /* 0x0002300001137983 */ /* 0x000f220000300800 */
[----:B------:R-:W-:-:S03]  /*1dae0*/  SEL R77, R5, R6, !P2 ;  /* 0x00000006054d7207 */ /* 0x000fc60005000000 */
[----:B------:R-:W-:Y:S04]  /*1daf0*/  STL [R1+0x1808], R78 ;  /* 0x0018084e01007387 */ /* 0x000fe80000100800 */
[----:B------:R-:W4:Y:S04]  /*1db00*/  LDL.LU R18, [R1+0x224] ;  /* 0x0002240001127983 */ /* 0x000f280000300800 */
[----:B------:R-:W4:Y:S04]  /*1db10*/  LDL.LU R17, [R1+0x220] ;  /* 0x0002200001117983 */ /* 0x000f280000300800 */
[----:B------:R-:W4:Y:S04]  /*1db20*/  LDL.LU R16, [R1+0x21c] ;  /* 0x00021c0001107983 */ /* 0x000f280000300800 */
[----:B------:R-:W4:Y:S01]  /*1db30*/  LDL.LU R6, [R1+0x218] ;  /* 0x0002180001067983 */ /* 0x000f220000300800 */
[----:B------:R-:W-:-:S03]  /*1db40*/  SEL R76, R5, R250, !P2 ;  /* 0x000000fa054c7207 */ /* 0x000fc60005000000 */
[----:B------:R-:W4:Y:S01]  /*1db50*/  LDL.LU R250, [R1+0x1c8] ;  /* 0x0001c80001fa7983 */ /* 0x000f220000300800 */
[C---:B------:R-:W-:Y:S02]  /*1db60*/  SEL R75, R5.reuse, R12, !P2 ;  /* 0x0000000c054b7207 */ /* 0x040fe40005000000 */
[C---:B------:R-:W-:Y:S01]  /*1db70*/  SEL R74, R5.reuse, R11, !P2 ;  /* 0x0000000b054a7207 */ /* 0x040fe20005000000 */
[----:B------:R-:W-:Y:S01]  /*1db80*/  STL.64 [R1+0x1810], R76 ;  /* 0x0018104c01007387 */ /* 0x000fe20000100a00 */
[C---:B------:R-:W-:Y:S02]  /*1db90*/  SEL R73, R5.reuse, R10, !P2 ;  /* 0x0000000a05497207 */ /* 0x040fe40005000000 */
[C---:B------:R-:W-:Y:S01]  /*1dba0*/  SEL R72, R5.reuse, R9, !P2 ;  /* 0x0000000905487207 */ /* 0x040fe20005000000 */
[----:B------:R-:W4:Y:S04]  /*1dbb0*/  LDL.LU R15, [R1+0x1cc] ;  /* 0x0001cc00010f7983 */ /* 0x000f280000300800 */
[----:B------:R-:W-:Y:S04]  /*1dbc0*/  STL.64 [R1+0x1818], R74 ;  /* 0x0018184a01007387 */ /* 0x000fe80000100a00 */
[----:B------:R-:W4:Y:S04]  /*1dbd0*/  LDL.LU R14, [R1+0x1f8] ;  /* 0x0001f800010e7983 */ /* 0x000f280000300800 */
[----:B------:R-:W4:Y:S04]  /*1dbe0*/  LDL.LU R13, [R1+0x1fc] ;  /* 0x0001fc00010d7983 */ /* 0x000f280000300800 */
[----:B------:R-:W4:Y:S04]  /*1dbf0*/  LDL.LU R12, [R1+0x200] ;  /* 0x00020000010c7983 */ /* 0x000f280000300800 */
[----:B------:R-:W4:Y:S04]  /*1dc00*/  LDL.LU R11, [R1+0x208] ;  /* 0x00020800010b7983 */ /* 0x000f280000300800 */
[----:B------:R-:W-:Y:S04]  /*1dc10*/  STL.64 [R1+0x1820], R72 ;  /* 0x0018204801007387 */ /* 0x000fe80000100a00 */
[----:B------:R-:W4:Y:S01]  /*1dc20*/  LDL.LU R10, [R1+0x20c] ;  /* 0x00020c00010a7983 */ /* 0x000f220000300800 */
[----:B------:R-:W-:-:S03]  /*1dc30*/  SEL R71, R5, R8, !P2 ;  /* 0x0000000805477207 */ /* 0x000fc60005000000 */
[----:B------:R-:W4:Y:S04]  /*1dc40*/  LDL.LU R9, [R1+0x204] ;  /* 0x0002040001097983 */ /* 0x000f280000300800 */
[----:B------:R-:W4:Y:S01]  /*1dc50*/  LDL.LU R8, [R1+0x1d0] ;  /* 0x0001d00001087983 */ /* 0x000f220000300800 */
[----:B--2---:R-:W-:-:S03]  /*1dc60*/  SEL R70, R5, R7, !P2 ;  /* 0x0000000705467207 */ /* 0x004fc60005000000 */
[----:B------:R-:W2:Y:S04]  /*1dc70*/  LDL.LU R7, [R1+0x1f0] ;  /* 0x0001f00001077983 */ /* 0x000ea80000300800 */
[----:B------:R-:W-:Y:S01]  /*1dc80*/  STL.64 [R1+0x1828], R70 ;  /* 0x0018284601007387 */ /* 0x000fe20000100a00 */
[C---:B---3--:R-:W-:Y:S02]  /*1dc90*/  SEL R69, R5.reuse, R22, !P2 ;  /* 0x0000001605457207 */ /* 0x048fe40005000000 */
[C---:B----4-:R-:W-:Y:S02]  /*1dca0*/  SEL R68, R5.reuse, R21, !P2 ;  /* 0x0000001505447207 */ /* 0x050fe40005000000 */
[C---:B------:R-:W-:Y:S02]  /*1dcb0*/  SEL R67, R5.reuse, R20, !P2 ;  /* 0x0000001405437207 */ /* 0x040fe40005000000 */
[C---:B------:R-:W-:Y:S01]  /*1dcc0*/  SEL R66, R5.reuse, R19, !P2 ;  /* 0x0000001305427207 */ /* 0x040fe20005000000 */
[----:B------:R-:W-:Y:S01]  /*1dcd0*/  STL.64 [R1+0x1830], R68 ;  /* 0x0018304401007387 */ /* 0x000fe20000100a00 */
[----:B------:R-:W-:-:S02]  /*1dce0*/  SEL R65, R5, R18, !P2 ;  /* 0x0000001205417207 */ /* 0x000fc40005000000 */
[C---:B------:R-:W-:Y:S01]  /*1dcf0*/  SEL R64, R5.reuse, R17, !P2 ;  /* 0x0000001105407207 */ /* 0x040fe20005000000 */
[----:B------:R-:W-:Y:S01]  /*1dd00*/  STL.64 [R1+0x1838], R66 ;  /* 0x0018384201007387 */ /* 0x000fe20000100a00 */
[C---:B------:R-:W-:Y:S02]  /*1dd10*/  SEL R63, R5.reuse, R16, !P2 ;  /* 0x00000010053f7207 */ /* 0x040fe40005000000 */
[C---:B------:R-:W-:Y:S01]  /*1dd20*/  SEL R62, R5.reuse, R6, !P2 ;  /* 0x00000006053e7207 */ /* 0x040fe20005000000 */
[----:B------:R-:W-:Y:S01]  /*1dd30*/  STL.64 [R1+0x1840], R64 ;  /* 0x0018404001007387 */ /* 0x000fe20000100a00 */
[----:B------:R-:W-:-:S03]  /*1dd40*/  SEL R60, R5, R250, !P2 ;  /* 0x000000fa053c7207 */ /* 0x000fc60005000000 */
[----:B------:R-:W-:Y:S04]  /*1dd50*/  STL.64 [R1+0x1848], R62 ;  /* 0x0018483e01007387 */ /* 0x000fe80000100a00 */
[----:B------:R-:W3:Y:S04]  /*1dd60*/  LDL.LU R6, [R1+0x1f4] ;  /* 0x0001f40001067983 */ /* 0x000ee80000300800 */
        /* <DEDUP_REMOVED lines=28> */
[----:B------:R-:W4:Y:S01]  /*1df30*/  LDL.LU R17, [R1+0x190] ;  /* 0x0001900001117983 */ /* 0x000f220000300800 */
[----:B------:R-:W-:-:S03]  /*1df40*/  SEL R52, R5, R12, !P2 ;  /* 0x0000000c05347207 */ /* 0x000fc60005000000 */
[----:B------:R-:W4:Y:S04]  /*1df50*/  LDL.LU R16, [R1+0x188] ;  /* 0x0001880001107983 */ /* 0x000f280000300800 */
[----:B------:R-:W4:Y:S04]  /*1df60*/  LDL.LU R15, [R1+0x150] ;  /* 0x00015000010f7983 */ /* 0x000f280000300800 */
[----:B------:R-:W4:Y:S01]  /*1df70*/  LDL.LU R14, [R1+0x164] ;  /* 0x00016400010e7983 */ /* 0x000f220000300800 */
[----:B------:R-:W-:-:S03]  /*1df80*/  SEL R46, R5, R9, !P2 ;  /* 0x00000009052e7207 */ /* 0x000fc60005000000 */
[----:B------:R-:W4:Y:S01]  /*1df90*/  LDL.LU R13, [R1+0x168] ;  /* 0x00016800010d7983 */ /* 0x000f220000300800 */
[----:B------:R-:W-:-:S03]  /*1dfa0*/  SEL R44, R5, R8, !P2 ;  /* 0x00000008052c7207 */ /* 0x000fc60005000000 */
[----:B------:R-:W4:Y:S04]  /*1dfb0*/  LDL.LU R12, [R1+0x16c] ;  /* 0x00016c00010c7983 */ /* 0x000f280000300800 */
[----:B------:R-:W4:Y:S04]  /*1dfc0*/  LDL.LU R11, [R1+0x170] ;  /* 0x00017000010b7983 */ /* 0x000f280000300800 */
[----:B------:R-:W4:Y:S04]  /*1dfd0*/  LDL.LU R10, [R1+0x178] ;  /* 0x00017800010a7983 */ /* 0x000f280000300800 */
[----:B------:R-:W4:Y:S04]  /*1dfe0*/  LDL.LU R9, [R1+0x180] ;  /* 0x0001800001097983 */ /* 0x000f280000300800 */
[----:B------:R-:W4:Y:S01]  /*1dff0*/  LDL.LU R8, [R1+0x17c] ;  /* 0x00017c0001087983 */ /* 0x000f220000300800 */
[----:B--2---:R-:W-:-:S03]  /*1e000*/  SEL R42, R5, R7, !P2 ;  /* 0x00000007052a7207 */ /* 0x004fc60005000000 */
[----:B------:R-:W2:Y:S01]  /*1e010*/  LDL.LU R7, [R1+0x160] ;  /* 0x0001600001077983 */ /* 0x000ea20000300800 */
[----:B---3--:R-:W-:-:S03]  /*1e020*/  SEL R40, R5, R6, !P2 ;  /* 0x0000000605287207 */ /* 0x008fc60005000000 */
[----:B------:R-:W3:Y:S01]  /*1e030*/  LDL.LU R6, [R1+0x15c] ;  /* 0x00015c0001067983 */ /* 0x000ee20000300800 */
[----:B----4-:R-:W-:-:S03]  /*1e040*/  SEL R38, R5, R250, !P2 ;  /* 0x000000fa05267207 */ /* 0x010fc60005000000 */
[----:B------:R-:W4:Y:S04]  /*1e050*/  LDL.LU R250, [R1+0x154] ;  /* 0x0001540001fa7983 */ /* 0x000f280000300800 */
[----:B------:R-:W4:Y:S04]  /*1e060*/  LDL.LU R45, [R1+0x1b8] ;  /* 0x0001b800012d7983 */ /* 0x000f280000300800 */
[----:B------:R-:W4:Y:S01]  /*1e070*/  LDL.LU R39, [R1+0x380] ;  /* 0x0003800001277983 */ /* 0x000f220000300800 */
[C---:B------:R-:W-:Y:S02]  /*1e080*/  SEL R37, R5.reuse, R33, !P2 ;  /* 0x0000002105257207 */ /* 0x040fe40005000000 */
[----:B------:R-:W-:-:S02]  /*1e090*/  SEL R33, R5, R29, !P2 ;  /* 0x0000001d05217207 */ /* 0x000fc40005000000 */
[C---:B------:R-:W-:Y:S02]  /*1e0a0*/  SEL R29, R5.reuse, R25, !P2 ;  /* 0x00000019051d7207 */ /* 0x040fe40005000000 */
[C---:B------:R-:W-:Y:S02]  /*1e0b0*/  SEL R25, R5.reuse, R21, !P2 ;  /* 0x0000001505197207 */ /* 0x040fe40005000000 */
[----:B------:R-:W-:-:S05]  /*1e0c0*/  SEL R21, R5, R249, !P2 ;  /* 0x000000f905157207 */ /* 0x000fca0005000000 */
[----:B------:R1:W-:Y:S04]  /*1e0d0*/  STL [R1+0xe30], R21 ;  /* 0x000e301501007387 */ /* 0x0003e80000100800 */
[----:B-1----:R-:W1:Y:S01]  /*1e0e0*/  S2R R21, SR_TID.X ;  /* 0x0000000000157919 */ /* 0x002e620000002100 */
[----:B------:R-:W-:Y:S01]  /*1e0f0*/  @!P4 IMAD.MOV R3, RZ, RZ, -R3 ;  /* 0x000000ffff03c224 */ /* 0x000fe200078e0a03 */
[----:B------:R-:W-:Y:S02]  /*1e100*/  ISETP.NE.AND P4, PT, RZ, c[0x0][0x178], PT ;  /* 0x00005e00ff007a0c */ /* 0x000fe40003f85270 */
[C---:B------:R-:W-:Y:S02]  /*1e110*/  SEL R36, R5.reuse, R32, !P2 ;  /* 0x0000002005247207 */ /* 0x040fe40005000000 */
[----:B------:R-:W-:-:S02]  /*1e120*/  SEL R32, R5, R28, !P2 ;  /* 0x0000001c05207207 */ /* 0x000fc40005000000 */
[C---:B------:R-:W-:Y:S02]  /*1e130*/  SEL R28, R5.reuse, R24, !P2 ;  /* 0x00000018051c7207 */ /* 0x040fe40005000000 */
[C---:B------:R-:W-:Y:S02]  /*1e140*/  SEL R24, R5.reuse, R20, !P2 ;  /* 0x0000001405187207 */ /* 0x040fe40005000000 */
[C---:B------:R-:W-:Y:S01]  /*1e150*/  SEL R20, R5.reuse, R17, !P2 ;  /* 0x0000001105147207 */ /* 0x040fe20005000000 */
[----:B------:R-:W-:Y:S01]  /*1e160*/  @!P6 IMAD.MOV R4, RZ, RZ, -R4 ;  /* 0x000000ffff04e224 */ /* 0x000fe200078e0a04 */
[C---:B------:R-:W-:Y:S02]  /*1e170*/  SEL R17, R5.reuse, R16, !P2 ;  /* 0x0000001005117207 */ /* 0x040fe40005000000 */
[C---:B------:R-:W-:Y:S02]  /*1e180*/  SEL R16, R5.reuse, R15, !P2 ;  /* 0x0000000f05107207 */ /* 0x040fe40005000000 */
[----:B------:R-:W-:-:S02]  /*1e190*/  SEL R15, R5, R14, !P2 ;  /* 0x0000000e050f7207 */ /* 0x000fc40005000000 */
[----:B-1----:R-:W-:Y:S02]  /*1e1a0*/  SHF.R.U32.HI R51, RZ, 0x6, R21 ;  /* 0x00000006ff337819 */ /* 0x002fe40000011615 */
[----:B------:R-:W-:Y:S02]  /*1e1b0*/  @!P4 LOP3.LUT R2, RZ, c[0x0][0x178], RZ, 0x33, !PT ;  /* 0x00005e00ff02ca12 */ /* 0x000fe400078e33ff */
[----:B------:R-:W-:Y:S02]  /*1e1c0*/  SGXT.U32 R51, R51, 0x1 ;  /* 0x000000013333781a */ /* 0x000fe40000000000 */
[C---:B------:R-:W-:Y:S01]  /*1e1d0*/  SEL R14, R5.reuse, R13, !P2 ;  /* 0x0000000d050e7207 */ /* 0x040fe20005000000 */
[----:B------:R-:W-:Y:S01]  /*1e1e0*/  IMAD.MOV.U32 R191, RZ, RZ, c[0x0][0x188] ;  /* 0x00006200ffbf7624 */ /* 0x000fe200078e00ff */
[----:B------:R-:W-:Y:S01]  /*1e1f0*/  SEL R13, R5, R12, !P2 ;  /* 0x0000000c050d7207 */ /* 0x000fe20005000000 */
[----:B------:R-:W-:Y:S01]  /*1e200*/  IMAD R47, R51, c[0x0][0x188], RZ ;  /* 0x00006200332f7a24 */ /* 0x000fe200078e02ff */
[----:B------:R-:W-:-:S02]  /*1e210*/  SEL R12, R5, R11, !P2 ;  /* 0x0000000b050c7207 */ /* 0x000fc40005000000 */
[C---:B------:R-:W-:Y:S01]  /*1e220*/  SEL R3, R5.reuse, R3, !P2 ;  /* 0x0000000305037207 */ /* 0x040fe20005000000 */
[----:B------:R-:W-:Y:S01]  /*1e230*/  IMAD R2, R2, c[0x0][0x184], RZ ;  /* 0x0000610002027a24 */ /* 0x000fe200078e02ff */
[C---:B------:R-:W-:Y:S02]  /*1e240*/  SEL R11, R5.reuse, R10, !P2 ;  /* 0x0000000a050b7207 */ /* 0x040fe40005000000 */
[----:B------:R-:W-:Y:S01]  /*1e250*/  SEL R4, R5, R4, !P2 ;  /* 0x0000000405047207 */ /* 0x000fe20005000000 */
[----:B------:R-:W-:Y:S01]  /*1e260*/  IMAD R57, R51, c[0x0][0x188], RZ ;  /* 0x0000620033397a24 */ /* 0x000fe200078e02ff */
[----:B------:R-:W-:Y:S01]  /*1e270*/  SEL R10, R5, R9, !P2 ;  /* 0x00000009050a7207 */ /* 0x000fe20005000000 */
[----:B------:R-:W-:Y:S01]  /*1e280*/  IMAD R47, R191, 0x2, R47 ;  /* 0x00000002bf2f7824 */ /* 0x000fe200078e022f */
[C---:B------:R-:W-:Y:S02]  /*1e290*/  SEL R35, R5.reuse, R31, !P2 ;  /* 0x0000001f05237207 */ /* 0x040fe40005000000 */
[----:B------:R-:W-:-:S02]  /*1e2a0*/  SEL R34, R5, R30, !P2 ;  /* 0x0000001e05227207 */ /* 0x000fc40005000000 */
[C---:B------:R-:W-:Y:S01]  /*1e2b0*/  SEL R9, R5.reuse, R8, !P2 ;  /* 0x0000000805097207 */ /* 0x040fe20005000000 */
[----:B------:R-:W-:Y:S01]  /*1e2c0*/  STL [R1+0xe34], R3 ;  /* 0x000e340301007387 */ /* 0x000fe20000100800 */
[C---:B------:R-:W-:Y:S02]  /*1e2d0*/  SEL R31, R5.reuse, R27, !P2 ;  /* 0x0000001b051f7207 */ /* 0x040fe40005000000 */
[C---:B------:R-:W-:Y:S01]  /*1e2e0*/  SEL R30, R5.reuse, R26, !P2 ;  /* 0x0000001a051e7207 */ /* 0x040fe20005000000 */
[----:B------:R1:W-:Y:S01]  /*1e2f0*/  STL [R1+0xe38], R4 ;  /* 0x000e380401007387 */ /* 0x0003e20000100800 */
[----:B------:R-:W-:Y:S01]  /*1e300*/  SEL R27, R5, R23, !P2 ;  /* 0x00000017051b7207 */ /* 0x000fe20005000000 */
[----:B------:R-:W-:Y:S01]  /*1e310*/  IMAD R55, R51, c[0x0][0x188], RZ ;  /* 0x0000620033377a24 */ /* 0x000fe200078e02ff */
[----:B------:R-:W-:Y:S01]  /*1e320*/  SEL R26, R5, R22, !P2 ;  /* 0x00000016051a7207 */ /* 0x000fe20005000000 */
[----:B------:R-:W-:Y:S01]  /*1e330*/  IMAD R59, R51, c[0x0][0x188], RZ ;  /* 0x00006200333b7a24 */ /* 0x000fe200078e02ff */
[----:B------:R-:W-:Y:S01]  /*1e340*/  SEL R252, R5, R144, !P2 ;  /* 0x0000009005fc7207 */ /* 0x000fe20005000000 */
[----:B------:R-:W-:Y:S01]  /*1e350*/  IMAD R57, R191, 0x2, R57 ;  /* 0x00000002bf397824 */ /* 0x000fe200078e0239 */
[----:B------:R-:W-:-:S02]  /*1e360*/  SEL R251, R5, R145, !P2 ;  /* 0x0000009105fb7207 */ /* 0x000fc40005000000 */
[C---:B------:R-:W-:Y:S02]  /*1e370*/  SEL R158, R5.reuse, R158, !P2 ;  /* 0x0000009e059e7207 */ /* 0x040fe40005000000 */
[C---:B------:R-:W-:Y:S02]  /*1e380*/  SEL R23, R5.reuse, R19, !P2 ;  /* 0x0000001305177207 */ /* 0x040fe40005000000 */
[C---:B------:R-:W-:Y:S02]  /*1e390*/  SEL R159, R5.reuse, R159, !P2 ;  /* 0x0000009f059f7207 */ /* 0x040fe40005000000 */
[C---:B------:R-:W-:Y:S02]  /*1e3a0*/  SEL R160, R5.reuse, R160, !P2 ;  /* 0x000000a005a07207 */ /* 0x040fe40005000000 */
[C---:B------:R-:W-:Y:S02]  /*1e3b0*/  SEL R22, R5.reuse, R18, !P2 ;  /* 0x0000001205167207 */ /* 0x040fe40005000000 */
        /* <DEDUP_REMOVED lines=31> */
[C---:B--2---:R-:W-:Y:S02]  /*1e5b0*/  SEL R8, R5.reuse, R7, !P2 ;  /* 0x0000000705087207 */ /* 0x044fe40005000000 */
        /* <DEDUP_REMOVED lines=20> */
[----:B------:R-:W-:Y:S01]  /*1e700*/  SEL R248, R5, R248, !P2 ;  /* 0x000000f805f87207 */ /* 0x000fe20005000000 */
[C---:B------:R-:W-:Y:S02]  /*1e710*/  IMAD R47, R191.reuse, 0x2, R47 ;  /* 0x00000002bf2f7824 */ /* 0x040fe400078e022f */
[C---:B------:R-:W-:Y:S02]  /*1e720*/  IMAD R55, R191.reuse, 0x2, R55 ;  /* 0x00000002bf377824 */ /* 0x040fe400078e0237 */
[----:B------:R-:W-:-:S02]  /*1e730*/  IMAD R57, R191, 0x2, R57 ;  /* 0x00000002bf397824 */ /* 0x000fc400078e0239 */
[----:B------:R-:W-:Y:S01]  /*1e740*/  IMAD R47, R191, 0x2, R47 ;  /* 0x00000002bf2f7824 */ /* 0x000fe200078e022f */
[C---:B---3--:R-:W-:Y:S02]  /*1e750*/  SEL R7, R5.reuse, R6, !P2 ;  /* 0x0000000605077207 */ /* 0x048fe40005000000 */
[----:B----4-:R-:W-:Y:S02]  /*1e760*/  SEL R6, R5, R250, !P2 ;  /* 0x000000fa05067207 */ /* 0x010fe40005000000 */
[----:B-1----:R-:W-:-:S04]  /*1e770*/  LEA R4, P2, R2, c[0x0][0x160], 0x2 ;  /* 0x0000580002047a11 */ /* 0x002fc800078410ff */
[----:B------:R-:W-:Y:S02]  /*1e780*/  LEA.HI.X.SX32 R2, R2, c[0x0][0x164], 0x2, P2 ;  /* 0x0000590002027a11 */ /* 0x000fe400010f16ff */
[-C--:B------:R-:W-:Y:S02]  /*1e790*/  LEA R48, P2, R59, R4.reuse, 0x2 ;  /* 0x000000043b307211 */ /* 0x080fe400078410ff */
[-C--:B------:R-:W-:Y:S02]  /*1e7a0*/  LEA R146, P6, R55, R4.reuse, 0x2 ;  /* 0x0000000437927211 */ /* 0x080fe400078c10ff */
[----:B------:R-:W-:Y:S02]  /*1e7b0*/  LEA R50, P4, R57, R4, 0x2 ;  /* 0x0000000439327211 */ /* 0x000fe400078810ff */
[----:B------:R-:W-:Y:S02]  /*1e7c0*/  LEA.HI.X.SX32 R49, R59, R2, 0x2, P2 ;  /* 0x000000023b317211 */ /* 0x000fe400010f16ff */
[----:B------:R-:W-:-:S02]  /*1e7d0*/  LEA R144, P2, R47, R4, 0x2 ;  /* 0x000000042f907211 */ /* 0x000fc400078410ff */
[----:B------:R-:W-:Y:S02]  /*1e7e0*/  LEA.HI.X.SX32 R147, R55, R2, 0x2, P6 ;  /* 0x0000000237937211 */ /* 0x000fe400030f16ff */
[----:B------:R-:W-:Y:S02]  /*1e7f0*/  LEA R54, P6, R45, R4, 0x2 ;  /* 0x000000042d367211 */ /* 0x000fe400078c10ff */
[----:B------:R-:W-:Y:S02]  /*1e800*/  LEA.HI.X.SX32 R51, R57, R2, 0x2, P4 ;  /* 0x0000000239337211 */ /* 0x000fe400020f16ff */
        /* <DEDUP_REMOVED lines=17> */
[----:B------:R-:W-:Y:S01]  /*1e920*/  LEA.HI.X.SX32 R137, R201, R2, 0x2, P4 ;  /* 0x00000002c9897211 */ /* 0x000fe200020f16ff */
[----:B------:R1:W-:Y:S01]  /*1e930*/  STL.64 [R1+0x770], R48 ;  /* 0x0007703001007387 */ /* 0x0003e20000100a00 */
[----:B------:R-:W-:Y:S02]  /*1e940*/  LEA R64, P4, R204, R4, 0x2 ;  /* 0x00000004cc407211 */ /* 0x000fe400078810ff */
[----:B------:R-:W-:Y:S01]  /*1e950*/  LEA.HI.X.SX32 R63, R202, R2, 0x2, P2 ;  /* 0x00000002ca3f7211 */ /* 0x000fe200010f16ff */
[----:B------:R-:W-:Y:S01]  /*1e960*/  STL.64 [R1+0x768], R146 ;  /* 0x0007689201007387 */ /* 0x000fe20000100a00 */
[----:B------:R-:W-:-:S02]  /*1e970*/  LEA R132, P2, R207, R4, 0x2 ;  /* 0x00000004cf847211 */ /* 0x000fc400078410ff */
[----:B------:R-:W-:Y:S01]  /*1e980*/  LEA.HI.X.SX32 R135, R203, R2, 0x2, P6 ;  /* 0x00000002cb877211 */ /* 0x000fe200030f16ff */
[----:B------:R4:W-:Y:S01]  /*1e990*/  STL.64 [R1+0x760], R50 ;  /* 0x0007603201007387 */ /* 0x0009e20000100a00 */
[----:B------:R-:W-:Y:S02]  /*1e9a0*/  LEA R66, P6, R208, R4, 0x2 ;  /* 0x00000004d0427211 */ /* 0x000fe400078c10ff */
[----:B------:R-:W-:Y:S01]  /*1e9b0*/  LEA.HI.X.SX32 R65, R204, R2, 0x2, P4 ;  /* 0x00000002cc417211 */ /* 0x000fe200020f16ff */
[----:B------:R-:W-:Y:S01]  /*1e9c0*/  STL.64 [R1+0x758], R144 ;  /* 0x0007589001007387 */ /* 0x000fe20000100a00 */
[----:B------:R-:W-:Y:S02]  /*1e9d0*/  LEA R130, P4, R209, R4, 0x2 ;  /* 0x00000004d1827211 */ /* 0x000fe400078810ff */
[----:B------:R-:W-:Y:S01]  /*1e9e0*/  LEA.HI.X.SX32 R133, R207, R2, 0x2, P2 ;  /* 0x00000002cf857211 */ /* 0x000fe200010f16ff */
[----:B------:R-:W3:Y:S01]  /*1e9f0*/  LDL.LU R92, [R1+0xe8] ;  /* 0x0000e800015c7983 */ /* 0x000ee20000300800 */
[----:B------:R-:W-:-:S03]  /*1ea00*/  LEA R68, P2, R210, R4, 0x2 ;  /* 0x00000004d2447211 */ /* 0x000fc600078410ff */
[----:B------:R-:W4:Y:S01]  /*1ea10*/  LDL.LU R91, [R1+0xec] ;  /* 0x0000ec00015b7983 */ /* 0x000f220000300800 */
[----:B------:R-:W-:-:S03]  /*1ea20*/  LEA.HI.X.SX32 R67, R208, R2, 0x2, P6 ;  /* 0x00000002d0437211 */ /* 0x000fc600030f16ff */
[----:B------:R-:W4:Y:S01]  /*1ea30*/  LDL.LU R90, [R1+0xf0] ;  /* 0x0000f000015a7983 */ /* 0x000f220000300800 */
[----:B------:R-:W-:Y:S02]  /*1ea40*/  LEA R128, P6, R212, R4, 0x2 ;  /* 0x00000004d4807211 */ /* 0x000fe400078c10ff */
[----:B------:R-:W-:Y:S01]  /*1ea50*/  LEA.HI.X.SX32 R131, R209, R2, 0x2, P4 ;  /* 0x00000002d1837211 */ /* 0x000fe200020f16ff */
[----:B------:R-:W4:Y:S01]  /*1ea60*/  LDL.LU R89, [R1+0xf4] ;  /* 0x0000f40001597983 */ /* 0x000f220000300800 */
[----:B------:R-:W-:Y:S02]  /*1ea70*/  LEA R70, P4, R213, R4, 0x2 ;  /* 0x00000004d5467211 */ /* 0x000fe400078810ff */
[----:B------:R-:W-:Y:S01]  /*1ea80*/  LEA.HI.X.SX32 R69, R210, R2, 0x2, P2 ;  /* 0x00000002d2457211 */ /* 0x000fe200010f16ff */
[----:B------:R-:W4:Y:S01]  /*1ea90*/  LDL.LU R88, [R1+0xf8] ;  /* 0x0000f80001587983 */ /* 0x000f220000300800 */
[----:B------:R-:W-:-:S03]  /*1eaa0*/  LEA R126, P2, R214, R4, 0x2 ;  /* 0x00000004d67e7211 */ /* 0x000fc600078410ff */
[----:B------:R-:W4:Y:S01]  /*1eab0*/  LDL.LU R87, [R1+0x108] ;  /* 0x0001080001577983 */ /* 0x000f220000300800 */
[----:B------:R-:W-:-:S03]  /*1eac0*/  LEA.HI.X.SX32 R129, R212, R2, 0x2, P6 ;  /* 0x00000002d4817211 */ /* 0x000fc600030f16ff */
[----:B------:R-:W4:Y:S01]  /*1ead0*/  LDL.LU R86, [R1+0x10c] ;  /* 0x00010c0001567983 */ /* 0x000f220000300800 */
[----:B------:R-:W-:-:S03]  /*1eae0*/  LEA R72, P6, R215, R4, 0x2 ;  /* 0x00000004d7487211 */ /* 0x000fc600078c10ff */
[----:B------:R-:W4:Y:S01]  /*1eaf0*/  LDL.LU R85, [R1+0x11c] ;  /* 0x00011c0001557983 */ /* 0x000f220000300800 */
[----:B------:R-:W-:-:S03]  /*1eb00*/  LEA.HI.X.SX32 R71, R213, R2, 0x2, P4 ;  /* 0x00000002d5477211 */ /* 0x000fc600020f16ff */
[----:B------:R-:W4:Y:S01]  /*1eb10*/  LDL.LU R84, [R1+0x120] ;  /* 0x0001200001547983 */ /* 0x000f220000300800 */
[----:B------:R-:W-:Y:S02]  /*1eb20*/  LEA R124, P4, R216, R4, 0x2 ;  /* 0x00000004d87c7211 */ /* 0x000fe400078810ff */
[----:B------:R-:W-:Y:S01]  /*1eb30*/  LEA.HI.X.SX32 R127, R214, R2, 0x2, P2 ;  /* 0x00000002d67f7211 */ /* 0x000fe200010f16ff */
[----:B------:R-:W4:Y:S01]  /*1eb40*/  LDL.LU R47, [R1+0x124] ;  /* 0x00012400012f7983 */ /* 0x000f220000300800 */
[----:B------:R-:W-:-:S03]  /*1eb50*/  LEA R74, P2, R221, R4, 0x2 ;  /* 0x00000004dd4a7211 */ /* 0x000fc600078410ff */
[----:B------:R1:W-:Y:S01]  /*1eb60*/  STL.64 [R1+0x750], R54 ;  /* 0x0007503601007387 */ /* 0x0003e20000100a00 */
[----:B------:R-:W-:-:S03]  /*1eb70*/  LEA.HI.X.SX32 R73, R215, R2, 0x2, P6 ;  /* 0x00000002d7497211 */ /* 0x000fc600030f16ff */
[----:B------:R-:W-:Y:S01]  /*1eb80*/  STL.64 [R1+0x748], R142 ;  /* 0x0007488e01007387 */ /* 0x000fe20000100a00 */
[----:B------:R-:W-:-:S03]  /*1eb90*/  LEA R122, P6, R222, R4, 0x2 ;  /* 0x00000004de7a7211 */ /* 0x000fc600078c10ff */
[----:B------:R1:W-:Y:S01]  /*1eba0*/  STL.64 [R1+0x740], R56 ;  /* 0x0007403801007387 */ /* 0x0003e20000100a00 */
[----:B------:R-:W-:-:S03]  /*1ebb0*/  LEA.HI.X.SX32 R125, R216, R2, 0x2, P4 ;  /* 0x00000002d87d7211 */ /* 0x000fc600020f16ff */
[----:B------:R-:W-:Y:S01]  /*1ebc0*/  STL.64 [R1+0x738], R140 ;  /* 0x0007388c01007387 */ /* 0x000fe20000100a00 */
[----:B------:R-:W-:Y:S02]  /*1ebd0*/  LEA R76, P4, R223, R4, 0x2 ;  /* 0x00000004df4c7211 */ /* 0x000fe400078810ff */
[----:B------:R-:W-:Y:S01]  /*1ebe0*/  LEA.HI.X.SX32 R75, R221, R2, 0x2, P2 ;  /* 0x00000002dd4b7211 */ /* 0x000fe200010f16ff */
[----:B------:R1:W-:Y:S01]  /*1ebf0*/  STL.64 [R1+0x730], R58 ;  /* 0x0007303a01007387 */ /* 0x0003e20000100a00 */
[----:B------:R-:W-:-:S03]  /*1ec00*/  LEA R120, P2, R225, R4, 0x2 ;  /* 0x00000004e1787211 */ /* 0x000fc600078410ff */
[----:B------:R-:W-:Y:S01]  /*1ec10*/  STL.64 [R1+0x728], R138 ;  /* 0x0007288a01007387 */ /* 0x000fe20000100a00 */
[----:B------:R-:W-:-:S03]  /*1ec20*/  LEA.HI.X.SX32 R123, R222, R2, 0x2, P6 ;  /* 0x00000002de7b7211 */ /* 0x000fc600030f16ff */
[----:B------:R1:W-:Y:S01]  /*1ec30*/  STL.64 [R1+0x720], R60 ;  /* 0x0007203c01007387 */ /* 0x0003e20000100a00 */
[----:B------:R-:W-:-:S03]  /*1ec40*/  LEA R78, P6, R226, R4, 0x2 ;  /* 0x00000004e24e7211 */ /* 0x000fc600078c10ff */
[----:B------:R-:W-:Y:S01]  /*1ec50*/  STL.64 [R1+0x718], R136 ;  /* 0x0007188801007387 */ /* 0x000fe20000100a00 */
[----:B------:R-:W-:-:S03]  /*1ec60*/  LEA.HI.X.SX32 R77, R223, R2, 0x2, P4 ;  /* 0x00000002df4d7211 */ /* 0x000fc600020f16ff */
[----:B------:R1:W-:Y:S01]  /*1ec70*/  STL.64 [R1+0x710], R62 ;  /* 0x0007103e01007387 */ /* 0x0003e20000100a00 */
[----:B------:R-:W-:Y:S02]  /*1ec80*/  LEA R118, P4, R229, R4, 0x2 ;  /* 0x00000004e5767211 */ /* 0x000fe400078810ff */
[----:B------:R-:W-:Y:S01]  /*1ec90*/  LEA.HI.X.SX32 R121, R225, R2, 0x2, P2 ;  /* 0x00000002e1797211 */ /* 0x000fe200010f16ff */
[----:B------:R-:W-:Y:S01]  /*1eca0*/  STL.64 [R1+0x708], R134 ;  /* 0x0007088601007387 */ /* 0x000fe20000100a00 */
        /* <DEDUP_REMOVED lines=30> */
[----:B------:R-:W-:Y:S01]  /*1ee90*/  LEA R152, P4, R242, R4, 0x2 ;  /* 0x00000004f2987211 */ /* 0x000fe200078810ff */
[----:B------:R-:W-:Y:S01]  /*1eea0*/  IMAD R45, R191, 0x2, R244 ;  /* 0x00000002bf2d7824 */ /* 0x000fe200078e02f4 */
[----:B------:R-:W-:Y:S01]  /*1eeb0*/  LEA.HI.X.SX32 R155, R239, R2, 0x2, P2 ;  /* 0x00000002ef9b7211 */ /* 0x000fe200010f16ff */
[----:B------:R1:W-:Y:S01]  /*1eec0*/  STL.64 [R1+0x650], R78 ;  /* 0x0006504e01007387 */ /* 0x0003e20000100a00 */
[----:B------:R-:W-:-:S03]  /*1eed0*/  LEA R108, P2, R243, R4, 0x2 ;  /* 0x00000004f36c7211 */ /* 0x000fc600078410ff */
[----:B------:R-:W-:Y:S01]  /*1eee0*/  STL.64 [R1+0x648], R118 ;  /* 0x0006487601007387 */ /* 0x000fe20000100a00 */
[----:B------:R-:W-:-:S03]  /*1eef0*/  LEA.HI.X.SX32 R111, R240, R2, 0x2, P6 ;  /* 0x00000002f06f7211 */ /* 0x000fc600030f16ff */
[----:B------:R1:W-:Y:S01]  /*1ef00*/  STL.64 [R1+0x640], R80 ;  /* 0x0006405001007387 */ /* 0x0003e20000100a00 */
[----:B------:R-:W-:-:S03]  /*1ef10*/  LEA.HI.X.SX32 R153, R242, R2, 0x2, P4 ;  /* 0x00000002f2997211 */ /* 0x000fc600020f16ff */
[----:B------:R-:W-:Y:S01]  /*1ef20*/  STL.64 [R1+0x630], R116 ;  /* 0x0006307401007387 */ /* 0x000fe20000100a00 */
[----:B------:R-:W-:-:S03]  /*1ef30*/  LEA.HI.X.SX32 R109, R243, R2, 0x2, P2 ;  /* 0x00000002f36d7211 */ /* 0x000fc600010f16ff */
[----:B------:R1:W-:Y:S01]  /*1ef40*/  STL.64 [R1+0x628], R82 ;  /* 0x0006285201007387 */ /* 0x0003e20000100a00 */
[----:B------:R-:W-:-:S03]  /*1ef50*/  LEA R106, P4, R45, R4, 0x2 ;  /* 0x000000042d6a7211 */ /* 0x000fc600078810ff */
[----:B------:R-:W-:Y:S01]  /*1ef60*/  STL.64 [R1+0x620], R114 ;  /* 0x0006207201007387 */ /* 0x000fe20000100a00 */
[----:B------:R-:W-:-:S03]  /*1ef70*/  IMAD R39, R191, 0x2, R244 ;  /* 0x00000002bf277824 */ /* 0x000fc600078e02f4 */
[----:B------:R1:W-:Y:S04]  /*1ef80*/  STL.64 [R1+0x618], R156 ;  /* 0x0006189c01007387 */ /* 0x0003e80000100a00 */
[----:B------:R-:W-:Y:S01]  /*1ef90*/  STL.64 [R1+0x608], R112 ;  /* 0x0006087001007387 */ /* 0x000fe20000100a00 */
[----:B------:R-:W-:-:S03]  /*1efa0*/  LEA.HI.X.SX32 R107, R45, R2, 0x2, P4 ;  /* 0x000000022d6b7211 */ /* 0x000fc600020f16ff */
[----:B------:R1:W-:Y:S04]  /*1efb0*/  STL.64 [R1+0x600], R154 ;  /* 0x0006009a01007387 */ /* 0x0003e80000100a00 */
[----:B------:R-:W-:Y:S01]  /*1efc0*/  STL.64 [R1+0x5f8], R110 ;  /* 0x0005f86e01007387 */ /* 0x000fe20000100a00 */
[----:B------:R-:W-:-:S03]  /*1efd0*/  LEA R150, P6, R244, R4, 0x2 ;  /* 0x00000004f4967211 */ /* 0x000fc600078c10ff */
[----:B------:R1:W-:Y:S01]  /*1efe0*/  STL.64 [R1+0x5e8], R152 ;  /* 0x0005e89801007387 */ /* 0x0003e20000100a00 */
[----:B------:R-:W-:-:S03]  /*1eff0*/  IMAD R39, R191, 0x2, R39 ;  /* 0x00000002bf277824 */ /* 0x000fc600078e0227 */
[----:B------:R-:W-:Y:S04]  /*1f000*/  STL.64 [R1+0x5e0], R108 ;  /* 0x0005e06c01007387 */ /* 0x000fe80000100a00 */
[----:B------:R-:W2:Y:S01]  /*1f010*/  LDL.LU R45, [R1+0x12c] ;  /* 0x00012c00012d7983 */ /* 0x000ea20000300800 */
[----:B------:R-:W-:Y:S02]  /*1f020*/  LEA.HI.X.SX32 R151, R244, R2, 0x2, P6 ;  /* 0x00000002f4977211 */ /* 0x000fe400030f16ff */
[----:B------:R-:W-:-:S03]  /*1f030*/  LEA R148, P2, R39, R4, 0x2 ;  /* 0x0000000427947211 */ /* 0x000fc600078410ff */
[----:B------:R1:W-:Y:S01]  /*1f040*/  STL.64 [R1+0x5d8], R150 ;  /* 0x0005d89601007387 */ /* 0x0003e20000100a00 */
[----:B------:R-:W-:-:S03]  /*1f050*/  LEA.HI.X.SX32 R149, R39, R2, 0x2, P2 ;  /* 0x0000000227957211 */ /* 0x000fc600010f16ff */
[----:B------:R-:W2:Y:S01]  /*1f060*/  LDL.LU R39, [R1+0x128] ;  /* 0x0001280001277983 */ /* 0x000ea20000300800 */
[----:B------:R-:W-:-:S05]  /*1f070*/  LEA R93, R191, R244, 0x1 ;  /* 0x000000f4bf5d7211 */ /* 0x000fca00078e08ff */
[----:B------:R-:W-:-:S04]  /*1f080*/  IMAD R93, R191, 0x2, R93 ;  /* 0x00000002bf5d7824 */ /* 0x000fc800078e025d */
[----:B------:R-:W-:-:S05]  /*1f090*/  IMAD R93, R191, 0x2, R93 ;  /* 0x00000002bf5d7824 */ /* 0x000fca00078e025d */
[----:B------:R-:W-:-:S04]  /*1f0a0*/  LEA R104, P6, R93, R4, 0x2 ;  /* 0x000000045d687211 */ /* 0x000fc800078c10ff */
[----:B------:R-:W-:Y:S01]  /*1f0b0*/  LEA.HI.X.SX32 R105, R93, R2, 0x2, P6 ;  /* 0x000000025d697211 */ /* 0x000fe200030f16ff */
[----:B------:R-:W-:Y:S04]  /*1f0c0*/  STL.64 [R1+0x5d0], R106 ;  /* 0x0005d06a01007387 */ /* 0x000fe80000100a00 */
[----:B------:R1:W-:Y:S04]  /*1f0d0*/  STL.64 [R1+0x5c0], R148 ;  /* 0x0005c09401007387 */ /* 0x0003e80000100a00 */
[----:B------:R1:W-:Y:S01]  /*1f0e0*/  STL.64 [R1+0x5b8], R104 ;  /* 0x0005b86801007387 */ /* 0x0003e20000100a00 */
[----:B------:R-:W-:Y:S01]  /*1f0f0*/  IMAD R18, R191, 0x2, R0 ;  /* 0x00000002bf127824 */ /* 0x000fe200078e0200 */
[----:B---3--:R-:W-:-:S02]  /*1f100*/  LEA R242, P4, R92, R4, 0x2 ;  /* 0x000000045cf27211 */ /* 0x008fc400078810ff */
[C---:B----4-:R-:W-:Y:S02]  /*1f110*/  LEA R102, P2, R91.reuse, R4, 0x2 ;  /* 0x000000045b667211 */ /* 0x050fe400078410ff */
[----:B------:R-:W-:Y:S02]  /*1f120*/  LEA.HI.X.SX32 R243, R92, R2, 0x2, P4 ;  /* 0x000000025cf37211 */ /* 0x000fe400020f16ff */
[C---:B------:R-:W-:Y:S02]  /*1f130*/  LEA R236, P6, R90.reuse, R4, 0x2 ;  /* 0x000000045aec7211 */ /* 0x040fe400078c10ff */
[----:B------:R-:W-:Y:S02]  /*1f140*/  LEA.HI.X.SX32 R103, R91, R2, 0x2, P2 ;  /* 0x000000025b677211 */ /* 0x000fe400010f16ff */
[----:B------:R-:W-:Y:S02]  /*1f150*/  LEA R100, P4, R89, R4, 0x2 ;  /* 0x0000000459647211 */ /* 0x000fe400078810ff */
[----:B------:R-:W-:-:S02]  /*1f160*/  LEA.HI.X.SX32 R237, R90, R2, 0x2, P6 ;  /* 0x000000025aed7211 */ /* 0x000fc400030f16ff */
[C---:B------:R-:W-:Y:S02]  /*1f170*/  LEA R230, P2, R88.reuse, R4, 0x2 ;  /* 0x0000000458e67211 */ /* 0x040fe400078410ff */
[----:B------:R-:W-:Y:S02]  /*1f180*/  LEA.HI.X.SX32 R101, R89, R2, 0x2, P4 ;  /* 0x0000000259657211 */ /* 0x000fe400020f16ff */
[C---:B------:R-:W-:Y:S02]  /*1f190*/  LEA R98, P6, R87.reuse, R4, 0x2 ;  /* 0x0000000457627211 */ /* 0x040fe400078c10ff */
[----:B------:R-:W-:Y:S02]  /*1f1a0*/  LEA.HI.X.SX32 R231, R88, R2, 0x2, P2 ;  /* 0x0000000258e77211 */ /* 0x000fe400010f16ff */
[----:B------:R-:W-:Y:S02]  /*1f1b0*/  LEA R222, P4, R86, R4, 0x2 ;  /* 0x0000000456de7211 */ /* 0x000fe400078810ff */
[----:B------:R-:W-:-:S02]  /*1f1c0*/  LEA.HI.X.SX32 R99, R87, R2, 0x2, P6 ;  /* 0x0000000257637211 */ /* 0x000fc400030f16ff */
[C---:B------:R-:W-:Y:S01]  /*1f1d0*/  LEA R96, P2, R85.reuse, R4, 0x2 ;  /* 0x0000000455607211 */ /* 0x040fe200078410ff */
[----:B------:R3:W-:Y:S01]  /*1f1e0*/  STL.64 [R1+0x5b0], R242 ;  /* 0x0005b0f201007387 */ /* 0x0007e20000100a00 */
[----:B------:R-:W-:Y:S02]  /*1f1f0*/  LEA.HI.X.SX32 R223, R86, R2, 0x2, P4 ;  /* 0x0000000256df7211 */ /* 0x000fe400020f16ff */
[C---:B------:R-:W-:Y:S01]  /*1f200*/  LEA R214, P6, R84.reuse, R4, 0x2 ;  /* 0x0000000454d67211 */ /* 0x040fe200078c10ff */
[----:B------:R3:W-:Y:S01]  /*1f210*/  STL.64 [R1+0x5a8], R102 ;  /* 0x0005a86601007387 */ /* 0x0007e20000100a00 */
[----:B------:R-:W-:Y:S02]  /*1f220*/  LEA.HI.X.SX32 R97, R85, R2, 0x2, P2 ;  /* 0x0000000255617211 */ /* 0x000fe400010f16ff */
[----:B------:R-:W-:Y:S01]  /*1f230*/  LEA R94, P4, R47, R4, 0x2 ;  /* 0x000000042f5e7211 */ /* 0x000fe200078810ff */
[----:B------:R3:W-:Y:S01]  /*1f240*/  STL.64 [R1+0x5a0], R236 ;  /* 0x0005a0ec01007387 */ /* 0x0007e20000100a00 */
[----:B------:R-:W-:-:S02]  /*1f250*/  LEA.HI.X.SX32 R215, R84, R2, 0x2, P6 ;  /* 0x0000000254d77211 */ /* 0x000fc400030f16ff */
[----:B------:R-:W-:Y:S01]  /*1f260*/  LEA.HI.X.SX32 R95, R47, R2, 0x2, P4 ;  /* 0x000000022f5f7211 */ /* 0x000fe200020f16ff */
[----:B------:R3:W-:Y:S01]  /*1f270*/  STL.64 [R1+0x598], R100 ;  /* 0x0005986401007387 */ /* 0x0007e20000100a00 */
[----:B------:R-:W-:-:S03]  /*1f280*/  LEA R208, P4, R0, R4, 0x2 ;  /* 0x0000000400d07211 */ /* 0x000fc600078810ff */
[----:B------:R3:W-:Y:S04]  /*1f290*/  STL.64 [R1+0x590], R230 ;  /* 0x000590e601007387 */ /* 0x0007e80000100a00 */
[----:B------:R3:W-:Y:S04]  /*1f2a0*/  STL.64 [R1+0x588], R98 ;  /* 0x0005886201007387 */ /* 0x0007e80000100a00 */
[----:B------:R3:W-:Y:S01]  /*1f2b0*/  STL.64 [R1+0x580], R222 ;  /* 0x000580de01007387 */ /* 0x0007e20000100a00 */
[----:B------:R-:W-:-:S03]  /*1f2c0*/  LEA.HI.X.SX32 R209, R0, R2, 0x2, P4 ;  /* 0x0000000200d17211 */ /* 0x000fc600020f16ff */
[----:B------:R3:W-:Y:S04]  /*1f2d0*/  STL.64 [R1+0x578], R96 ;  /* 0x0005786001007387 */ /* 0x0007e80000100a00 */
[----:B------:R3:W-:Y:S04]  /*1f2e0*/  STL.64 [R1+0x570], R214 ;  /* 0x000570d601007387 */ /* 0x0007e80000100a00 */
[----:B------:R3:W-:Y:S01]  /*1f2f0*/  STL.64 [R1+0x568], R94 ;  /* 0x0005685e01007387 */ /* 0x0007e20000100a00 */
[----:B--2---:R-:W-:-:S04]  /*1f300*/  LEA R212, P2, R45, R4, 0x2 ;  /* 0x000000042dd47211 */ /* 0x004fc800078410ff */
[----:B------:R-:W-:-:S05]  /*1f310*/  LEA.HI.X.SX32 R213, R45, R2, 0x2, P2 ;  /* 0x000000022dd57211 */ /* 0x000fca00010f16ff */
[----:B------:R3:W-:Y:S01]  /*1f320*/  STL.64 [R1+0x560], R212 ;  /* 0x000560d401007387 */ /* 0x0007e20000100a00 */
[----:B------:R-:W-:-:S03]  /*1f330*/  LEA R92, P6, R39, R4, 0x2 ;  /* 0x00000004275c7211 */ /* 0x000fc600078c10ff */
[----:B------:R-:W2:Y:S01]  /*1f340*/  LDL.LU R0, [R1+0x1868] ;  /* 0x0018680001007983 */ /* 0x000ea20000300800 */
[----:B------:R-:W-:-:S03]  /*1f350*/  LEA.HI.X.SX32 R93, R39, R2, 0x2, P6 ;  /* 0x00000002275d7211 */ /* 0x000fc600030f16ff */
[----:B------:R-:W4:Y:S04]  /*1f360*/  LDL R39, [R1+0x484] ;  /* 0x0004840001277983 */ /* 0x000f280000100800 */
[----:B------:R-:W1:Y:S01]  /*1f370*/  S2R R53, SR_TID.X ;  /* 0x0000000000357919 */ /* 0x000e620000002100 */
[----:B------:R-:W-:-:S04]  /*1f380*/  IMAD R19, R191, 0x2, R18 ;  /* 0x00000002bf137824 */ /* 0x000fc800078e0212 */
[----:B------:R-:W-:Y:S01]  /*1f390*/  IMAD R3, R191, 0x2, R19 ;  /* 0x00000002bf037824 */ /* 0x000fe200078e0213 */
[----:B------:R-:W-:-:S03]  /*1f3a0*/  LEA R90, P2, R18, R4, 0x2 ;  /* 0x00000004125a7211 */ /* 0x000fc600078410ff */
[----:B------:R-:W-:Y:S01]  /*1f3b0*/  IMAD R21, R191, 0x2, R3 ;  /* 0x00000002bf157824 */ /* 0x000fe200078e0203 */
[----:B------:R-:W-:-:S03]  /*1f3c0*/  LEA R202, P6, R19, R4, 0x2 ;  /* 0x0000000413ca7211 */ /* 0x000fc600078c10ff */
[----:B------:R-:W-:Y:S01]  /*1f3d0*/  IMAD R5, R191, 0x2, R21 ;  /* 0x00000002bf057824 */ /* 0x000fe200078e0215 */
[----:B------:R-:W-:Y:S02]  /*1f3e0*/  LEA.HI.X.SX32 R91, R18, R2, 0x2, P2 ;  /* 0x00000002125b7211 */ /* 0x000fe400010f16ff */
[----:B------:R-:W-:Y:S01]  /*1f3f0*/  LEA R88, P4, R3, R4, 0x2 ;  /* 0x0000000403587211 */ /* 0x000fe200078810ff */
[----:B------:R-:W-:Y:S01]  /*1f400*/  IMAD R18, R191, 0x2, R5 ;  /* 0x00000002bf127824 */ /* 0x000fe200078e0205 */
[----:B------:R-:W-:Y:S02]  /*1f410*/  LEA.HI.X.SX32 R203, R19, R2, 0x2, P6 ;  /* 0x0000000213cb7211 */ /* 0x000fe400030f16ff */
[----:B-1----:R-:W-:Y:S01]  /*1f420*/  SHF.R.U32.HI R250, RZ, 0x6, R53 ;  /* 0x00000006fffa7819 */ /* 0x002fe20000011635 */
[----:B------:R-:W-:Y:S01]  /*1f430*/  IMAD R191, R191, 0x2, R18 ;  /* 0x00000002bfbf7824 */ /* 0x000fe200078e0212 */
[----:B------:R-:W-:Y:S02]  /*1f440*/  LEA R86, P6, R5, R4, 0x2 ;  /* 0x0000000405567211 */ /* 0x000fe400078c10ff */
[----:B------:R-:W-:-:S02]  /*1f450*/  SGXT.U32 R250, R250, 0x1 ;  /* 0x00000001fafa781a */ /* 0x000fc40000000000 */
[----:B------:R-:W-:Y:S02]  /*1f460*/  LEA R198, P2, R21, R4, 0x2 ;  /* 0x0000000415c67211 */ /* 0x000fe400078410ff */
[----:B------:R-:W-:Y:S02]  /*1f470*/  LEA.HI.X.SX32 R89, R3, R2, 0x2, P4 ;  /* 0x0000000203597211 */ /* 0x000fe400020f16ff */
[----:B------:R-:W-:Y:S02]  /*1f480*/  LOP3.LUT R43, R250, 0xc, RZ, 0xfc, !PT ;  /* 0x0000000cfa2b7812 */ /* 0x000fe400078efcff */
[----:B------:R-:W-:Y:S02]  /*1f490*/  LEA R196, P4, R18, R4, 0x2 ;  /* 0x0000000412c47211 */ /* 0x000fe400078810ff */
[----:B------:R-:W-:Y:S02]  /*1f4a0*/  LOP3.LUT R41, R250, 0x10, RZ, 0xfc, !PT ;  /* 0x00000010fa297812 */ /* 0x000fe400078efcff */
[----:B------:R-:W-:-:S02]  /*1f4b0*/  LEA.HI.X.SX32 R87, R5, R2, 0x2, P6 ;  /* 0x0000000205577211 */ /* 0x000fc400030f16ff */
[----:B------:R-:W-:Y:S02]  /*1f4c0*/  LEA.HI.X.SX32 R199, R21, R2, 0x2, P2 ;  /* 0x0000000215c77211 */ /* 0x000fe400010f16ff */
[----:B------:R-:W-:Y:S02]  /*1f4d0*/  LEA R84, P6, R191, R4, 0x2 ;  /* 0x00000004bf547211 */ /* 0x000fe400078c10ff */
[----:B------:R-:W-:Y:S02]  /*1f4e0*/  ISETP.GE.AND P2, PT, R43, c[0x0][0x180], PT ;  /* 0x000060002b007a0c */ /* 0x000fe40003f46270 */
[----:B------:R-:W-:Y:S02]  /*1f4f0*/  LEA.HI.X.SX32 R197, R18, R2, 0x2, P4 ;  /* 0x0000000212c57211 */ /* 0x000fe400020f16ff */
[----:B------:R-:W-:Y:S02]  /*1f500*/  ISETP.GE.AND P4, PT, R41, c[0x0][0x180], PT ;  /* 0x0000600029007a0c */ /* 0x000fe40003f86270 */
[----:B------:R-:W-:-:S02]  /*1f510*/  LOP3.LUT R4, R250, 0x14, RZ, 0xfc, !PT ;  /* 0x00000014fa047812 */ /* 0x000fc400078efcff */
[----:B------:R-:W-:Y:S02]  /*1f520*/  LEA.HI.X.SX32 R85, R191, R2, 0x2, P6 ;  /* 0x00000002bf557211 */ /* 0x000fe400030f16ff */
[----:B------:R-:W-:Y:S02]  /*1f530*/  ISETP.GE.AND P6, PT, R4, c[0x0][0x180], PT ;  /* 0x0000600004007a0c */ /* 0x000fe40003fc6270 */
[C---:B------:R-:W-:Y:S01]  /*1f540*/  LOP3.LUT R4, R250.reuse, 0x18, RZ, 0xfc, !PT ;  /* 0x00000018fa047812 */ /* 0x040fe200078efcff */
[----:B------:R-:W-:Y:S01]  /*1f550*/  ULDC.64 UR12, c[0x0][0x118] ;  /* 0x00004600000c7ab9 */ /* 0x000fe20000000a00 */
[----:B------:R-:W-:Y:S01]  /*1f560*/  LOP3.LUT R18, R250, 0x1c, RZ, 0xfc, !PT ;  /* 0x0000001cfa127812 */ /* 0x000fe200078efcff */
[----:B------:R3:W-:Y:S04]  /*1f570*/  STL.64 [R1+0x558], R92 ;  /* 0x0005585c01007387 */ /* 0x0007e80000100a00 */
[----:B------:R3:W-:Y:S04]  /*1f580*/  STL.64 [R1+0x550], R208 ;  /* 0x000550d001007387 */ /* 0x0007e80000100a00 */
[----:B------:R3:W-:Y:S04]  /*1f590*/  STL.64 [R1+0x548], R90 ;  /* 0x0005485a01007387 */ /* 0x0007e80000100a00 */
[----:B------:R3:W-:Y:S04]  /*1f5a0*/  STL.64 [R1+0x540], R202 ;  /* 0x000540ca01007387 */ /* 0x0007e80000100a00 */
[----:B------:R3:W-:Y:S04]  /*1f5b0*/  STL.64 [R1+0x538], R88 ;  /* 0x0005385801007387 */ /* 0x0007e80000100a00 */
[----:B------:R3:W-:Y:S04]  /*1f5c0*/  STL.64 [R1+0x530], R198 ;  /* 0x000530c601007387 */ /* 0x0007e80000100a00 */
[----:B------:R3:W-:Y:S04]  /*1f5d0*/  STL.64 [R1+0x528], R86 ;  /* 0x0005285601007387 */ /* 0x0007e80000100a00 */
[----:B------:R3:W-:Y:S04]  /*1f5e0*/  STL.64 [R1+0x518], R196 ;  /* 0x000518c401007387 */ /* 0x0007e80000100a00 */
[----:B------:R3:W-:Y:S01]  /*1f5f0*/  STL.64 [R1+0x520], R84 ;  /* 0x0005205401007387 */ /* 0x0007e20000100a00 */
[----:B--2---:R-:W-:-:S02]  /*1f600*/  SEL R2, R0, RZ, !P2 ;  /* 0x000000ff00027207 */ /* 0x004fc40005000000 */
[----:B------:R-:W-:Y:S02]  /*1f610*/  SEL R3, R0, RZ, !P4 ;  /* 0x000000ff00037207 */ /* 0x000fe40006000000 */
[----:B------:R-:W-:Y:S02]  /*1f620*/  ISETP.NE.U32.AND P4, PT, R2, RZ, PT ;  /* 0x000000ff0200720c */ /* 0x000fe40003f85070 */
[----:B------:R-:W-:Y:S02]  /*1f630*/  ISETP.NE.U32.AND P2, PT, R3, RZ, PT ;  /* 0x000000ff0300720c */ /* 0x000fe40003f45070 */
[----:B------:R-:W-:Y:S02]  /*1f640*/  SEL R2, R0, RZ, !P6 ;  /* 0x000000ff00027207 */ /* 0x000fe40007000000 */
[----:B------:R-:W-:Y:S02]  /*1f650*/  ISETP.GE.AND P6, PT, R4, c[0x0][0x180], PT ;  /* 0x0000600004007a0c */ /* 0x000fe40003fc6270 */
[----:B----4-:R-:W-:-:S02]  /*1f660*/  IADD3 R3, R39, 0x100000, RZ ;  /* 0x0010000027037810 */ /* 0x010fc40007ffe0ff */
[C---:B------:R-:W-:Y:S02]  /*1f670*/  IADD3 R4, R39.reuse, 0x100000, RZ ;  /* 0x0010000027047810 */ /* 0x040fe40007ffe0ff */
[----:B------:R-:W-:Y:S01]  /*1f680*/  SEL R5, R0, RZ, !P6 ;  /* 0x000000ff00057207 */ /* 0x000fe20007000000 */
[----:B------:R1:W-:Y:S01]  /*1f690*/  LDGSTS.E [R3+-0x40000], [R48.64], P0 ;  /* 0xc000000030037fae */ /* 0x0003e2000812184c */
[----:B------:R-:W-:Y:S02]  /*1f6a0*/  ISETP.NE.U32.AND P0, PT, R2, RZ, PT ;  /* 0x000000ff0200720c */ /* 0x000fe40003f05070 */
[----:B------:R-:W-:Y:S01]  /*1f6b0*/  IADD3 R2, R39, 0x100000, RZ ;  /* 0x0010000027027810 */ /* 0x000fe20007ffe0ff */
[----:B------:R2:W-:Y:S01]  /*1f6c0*/  LDGSTS.E [R4+-0x3fc00], [R50.64], P1 ;  /* 0xc040000032047fae */ /* 0x0005e2000892184c */
[----:B------:R-:W-:Y:S02]  /*1f6d0*/  ISETP.NE.U32.AND P6, PT, R5, RZ, PT ;  /* 0x000000ff0500720c */ /* 0x000fe40003fc5070 */
[----:B------:R-:W-:Y:S01]  /*1f6e0*/  LOP3.LUT R5, R250, 0x20, RZ, 0xfc, !PT ;  /* 0x00000020fa057812 */ /* 0x000fe200078efcff */
[----:B------:R4:W-:Y:S01]  /*1f6f0*/  LDGSTS.E [R2+-0x3f800], [R54.64], P3 ;  /* 0xc080000036027fae */ /* 0x0009e2000992184c */
[----:B------:R-:W-:-:S02]  /*1f700*/  ISETP.GE.AND P1, PT, R18, c[0x0][0x180], PT ;  /* 0x0000600012007a0c */ /* 0x000fc40003f26270 */
[----:B-1----:R-:W-:Y:S01]  /*1f710*/  LOP3.LUT R3, R250, 0x24, RZ, 0xfc, !PT ;  /* 0x00000024fa037812 */ /* 0x002fe200078efcff */
[----:B------:R1:W-:Y:S01]  /*1f720*/  LDGSTS.E [R2+-0x3f400], [R56.64], P4 ;  /* 0xc0c0000038027fae */ /* 0x0003e2000a12184c */
[----:B------:R-:W-:Y:S02]  /*1f730*/  ISETP.GE.AND P3, PT, R5, c[0x0][0x180], PT ;  /* 0x0000600005007a0c */ /* 0x000fe40003f66270 */
[C---:B--2---:R-:W-:Y:S01]  /*1f740*/  SEL R4, R0.reuse, RZ, !P1 ;  /* 0x000000ff00047207 */ /* 0x044fe20004800000 */
[----:B------:R3:W5:Y:S01]  /*1f750*/  LDL.LU R48, [R1+0x1864] ;  /* 0x0018640001307983 */ /* 0x0007620000300800 */
[----:B------:R-:W-:Y:S02]  /*1f760*/  ISETP.GE.AND P1, PT, R3, c[0x0][0x180], PT ;  /* 0x0000600003007a0c */ /* 0x000fe40003f26270 */
[----:B------:R-:W-:Y:S01]  /*1f770*/  SEL R3, R0, RZ, !P3 ;  /* 0x000000ff00037207 */ /* 0x000fe20005800000 */
[----:B------:R3:W5:Y:S01]  /*1f780*/  LDL.LU R50, [R1+0x1860] ;  /* 0x0018600001327983 */ /* 0x0007620000300800 */
[----:B------:R-:W-:-:S02]  /*1f790*/  ISETP.NE.U32.AND P3, PT, R4, RZ, PT ;  /* 0x000000ff0400720c */ /* 0x000fc40003f65070 */
[----:B------:R-:W-:Y:S01]  /*1f7a0*/  IADD3 R4, R39, 0x100000, RZ ;  /* 0x0010000027047810 */ /* 0x000fe20007ffe0ff */
[----:B----4-:R3:W5:Y:S01]  /*1f7b0*/  LDL.LU R54, [R1+0x185c] ;  /* 0x00185c0001367983 */ /* 0x0107620000300800 */
[----:B------:R-:W-:Y:S02]  /*1f7c0*/  SEL R5, R0, RZ, !P1 ;  /* 0x000000ff00057207 */ /* 0x000fe40004800000 */
[C---:B------:R-:W-:Y:S01]  /*1f7d0*/  LOP3.LUT R18, R250.reuse, 0x28, RZ, 0xfc, !PT ;  /* 0x00000028fa127812 */ /* 0x040fe200078efcff */
[----:B------:R2:W-:Y:S01]  /*1f7e0*/  LDGSTS.E [R4+-0x3f000], [R58.64], P2 ;  /* 0xc10000003a047fae */ /* 0x0005e2000912184c */
[----:B------:R-:W-:Y:S02]  /*1f7f0*/  ISETP.NE.U32.AND P1, PT, R5, RZ, PT ;  /* 0x000000ff0500720c */ /* 0x000fe40003f25070 */
[----:B------:R-:W-:Y:S01]  /*1f800*/  LOP3.LUT R5, R250, 0x2c, RZ, 0xfc, !PT ;  /* 0x0000002cfa057812 */ /* 0x000fe200078efcff */
[----:B------:R4:W-:Y:S01]  /*1f810*/  LDGSTS.E [R2+-0x3ec00], [R60.64], P0 ;  /* 0xc14000003c027fae */ /* 0x0009e2000812184c */
[----:B------:R-:W-:-:S02]  /*1f820*/  ISETP.NE.U32.AND P4, PT, R3, RZ, PT ;  /* 0x000000ff0300720c */ /* 0x000fc40003f85070 */
[----:B------:R-:W-:Y:S01]  /*1f830*/  ISETP.GE.AND P2, PT, R18, c[0x0][0x180], PT ;  /* 0x0000600012007a0c */ /* 0x000fe20003f46270 */
[----:B------:R3:W-:Y:S01]  /*1f840*/  LDGSTS.E [R2+-0x3e800], [R62.64], P6 ;  /* 0xc18000003e027fae */ /* 0x0007e2000b12184c */
[----:B------:R-:W-:Y:S02]  /*1f850*/  LOP3.LUT R3, R250, 0x30, RZ, 0xfc, !PT ;  /* 0x00000030fa037812 */ /* 0x000fe400078efcff */
[----:B------:R-:W-:Y:S01]  /*1f860*/  ISETP.GE.AND P0, PT, R5, c[0x0][0x180], PT ;  /* 0x0000600005007a0c */ /* 0x000fe20003f06270 */
[----:B-1----:R1:W5:Y:S01]  /*1f870*/  LDL.LU R56, [R1+0x1858] ;  /* 0x0018580001387983 */ /* 0x0023620000300800 */
[C---:B--2---:R-:W-:Y:S02]  /*1f880*/  SEL R4, R0.reuse, RZ, !P2 ;  /* 0x000000ff00047207 */ /* 0x044fe40005000000 */
[----:B------:R-:W-:Y:S01]  /*1f890*/  ISETP.GE.AND P2, PT, R3, c[0x0][0x180], PT ;  /* 0x0000600003007a0c */ /* 0x000fe20003f46270 */
[----:B------:R1:W5:Y:S01]  /*1f8a0*/  LDL.LU R58, [R1+0x1854] ;  /* 0x00185400013a7983 */ /* 0x0003620000300800 */
[----:B------:R-:W-:-:S02]  /*1f8b0*/  SEL R3, R0, RZ, !P0 ;  /* 0x000000ff00037207 */ /* 0x000fc40004000000 */
[----:B------:R-:W-:Y:S01]  /*1f8c0*/  ISETP.NE.U32.AND P0, PT, R4, RZ, PT ;  /* 0x000000ff0400720c */ /* 0x000fe20003f05070 */
[----:B----4-:R1:W5:Y:S01]  /*1f8d0*/  LDL.LU R60, [R1+0x1850] ;  /* 0x00185000013c7983 */ /* 0x0103620000300800 */
[----:B------:R-:W-:Y:S02]  /*1f8e0*/  IADD3 R4, R39, 0x100000, RZ ;  /* 0x0010000027047810 */ /* 0x000fe40007ffe0ff */
[----:B------:R-:W-:Y:S01]  /*1f8f0*/  SEL R5, R0, RZ, !P2 ;  /* 0x000000ff00057207 */ /* 0x000fe20005000000 */
[----:B---3--:R1:W5:Y:S01]  /*1f900*/  LDL.LU.64 R62, [R1+0x1848] ;  /* 0x00184800013e7983 */ /* 0x0083620000300a00 */
[C---:B------:R-:W-:Y:S02]  /*1f910*/  LOP3.LUT R18, R250.reuse, 0x34, RZ, 0xfc, !PT ;  /* 0x00000034fa127812 */ /* 0x040fe400078efcff */
[----:B------:R-:W-:Y:S01]  /*1f920*/  ISETP.NE.U32.AND P6, PT, R5, RZ, PT ;  /* 0x000000ff0500720c */ /* 0x000fe20003fc5070 */
[----:B------:R2:W-:Y:S01]  /*1f930*/  LDGSTS.E [R4+-0x3e400], [R64.64], P3 ;  /* 0xc1c0000040047fae */ /* 0x0005e2000992184c */
[----:B------:R-:W-:-:S02]  /*1f940*/  LOP3.LUT R5, R250, 0x38, RZ, 0xfc, !PT ;  /* 0x00000038fa057812 */ /* 0x000fc400078efcff */
[----:B------:R-:W-:Y:S01]  /*1f950*/  ISETP.NE.U32.AND P2, PT, R3, RZ, PT ;  /* 0x000000ff0300720c */ /* 0x000fe20003f45070 */
[----:B------:R3:W-:Y:S01]  /*1f960*/  LDGSTS.E [R2+-0x3e000], [R66.64], P4 ;  /* 0xc200000042027fae */ /* 0x0007e2000a12184c */
[----:B------:R-:W-:Y:S02]  /*1f970*/  ISETP.GE.AND P3, PT, R18, c[0x0][0x180], PT ;  /* 0x0000600012007a0c */ /* 0x000fe40003f66270 */
[----:B------:R-:W-:Y:S01]  /*1f980*/  LOP3.LUT R3, R250, 0x3c, RZ, 0xfc, !PT ;  /* 0x0000003cfa037812 */ /* 0x000fe200078efcff */
[----:B------:R4:W-:Y:S01]  /*1f990*/  LDGSTS.E [R2+-0x3dc00], [R68.64], P1 ;  /* 0xc240000044027fae */ /* 0x0009e2000892184c */
[----:B------:R-:W-:Y:S02]  /*1f9a0*/  ISETP.GE.AND P4, PT, R5, c[0x0][0x180], PT ;  /* 0x0000600005007a0c */ /* 0x000fe40003f86270 */
[----:B--2---:R-:W-:Y:S01]  /*1f9b0*/  SEL R4, R0, RZ, !P3 ;  /* 0x000000ff00047207 */ /* 0x004fe20005800000 */
[----:B------:R1:W5:Y:S01]  /*1f9c0*/  LDL.LU.64 R64, [R1+0x1840] ;  /* 0x0018400001407983 */ /* 0x0003620000300a00 */
[----:B------:R-:W-:-:S02]  /*1f9d0*/  ISETP.GE.AND P3, PT, R3, c[0x0][0x180], PT ;  /* 0x0000600003007a0c */ /* 0x000fc40003f66270 */
[----:B------:R-:W-:Y:S01]  /*1f9e0*/  SEL R3, R0, RZ, !P4 ;  /* 0x000000ff00037207 */ /* 0x000fe20006000000 */
[----:B---3--:R1:W5:Y:S01]  /*1f9f0*/  LDL.LU.64 R66, [R1+0x1838] ;  /* 0x0018380001427983 */ /* 0x0083620000300a00 */
[----:B------:R-:W-:Y:S02]  /*1fa00*/  ISETP.NE.U32.AND P4, PT, R4, RZ, PT ;  /* 0x000000ff0400720c */ /* 0x000fe40003f85070 */
[----:B------:R-:W-:Y:S01]  /*1fa10*/  IADD3 R4, R39, 0x100000, RZ ;  /* 0x0010000027047810 */ /* 0x000fe20007ffe0ff */
[----:B----4-:R1:W5:Y:S01]  /*1fa20*/  LDL.LU.64 R68, [R1+0x1830] ;  /* 0x0018300001447983 */ /* 0x0103620000300a00 */
[----:B------:R-:W-:Y:S02]  /*1fa30*/  SEL R5, R0, RZ, !P3 ;  /* 0x000000ff00057207 */ /* 0x000fe40005800000 */
[----:B------:R-:W-:Y:S01]  /*1fa40*/  LOP3.LUT R18, R250, 0x40, RZ, 0xfc, !PT ;  /* 0x00000040fa127812 */ /* 0x000fe200078efcff */
[----:B------:R2:W-:Y:S01]  /*1fa50*/  LDGSTS.E [R4+-0x3d800], [R70.64], P0 ;  /* 0xc280000046047fae */ /* 0x0005e2000812184c */
[----:B------:R-:W-:-:S02]  /*1fa60*/  ISETP.NE.U32.AND P1, PT, R5, RZ, PT ;  /* 0x000000ff0500720c */ /* 0x000fc40003f25070 */
[----:B------:R-:W-:Y:S01]  /*1fa70*/  LOP3.LUT R5, R250, 0x44, RZ, 0xfc, !PT ;  /* 0x00000044fa057812 */ /* 0x000fe200078efcff */
[----:B------:R3:W-:Y:S01]  /*1fa80*/  LDGSTS.E [R2+-0x3d400], [R72.64], P2 ;  /* 0xc2c0000048027fae */ /* 0x0007e2000912184c */
[----:B------:R-:W-:Y:S02]  /*1fa90*/  ISETP.NE.U32.AND P3, PT, R3, RZ, PT ;  /* 0x000000ff0300720c */ /* 0x000fe40003f65070 */
[----:B------:R-:W-:Y:S01]  /*1faa0*/  ISETP.GE.AND P0, PT, R18, c[0x0][0x180], PT ;  /* 0x0000600012007a0c */ /* 0x000fe20003f06270 */
[----:B------:R4:W-:Y:S01]  /*1fab0*/  LDGSTS.E [R2+-0x3d000], [R74.64], P6 ;  /* 0xc30000004a027fae */ /* 0x0009e2000b12184c */
[----:B------:R-:W-:Y:S02]  /*1fac0*/  LOP3.LUT R3, R250, 0x48, RZ, 0xfc, !PT ;  /* 0x00000048fa037812 */ /* 0x000fe400078efcff */
[----:B------:R-:W-:Y:S01]  /*1fad0*/  ISETP.GE.AND P2, PT, R5, c[0x0][0x180], PT ;  /* 0x0000600005007a0c */ /* 0x000fe20003f46270 */
[----:B--2---:R1:W5:Y:S01]  /*1fae0*/  LDL.LU.64 R70, [R1+0x1828] ;  /* 0x0018280001467983 */ /* 0x0043620000300a00 */
[----:B------:R-:W-:-:S02]  /*1faf0*/  SEL R4, R0, RZ, !P0 ;  /* 0x000000ff00047207 */ /* 0x000fc40004000000 */
[----:B------:R-:W-:Y:S01]  /*1fb00*/  ISETP.GE.AND P0, PT, R3, c[0x0][0x180], PT ;  /* 0x0000600003007a0c */ /* 0x000fe20003f06270 */
[----:B---3--:R1:W5:Y:S01]  /*1fb10*/  LDL.LU.64 R72, [R1+0x1820] ;  /* 0x0018200001487983 */ /* 0x0083620000300a00 */
[----:B------:R-:W-:Y:S02]  /*1fb20*/  SEL R3, R0, RZ, !P2 ;  /* 0x000000ff00037207 */ /* 0x000fe40005000000 */
[----:B------:R-:W-:Y:S01]  /*1fb30*/  ISETP.NE.U32.AND P2, PT, R4, RZ, PT ;  /* 0x000000ff0400720c */ /* 0x000fe20003f45070 */
[----:B----4-:R1:W5:Y:S01]  /*1fb40*/  LDL.LU.64 R74, [R1+0x1818] ;  /* 0x00181800014a7983 */ /* 0x0103620000300a00 */
[----:B------:R-:W-:Y:S02]  /*1fb50*/  IADD3 R4, R39, 0x100000, RZ ;  /* 0x0010000027047810 */ /* 0x000fe40007ffe0ff */
        /* <DEDUP_REMOVED lines=14> */
[----:B---3--:R1:W5:Y:S01]  /*1fc40*/  LDL.LU R78, [R1+0x1808] ;  /* 0x00180800014e7983 */ /* 0x0083620000300800 */
        /* <DEDUP_REMOVED lines=15> */
[----:B--2---:R1:W5:Y:S01]  /*1fd40*/  LDL.LU R82, [R1+0x17f8] ;  /* 0x0017f80001527983 */ /* 0x0043620000300800 */
        /* <DEDUP_REMOVED lines=36> */
[----:B------:R-:W-:Y:S02]  /*1ff90*/  ISETP.GE.AND P2, PT, R5, c[0x0][0x180], PT ;  /* 0x0000600005007a0c */ /* 0x000fe40003f46270 */
[----:B--2---:R-:W-:-:S02]  /*1ffa0*/  SEL R4, R0, RZ, !P0 ;  /* 0x000000ff00047207 */ /* 0x004fc40004000000 */
[----:B------:R-:W-:Y:S02]  /*1ffb0*/  ISETP.GE.AND P0, PT, R3, c[0x0][0x180], PT ;  /* 0x0000600003007a0c */ /* 0x000fe40003f06270 */
[----:B------:R-:W-:Y:S02]  /*1ffc0*/  SEL R3, R0, RZ, !P2 ;  /* 0x000000ff00037207 */ /* 0x000fe40005000000 */
[----:B------:R-:W-:Y:S02]  /*1ffd0*/  ISETP.NE.U32.AND P2, PT, R4, RZ, PT ;  /* 0x000000ff0400720c */ /* 0x000fe40003f45070 */
[----:B------:R-:W-:Y:S02]  /*1ffe0*/  IADD3 R4, R39, 0x100000, RZ ;  /* 0x0010000027047810 */ /* 0x000fe40007ffe0ff */
[----:B------:R-:W-:Y:S02]  /*1fff0*/  SEL R5, R0, RZ, !P0 ;  /* 0x000000ff00057207 */ /* 0x000fe40004000000 */
[----:B------:R-:W-:Y:S01]  /*20000*/  LOP3.LUT R18, R250, 0x7c, RZ, 0xfc, !PT ;  /* 0x0000007cfa127812 */ /* 0x000fe200078efcff */
[----:B------:R2:W-:Y:S01]  /*20010*/  LDGSTS.E [R4+-0x39c00], [R222.64], P4 ;  /* 0xc6400000de047fae */ /* 0x0005e2000a12184c */
[----:B------:R-:W-:-:S02]  /*20020*/  ISETP.NE.U32.AND P6, PT, R5, RZ, PT ;  /* 0x000000ff0500720c */ /* 0x000fc40003fc5070 */
[----:B------:R-:W-:Y:S01]  /*20030*/  LOP3.LUT R5, R250, 0x2, RZ, 0xfc, !PT ;  /* 0x00000002fa057812 */ /* 0x000fe200078efcff */
[----:B------:R3:W-:Y:S01]  /*20040*/  LDGSTS.E [R2+-0x39800], [R214.64], P3 ;  /* 0xc6800000d6027fae */ /* 0x0007e2000992184c */
[----:B------:R-:W-:Y:S02]  /*20050*/  ISETP.GE.AND P4, PT, R18, c[0x0][0x180], PT ;  /* 0x0000600012007a0c */ /* 0x000fe40003f86270 */
[----:B------:R-:W-:Y:S01]  /*20060*/  ISETP.NE.U32.AND P0, PT, R3, RZ, PT ;  /* 0x000000ff0300720c */ /* 0x000fe20003f05070 */
        /* <DEDUP_REMOVED lines=12> */
[----:B------:R-:W-:Y:S01]  /*20130*/  ISETP.GE.AND P2, PT, R18, c[0x0][0x180], PT ;  /* 0x0000600012007a0c */ /* 0x000fe20003f46270 */
[----:B------:R3:W-:Y:S01]  /*20140*/  LDGSTS.E [R2+-0x38c00], [R202.64], P0 ;  /* 0xc7400000ca027fae */ /* 0x0007e2000812184c */
[----:B------:R-:W-:-:S03]  /*20150*/  LOP3.LUT R18, R39, 0x40, RZ, 0x3c, !PT ;  /* 0x0000004027127812 */ /* 0x000fc600078e3cff */
[----:B------:R3:W-:Y:S04]  /*20160*/  LDGSTS.E [R2+-0x38800], [R198.64], P6 ;  /* 0xc7800000c6027fae */ /* 0x0007e8000b12184c */
[----:B------:R3:W-:Y:S04]  /*20170*/  LDGSTS.E [R2+-0x38400], [R196.64], P3 ;  /* 0xc7c00000c4027fae */ /* 0x0007e8000992184c */
[----:B------:R1:W-:Y:S01]  /*20180*/  STL [R1+0x16a4], R18 ;  /* 0x0016a41201007387 */ /* 0x0003e20000100800 */
[----:B---3--:R-:W-:-:S05]  /*20190*/  IADD3 R2, R18, 0x100000, RZ ;  /* 0x0010000012027810 */ /* 0x008fca0007ffe0ff */
[----:B------:R3:W-:Y:S04]  /*201a0*/  LDGSTS.E [R2+-0x3fe00], [R146.64], P4 ;  /* 0xc020000092027fae */ /* 0x0007e8000a12184c */
[----:B---3--:R1:W5:Y:S01]  /*201b0*/  LDL.LU.64 R146, [R1+0x17c8] ;  /* 0x0017c80001927983 */ /* 0x0083620000300a00 */
[----:B------:R-:W-:Y:S02]  /*201c0*/  ISETP.NE.U32.AND P1, PT, R5, RZ, PT ;  /* 0x000000ff0500720c */ /* 0x000fe40003f25070 */
[C---:B------:R-:W-:Y:S02]  /*201d0*/  LOP3.LUT R5, R250.reuse, 0xe, RZ, 0xfc, !PT ;  /* 0x0000000efa057812 */ /* 0x040fe400078efcff */
[----:B------:R-:W-:Y:S02]  /*201e0*/  LOP3.LUT R3, R250, 0x12, RZ, 0xfc, !PT ;  /* 0x00000012fa037812 */ /* 0x000fe400078efcff */
[----:B------:R-:W-:-:S02]  /*201f0*/  ISETP.GE.AND P0, PT, R5, c[0x0][0x180], PT ;  /* 0x0000600005007a0c */ /* 0x000fc40003f06270 */
[C---:B--2---:R-:W-:Y:S02]  /*20200*/  SEL R4, R0.reuse, RZ, !P2 ;  /* 0x000000ff00047207 */ /* 0x044fe40005000000 */
[----:B------:R-:W-:Y:S02]  /*20210*/  ISETP.GE.AND P2, PT, R3, c[0x0][0x180], PT ;  /* 0x0000600003007a0c */ /* 0x000fe40003f46270 */
[----:B------:R-:W-:Y:S02]  /*20220*/  SEL R3, R0, RZ, !P0 ;  /* 0x000000ff00037207 */ /* 0x000fe40004000000 */
[----:B------:R-:W-:Y:S02]  /*20230*/  ISETP.NE.U32.AND P0, PT, R4, RZ, PT ;  /* 0x000000ff0400720c */ /* 0x000fe40003f05070 */
[----:B------:R-:W-:Y:S02]  /*20240*/  LOP3.LUT R5, R250, 0x16, RZ, 0xfc, !PT ;  /* 0x00000016fa057812 */ /* 0x000fe400078efcff */
[----:B------:R-:W-:-:S02]  /*20250*/  SEL R4, R0, RZ, !P2 ;  /* 0x000000ff00047207 */ /* 0x000fc40005000000 */
[----:B------:R-:W-:Y:S02]  /*20260*/  ISETP.NE.U32.AND P2, PT, R3, RZ, PT ;  /* 0x000000ff0300720c */ /* 0x000fe40003f45070 */
[----:B------:R-:W-:Y:S02]  /*20270*/  LOP3.LUT R3, R250, 0x1a, RZ, 0xfc, !PT ;  /* 0x0000001afa037812 */ /* 0x000fe400078efcff */
[----:B------:R-:W-:Y:S02]  /*20280*/  ISETP.GE.AND P3, PT, R5, c[0x0][0x180], PT ;  /* 0x0000600005007a0c */ /* 0x000fe40003f66270 */
[----:B------:R-:W-:Y:S02]  /*20290*/  ISETP.NE.U32.AND P6, PT, R4, RZ, PT ;  /* 0x000000ff0400720c */ /* 0x000fe40003fc5070 */
[----:B------:R-:W-:Y:S02]  /*202a0*/  LOP3.LUT R4, R250, 0x1e, RZ, 0xfc, !PT ;  /* 0x0000001efa047812 */ /* 0x000fe400078efcff */
[----:B------:R-:W-:-:S02]  /*202b0*/  ISETP.GE.AND P4, PT, R3, c[0x0][0x180], PT ;  /* 0x0000600003007a0c */ /* 0x000fc40003f86270 */
[----:B------:R-:W-:Y:S02]  /*202c0*/  SEL R3, R0, RZ, !P3 ;  /* 0x000000ff00037207 */ /* 0x000fe40005800000 */
[----:B------:R-:W-:Y:S02]  /*202d0*/  ISETP.GE.AND P3, PT, R4, c[0x0][0x180], PT ;  /* 0x0000600004007a0c */ /* 0x000fe40003f66270 */
[----:B------:R-:W-:Y:S02]  /*202e0*/  SEL R2, R0, RZ, !P4 ;  /* 0x000000ff00027207 */ /* 0x000fe40006000000 */
[C---:B------:R-:W-:Y:S02]  /*202f0*/  IADD3 R5, R18.reuse, 0x100000, RZ ;  /* 0x0010000012057810 */ /* 0x040fe40007ffe0ff */
[----:B------:R-:W-:Y:S02]  /*20300*/  ISETP.NE.U32.AND P4, PT, R3, RZ, PT ;  /* 0x000000ff0300720c */ /* 0x000fe40003f85070 */
[----:B------:R-:W-:Y:S01]  /*20310*/  IADD3 R3, R18, 0x100000, RZ ;  /* 0x0010000012037810 */ /* 0x000fe20007ffe0ff */
[----:B------:R2:W-:Y:S01]  /*20320*/  LDGSTS.E [R5+-0x3fa00], [R144.64], P1 ;  /* 0xc060000090057fae */ /* 0x0005e2000892184c */
[----:B------:R-:W-:-:S02]  /*20330*/  SEL R4, R0, RZ, !P3 ;  /* 0x000000ff00047207 */ /* 0x000fc40005800000 */
[----:B------:R-:W-:Y:S01]  /*20340*/  ISETP.NE.U32.AND P3, PT, R2, RZ, PT ;  /* 0x000000ff0200720c */ /* 0x000fe20003f65070 */
[----:B------:R3:W-:Y:S01]  /*20350*/  LDGSTS.E [R3+-0x3f600], [R142.64], P0 ;  /* 0xc0a000008e037fae */ /* 0x0007e2000812184c */
[----:B------:R-:W-:Y:S02]  /*20360*/  LOP3.LUT R19, R250, 0x22, RZ, 0xfc, !PT ;  /* 0x00000022fa137812 */ /* 0x000fe400078efcff */
[----:B------:R-:W-:Y:S02]  /*20370*/  IADD3 R2, R18, 0x100000, RZ ;  /* 0x0010000012027810 */ /* 0x000fe40007ffe0ff */
[----:B------:R-:W-:Y:S02]  /*20380*/  ISETP.GE.AND P0, PT, R19, c[0x0][0x180], PT ;  /* 0x0000600013007a0c */ /* 0x000fe40003f06270 */
[----:B--2---:R-:W-:Y:S01]  /*20390*/  LOP3.LUT R5, R250, 0x26, RZ, 0xfc, !PT ;  /* 0x00000026fa057812 */ /* 0x004fe200078efcff */
[----:B------:R2:W-:Y:S01]  /*203a0*/  LDGSTS.E [R2+-0x3f200], [R140.64], P2 ;  /* 0xc0e000008c027fae */ /* 0x0005e2000912184c */
[----:B------:R-:W-:-:S02]  /*203b0*/  ISETP.NE.U32.AND P1, PT, R4, RZ, PT ;  /* 0x000000ff0400720c */ /* 0x000fc40003f25070 */
[----:B------:R-:W-:Y:S02]  /*203c0*/  LOP3.LUT R4, R250, 0x2a, RZ, 0xfc, !PT ;  /* 0x0000002afa047812 */ /* 0x000fe400078efcff */
[----:B------:R-:W-:Y:S02]  /*203d0*/  ISETP.GE.AND P2, PT, R5, c[0x0][0x180], PT ;  /* 0x0000600005007a0c */ /* 0x000fe40003f46270 */
[----:B---3--:R-:W-:Y:S02]  /*203e0*/  SEL R3, R0, RZ, !P0 ;  /* 0x000000ff00037207 */ /* 0x008fe40004000000 */
[----:B------:R-:W-:Y:S02]  /*203f0*/  ISETP.GE.AND P0, PT, R4, c[0x0][0x180], PT ;  /* 0x0000600004007a0c */ /* 0x000fe40003f06270 */
[----:B------:R-:W-:Y:S02]  /*20400*/  IADD3 R5, R18, 0x100000, RZ ;  /* 0x0010000012057810 */ /* 0x000fe40007ffe0ff */
[----:B--2---:R-:W-:-:S02]  /*20410*/  SEL R2, R0, RZ, !P2 ;  /* 0x000000ff00027207 */ /* 0x004fc40005000000 */
[----:B------:R-:W-:Y:S01]  /*20420*/  ISETP.NE.U32.AND P2, PT, R3, RZ, PT ;  /* 0x000000ff0300720c */ /* 0x000fe20003f45070 */
[----:B------:R2:W-:Y:S01]  /*20430*/  LDGSTS.E [R5+-0x3ee00], [R138.64], P6 ;  /* 0xc12000008a057fae */ /* 0x0005e2000b12184c */
[----:B------:R-:W-:Y:S02]  /*20440*/  IADD3 R3, R18, 0x100000, RZ ;  /* 0x0010000012037810 */ /* 0x000fe40007ffe0ff */
[----:B------:R-:W-:Y:S02]  /*20450*/  SEL R4, R0, RZ, !P0 ;  /* 0x000000ff00047207 */ /* 0x000fe40004000000 */
[----:B------:R-:W-:Y:S01]  /*20460*/  ISETP.NE.U32.AND P0, PT, R2, RZ, PT ;  /* 0x000000ff0200720c */ /* 0x000fe20003f05070 */
[----:B------:R3:W-:Y:S01]  /*20470*/  LDGSTS.E [R3+-0x3ea00], [R136.64], P4 ;  /* 0xc160000088037fae */ /* 0x0007e2000a12184c */
[----:B------:R-:W-:Y:S02]  /*20480*/  LOP3.LUT R19, R250, 0x2e, RZ, 0xfc, !PT ;  /* 0x0000002efa137812 */ /* 0x000fe400078efcff */
[----:B------:R-:W-:-:S02]  /*20490*/  IADD3 R2, R18, 0x100000, RZ ;  /* 0x0010000012027810 */ /* 0x000fc40007ffe0ff */
[----:B------:R-:W-:Y:S02]  /*204a0*/  ISETP.GE.AND P4, PT, R19, c[0x0][0x180], PT ;  /* 0x0000600013007a0c */ /* 0x000fe40003f86270 */
[----:B--2---:R-:W-:Y:S01]  /*204b0*/  LOP3.LUT R5, R250, 0x32, RZ, 0xfc, !PT ;  /* 0x00000032fa057812 */ /* 0x004fe200078efcff */
[----:B------:R2:W-:Y:S01]  /*204c0*/  LDGSTS.E [R2+-0x3e600], [R134.64], P3 ;  /* 0xc1a0000086027fae */ /* 0x0005e2000992184c */
[----:B------:R-:W-:Y:S02]  /*204d0*/  ISETP.NE.U32.AND P6, PT, R4, RZ, PT ;  /* 0x000000ff0400720c */ /* 0x000fe40003fc5070 */
[----:B------:R-:W-:Y:S02]  /*204e0*/  LOP3.LUT R4, R250, 0x36, RZ, 0xfc, !PT ;  /* 0x00000036fa047812 */ /* 0x000fe400078efcff */
[----:B------:R-:W-:Y:S02]  /*204f0*/  ISETP.GE.AND P3, PT, R5, c[0x0][0x180], PT ;  /* 0x0000600005007a0c */ /* 0x000fe40003f66270 */
[----:B---3--:R-:W-:-:S02]  /*20500*/  SEL R3, R0, RZ, !P4 ;  /* 0x000000ff00037207 */ /* 0x008fc40006000000 */
[----:B------:R-:W-:Y:S02]  /*20510*/  ISETP.GE.AND P4, PT, R4, c[0x0][0x180], PT ;  /* 0x0000600004007a0c */ /* 0x000fe40003f86270 */
[----:B------:R-:W-:Y:S02]  /*20520*/  IADD3 R5, R18, 0x100000, RZ ;  /* 0x0010000012057810 */ /* 0x000fe40007ffe0ff */
[----:B--2---:R-:W-:Y:S02]  /*20530*/  SEL R2, R0, RZ, !P3 ;  /* 0x000000ff00027207 */ /* 0x004fe40005800000 */
[----:B------:R-:W-:Y:S01]  /*20540*/  ISETP.NE.U32.AND P3, PT, R3, RZ, PT ;  /* 0x000000ff0300720c */ /* 0x000fe20003f65070 */
[----:B------:R2:W-:Y:S01]  /*20550*/  LDGSTS.E [R5+-0x3e200], [R132.64], P1 ;  /* 0xc1e0000084057fae */ /* 0x0005e2000892184c */
[----:B------:R-:W-:Y:S02]  /*20560*/  IADD3 R3, R18, 0x100000, RZ ;  /* 0x0010000012037810 */ /* 0x000fe40007ffe0ff */
        /* <DEDUP_REMOVED lines=41> */
[----:B------:R-:W-:Y:S02]  /*20800*/  ISETP.NE.U32.AND P1, PT, R4, RZ, PT ;  /* 0x000000ff0400720c */ /* 0x000fe40003f25070 */
[----:B--2---:R-:W-:Y:S01]  /*20810*/  LOP3.LUT R5, R250, 0x56, RZ, 0xfc, !PT ;  /* 0x00000056fa057812 */ /* 0x004fe200078efcff */
[----:B------:R2:W-:Y:S01]  /*20820*/  LDGSTS.E [R2+-0x3c200], [R116.64], P2 ;  /* 0xc3e0000074027fae */ /* 0x0005e2000912184c */
[----:B------:R-:W-:-:S02]  /*20830*/  ISETP.GE.AND P0, PT, R19, c[0x0][0x180], PT ;  /* 0x0000600013007a0c */ /* 0x000fc40003f06270 */
        /* <DEDUP_REMOVED lines=14> */
[----:B------:R-:W-:Y:S02]  /*20920*/  ISETP.NE.U32.AND P6, PT, R4, RZ, PT ;  /* 0x000000ff0400720c */ /* 0x000fe40003fc5070 */
[----:B------:R-:W-:Y:S01]  /*20930*/  LOP3.LUT R4, R250, 0x62, RZ, 0xfc, !PT ;  /* 0x00000062fa047812 */ /* 0x000fe200078efcff */
[----:B------:R4:W-:Y:S01]  /*20940*/  LDGSTS.E [R2+-0x3b600], [R110.64], P3 ;  /* 0xc4a000006e027fae */ /* 0x0009e2000992184c */
[----:B------:R-:W-:Y:S02]  /*20950*/  ISETP.GE.AND P4, PT, R19, c[0x0][0x180], PT ;  /* 0x0000600013007a0c */ /* 0x000fe40003f86270 */
[----:B------:R-:W-:Y:S01]  /*20960*/  ISETP.GE.AND P3, PT, R4, c[0x0][0x180], PT ;  /* 0x0000600004007a0c */ /* 0x000fe20003f66270 */
[----:B------:R4:W-:Y:S01]  /*20970*/  LDGSTS.E [R2+-0x3b200], [R108.64], P1 ;  /* 0xc4e000006c027fae */ /* 0x0009e2000892184c */
[----:B--2---:R-:W-:Y:S02]  /*20980*/  LOP3.LUT R5, R250, 0x66, RZ, 0xfc, !PT ;  /* 0x00000066fa057812 */ /* 0x004fe400078efcff */
[C---:B------:R-:W-:Y:S01]  /*20990*/  SEL R4, R0.reuse, RZ, !P4 ;  /* 0x000000ff00047207 */ /* 0x040fe20006000000 */
[----:B------:R4:W-:Y:S01]  /*209a0*/  LDGSTS.E [R2+-0x3ae00], [R106.64], P2 ;  /* 0xc52000006a027fae */ /* 0x0009e2000912184c */
[----:B---3--:R-:W-:-:S02]  /*209b0*/  SEL R3, R0, RZ, !P3 ;  /* 0x000000ff00037207 */ /* 0x008fc40005800000 */
[----:B------:R-:W-:Y:S02]  /*209c0*/  ISETP.GE.AND P4, PT, R5, c[0x0][0x180], PT ;  /* 0x0000600005007a0c */ /* 0x000fe40003f86270 */
[----:B------:R-:W-:Y:S02]  /*209d0*/  ISETP.NE.U32.AND P3, PT, R4, RZ, PT ;  /* 0x000000ff0400720c */ /* 0x000fe40003f65070 */
[----:B------:R-:W-:Y:S02]  /*209e0*/  ISETP.NE.U32.AND P1, PT, R3, RZ, PT ;  /* 0x000000ff0300720c */ /* 0x000fe40003f25070 */
[----:B------:R-:W-:Y:S02]  /*209f0*/  SEL R4, R0, RZ, !P4 ;  /* 0x000000ff00047207 */ /* 0x000fe40006000000 */
[----:B------:R-:W-:Y:S02]  /*20a00*/  IADD3 R3, R18, 0x100000, RZ ;  /* 0x0010000012037810 */ /* 0x000fe40007ffe0ff */
[----:B------:R-:W-:-:S02]  /*20a10*/  LOP3.LUT R5, R250, 0x6a, RZ, 0xfc, !PT ;  /* 0x0000006afa057812 */ /* 0x000fc400078efcff */
[----:B------:R-:W-:Y:S01]  /*20a20*/  ISETP.NE.U32.AND P4, PT, R4, RZ, PT ;  /* 0x000000ff0400720c */ /* 0x000fe20003f85070 */
[----:B------:R2:W-:Y:S01]  /*20a30*/  LDGSTS.E [R3+-0x3aa00], [R104.64], P0 ;  /* 0xc560000068037fae */ /* 0x0005e2000812184c */
[----:B------:R-:W-:Y:S02]  /*20a40*/  LOP3.LUT R4, R250, 0x6e, RZ, 0xfc, !PT ;  /* 0x0000006efa047812 */ /* 0x000fe400078efcff */
[----:B------:R-:W-:Y:S01]  /*20a50*/  ISETP.GE.AND P0, PT, R5, c[0x0][0x180], PT ;  /* 0x0000600005007a0c */ /* 0x000fe20003f06270 */
[----:B------:R4:W-:Y:S01]  /*20a60*/  LDGSTS.E [R2+-0x3a600], [R102.64], P6 ;  /* 0xc5a0000066027fae */ /* 0x0009e2000b12184c */
[----:B------:R-:W-:Y:S02]  /*20a70*/  ISETP.GE.AND P2, PT, R4, c[0x0][0x180], PT ;  /* 0x0000600004007a0c */ /* 0x000fe40003f46270 */
[C---:B------:R-:W-:Y:S01]  /*20a80*/  LOP3.LUT R4, R250.reuse, 0x76, RZ, 0xfc, !PT ;  /* 0x00000076fa047812 */ /* 0x040fe200078efcff */
[----:B------:R2:W-:Y:S01]  /*20a90*/  LDGSTS.E [R3+-0x3a200], [R100.64], P3 ;  /* 0xc5e0000064037fae */ /* 0x0005e2000992184c */
[----:B----4-:R-:W-:-:S02]  /*20aa0*/  LOP3.LUT R2, R250, 0x72, RZ, 0xfc, !PT ;  /* 0x00000072fa027812 */ /* 0x010fc400078efcff */
[----:B--2---:R-:W-:Y:S02]  /*20ab0*/  SEL R3, R0, RZ, !P0 ;  /* 0x000000ff00037207 */ /* 0x004fe40004000000 */
[----:B------:R-:W-:Y:S02]  /*20ac0*/  ISETP.GE.AND P0, PT, R2, c[0x0][0x180], PT ;  /* 0x0000600002007a0c */ /* 0x000fe40003f06270 */
[----:B------:R-:W-:Y:S02]  /*20ad0*/  SEL R2, R0, RZ, !P2 ;  /* 0x000000ff00027207 */ /* 0x000fe40005000000 */
[----:B------:R-:W-:Y:S02]  /*20ae0*/  ISETP.GE.AND P2, PT, R4, c[0x0][0x180], PT ;  /* 0x0000600004007a0c */ /* 0x000fe40003f46270 */
[----:B------:R-:W-:Y:S02]  /*20af0*/  SEL R4, R0, RZ, !P0 ;  /* 0x000000ff00047207 */ /* 0x000fe40004000000 */
[----:B------:R-:W-:-:S02]  /*20b00*/  ISETP.NE.U32.AND P3, PT, R3, RZ, PT ;  /* 0x000000ff0300720c */ /* 0x000fc40003f65070 */
[----:B------:R-:W-:Y:S02]  /*20b10*/  ISETP.NE.U32.AND P6, PT, R2, RZ, PT ;  /* 0x000000ff0200720c */ /* 0x000fe40003fc5070 */
[----:B------:R-:W-:Y:S02]  /*20b20*/  SEL R3, R0, RZ, !P2 ;  /* 0x000000ff00037207 */ /* 0x000fe40005000000 */
[----:B------:R-:W-:Y:S02]  /*20b30*/  IADD3 R2, R18, 0x100000, RZ ;  /* 0x0010000012027810 */ /* 0x000fe40007ffe0ff */
[----:B------:R-:W-:Y:S02]  /*20b40*/  ISETP.NE.U32.AND P2, PT, R4, RZ, PT ;  /* 0x000000ff0400720c */ /* 0x000fe40003f45070 */
[----:B------:R-:W-:Y:S01]  /*20b50*/  IADD3 R4, R18, 0x100000, RZ ;  /* 0x0010000012047810 */ /* 0x000fe20007ffe0ff */
[----:B------:R1:W-:Y:S04]  /*20b60*/  LDGSTS.E [R2+-0x39e00], [R98.64], P1 ;  /* 0xc620000062027fae */ /* 0x0003e8000892184c */
[----:B------:R1:W-:Y:S01]  /*20b70*/  LDGSTS.E [R4+-0x39a00], [R96.64], P4 ;  /* 0xc660000060047fae */ /* 0x0003e2000a12184c */
[----:B------:R-:W-:-:S06]  /*20b80*/  ISETP.NE.U32.AND P0, PT, R3, RZ, PT ;  /* 0x000000ff0300720c */ /* 0x000fcc0003f05070 */
[----:B-1----:R-:W-:Y:S01]  /*20b90*/  IADD3 R2, R18, 0x100000, RZ ;  /* 0x0010000012027810 */ /* 0x002fe20007ffe0ff */
[----:B------:R-:W-:-:S06]  /*20ba0*/  ULDC.64 UR6, c[0x0][0x188] ;  /* 0x0000620000067ab9 */ /* 0x000fcc0000000a00 */
[----:B------:R-:W-:Y:S01]  /*20bb0*/  IMAD.MOV.U32 R39, RZ, RZ, 0x7f ;  /* 0x0000007fff277424 */ /* 0x000fe200078e00ff */
[----:B------:R-:W-:Y:S01]  /*20bc0*/  STL [R1+0x25a8], R182 ;  /* 0x0025a8b601007387 */ /* 0x000fe20000100800 */
[----:B------:R-:W-:Y:S01]  /*20bd0*/  ULDC UR4, c[0x0][0x180] ;  /* 0x0000600000047ab9 */ /* 0x000fe20000000800 */
[----:B------:R-:W-:Y:S01]  /*20be0*/  IADD3 R3, R18, 0x100000, RZ ;  /* 0x0010000012037810 */ /* 0x000fe20007ffe0ff */
[----:B------:R-:W-:Y:S01]  /*20bf0*/  UIADD3 UR8, UR4, -0x80, URZ ;  /* 0xffffff8004087890 */ /* 0x000fe2000fffe03f */
[----:B------:R-:W-:Y:S01]  /*20c00*/  IADD3 R39, R39, c[0x0][0x180], RZ ;  /* 0x0000600027277a10 */ /* 0x000fe20007ffe0ff */
[----:B------:R-:W-:Y:S01]  /*20c10*/  STL [R1+0x25a4], R183 ;  /* 0x0025a4b701007387 */ /* 0x000fe20000100800 */
[----:B------:R-:W-:-:S03]  /*20c20*/  LOP3.LUT R4, R250, 0x7a, RZ, 0xfc, !PT ;  /* 0x0000007afa047812 */ /* 0x000fc600078efcff */
[----:B------:R1:W-:Y:S01]  /*20c30*/  LDGSTS.E [R2+-0x39600], [R94.64], P3 ;  /* 0xc6a000005e027fae */ /* 0x0003e2000992184c */
[----:B------:R-:W-:Y:S02]  /*20c40*/  ISETP.GT.AND P3, PT, R39, 0xff, PT ;  /* 0x000000ff2700780c */ /* 0x000fe40003f64270 */
[----:B------:R-:W-:Y:S01]  /*20c50*/  ISETP.GE.AND P4, PT, R4, c[0x0][0x180], PT ;  /* 0x0000600004007a0c */ /* 0x000fe20003f86270 */
[----:B------:R-:W-:Y:S04]  /*20c60*/  STL [R1+0x25a0], R184 ;  /* 0x0025a0b801007387 */ /* 0x000fe80000100800 */
[----:B------:R-:W-:Y:S04]  /*20c70*/  STL [R1+0x259c], R185 ;  /* 0x00259cb901007387 */ /* 0x000fe80000100800 */
[----:B------:R-:W2:Y:S01]  /*20c80*/  S2R R39, SR_TID.X ;  /* 0x0000000000277919 */ /* 0x000ea20000002100 */
[----:B-1----:R-:W-:-:S03]  /*20c90*/  LOP3.LUT R2, R250, 0x7e, RZ, 0xfc, !PT ;  /* 0x0000007efa027812 */ /* 0x002fc600078efcff */
[----:B------:R-:W-:Y:S01]  /*20ca0*/  STL [R1+0x2598], R186 ;  /* 0x002598ba01007387 */ /* 0x000fe20000100800 */
[----:B------:R-:W-:-:S03]  /*20cb0*/  ISETP.GE.AND P1, PT, R2, c[0x0][0x180], PT ;  /* 0x0000600002007a0c */ /* 0x000fc60003f26270 */
[----:B------:R-:W-:Y:S04]  /*20cc0*/  STL [R1+0x2594], R187 ;  /* 0x002594bb01007387 */ /* 0x000fe80000100800 */
        /* <DEDUP_REMOVED lines=17> */
[----:B------:R-:W-:Y:S01]  /*20de0*/  STL [R1+0x254c], R233 ;  /* 0x00254ce901007387 */ /* 0x000fe20000100800 */
[----:B--2---:R-:W-:-:S03]  /*20df0*/  SHF.R.U32.HI R39, RZ, 0x6, R39 ;  /* 0x00000006ff277819 */ /* 0x004fc60000011627 */
[----:B------:R-:W-:Y:S04]  /*20e00*/  STL [R1+0x2548], R234 ;  /* 0x002548ea01007387 */ /* 0x000fe80000100800 */
[----:B------:R-:W-:Y:S04]  /*20e10*/  STL [R1+0x2544], R238 ;  /* 0x002544ee01007387 */ /* 0x000fe80000100800 */
[----:B------:R-:W-:Y:S04]  /*20e20*/  STL [R1+0x2540], R241 ;  /* 0x002540f101007387 */ /* 0x000fe80000100800 */
[----:B------:R-:W-:Y:S01]  /*20e30*/  STL [R1+0x253c], R245 ;  /* 0x00253cf501007387 */ /* 0x000fe20000100800 */
[----:B------:R-:W-:-:S03]  /*20e40*/  SGXT.U32 R39, R39, 0x1 ;  /* 0x000000012727781a */ /* 0x000fc60000000000 */
[----:B------:R-:W-:Y:S04]  /*20e50*/  STL [R1+0x2538], R246 ;  /* 0x002538f601007387 */ /* 0x000fe80000100800 */
[----:B------:R-:W-:Y:S04]  /*20e60*/  STL [R1+0x2534], R247 ;  /* 0x002534f701007387 */ /* 0x000fe80000100800 */
[----:B------:R-:W-:Y:S04]  /*20e70*/  STL [R1+0x2530], R248 ;  /* 0x002530f801007387 */ /* 0x000fe80000100800 */
[----:B------:R-:W2:Y:S04]  /*20e80*/  LDL.LU R51, [R1+0xa24] ;  /* 0x000a240001337983 */ /* 0x000ea80000300800 */
[----:B------:R-:W3:Y:S01]  /*20e90*/  LDL.LU R49, [R1+0xa20] ;  /* 0x000a200001317983 */ /* 0x000ee20000300800 */
[----:B------:R-:W-:-:S03]  /*20ea0*/  LOP3.LUT R55, R39, 0x4, RZ, 0xfc, !PT ;  /* 0x0000000427377812 */ /* 0x000fc600078efcff */
[----:B------:R-:W4:Y:S04]  /*20eb0*/  LDL.LU R47, [R1+0xa1c] ;  /* 0x000a1c00012f7983 */ /* 0x000f280000300800 */
[----:B------:R-:W4:Y:S04]  /*20ec0*/  LDL.LU R45, [R1+0xa18] ;  /* 0x000a1800012d7983 */ /* 0x000f280000300800 */
[----:B------:R-:W4:Y:S04]  /*20ed0*/  LDL.LU R43, [R1+0xa14] ;  /* 0x000a1400012b7983 */ /* 0x000f280000300800 */
[----:B------:R-:W4:Y:S04]  /*20ee0*/  LDL.LU R41, [R1+0xa10] ;  /* 0x000a100001297983 */ /* 0x000f280000300800 */
[----:B------:R-:W4:Y:S04]  /*20ef0*/  LDL.LU R39, [R1+0xa0c] ;  /* 0x000a0c0001277983 */ /* 0x000f280000300800 */
[----:B------:R1:W-:Y:S01]  /*20f00*/  LDGSTS.E [R3+-0x39200], [R92.64], P6 ;  /* 0xc6e000005c037fae */ /* 0x0003e2000b12184c */
[----:B------:R-:W-:-:S04]  /*20f10*/  ISETP.GE.AND P6, PT, R250, UR8, PT ;  /* 0x00000008fa007c0c */ /* 0x000fc8000bfc6270 */
[----:B------:R-:W-:Y:S02]  /*20f20*/  SEL R2, RZ, 0x4, P6 ;  /* 0x00000004ff027807 */ /* 0x000fe40003000000 */
[----:B------:R-:W-:Y:S02]  /*20f30*/  ISETP.GE.AND P6, PT, R55, UR8, PT ;  /* 0x0000000837007c0c */ /* 0x000fe4000bfc6270 */
[C---:B-1----:R-:W-:Y:S02]  /*20f40*/  SEL R3, R0.reuse, RZ, !P4 ;  /* 0x000000ff00037207 */ /* 0x042fe40006000000 */
[----:B------:R-:W-:Y:S02]  /*20f50*/  SEL R0, R0, RZ, !P1 ;  /* 0x000000ff00007207 */ /* 0x000fe40004800000 */
[----:B------:R-:W-:Y:S02]  /*20f60*/  ISETP.NE.U32.AND P4, PT, R3, RZ, PT ;  /* 0x000000ff0300720c */ /* 0x000fe40003f85070 */
[----:B------:R-:W-:-:S02]  /*20f70*/  SEL R3, R2, RZ, P3 ;  /* 0x000000ff02037207 */ /* 0x000fc40001800000 */
[----:B------:R-:W-:Y:S02]  /*20f80*/  SEL R2, RZ, 0x4, P6 ;  /* 0x00000004ff027807 */ /* 0x000fe40003000000 */
[----:B------:R-:W-:Y:S02]  /*20f90*/  ISETP.NE.U32.AND P6, PT, R0, RZ, PT ;  /* 0x000000ff0000720c */ /* 0x000fe40003fc5070 */
[----:B------:R-:W-:Y:S02]  /*20fa0*/  IADD3 R0, R18, 0x100000, RZ ;  /* 0x0010000012007810 */ /* 0x000fe40007ffe0ff */
[----:B------:R-:W-:Y:S02]  /*20fb0*/  ISETP.NE.U32.AND P1, PT, R3, RZ, PT ;  /* 0x000000ff0300720c */ /* 0x000fe40003f25070 */
[----:B------:R-:W-:Y:S01]  /*20fc0*/  SEL R2, R2, RZ, P3 ;  /* 0x000000ff02027207 */ /* 0x000fe20001800000 */
[----:B------:R1:W-:Y:S01]  /*20fd0*/  LDGSTS.E [R0+-0x38e00], [R90.64], P2 ;  /* 0xc72000005a007fae */ /* 0x0003e2000912184c */
[----:B------:R-:W-:-:S02]  /*20fe0*/  IADD3 R3, R18, 0x100000, RZ ;  /* 0x0010000012037810 */ /* 0x000fc40007ffe0ff */
[----:B------:R-:W-:Y:S02]  /*20ff0*/  LOP3.LUT R250, R250, 0x8, RZ, 0xfc, !PT ;  /* 0x00000008fafa7812 */ /* 0x000fe400078efcff */
[----:B------:R-:W-:Y:S01]  /*21000*/  ISETP.NE.U32.AND P2, PT, R2, RZ, PT ;  /* 0x000000ff0200720c */ /* 0x000fe20003f45070 */
[----:B------:R1:W-:Y:S01]  /*21010*/  LDGSTS.E [R3+-0x38a00], [R88.64], P0 ;  /* 0xc760000058037fae */ /* 0x0003e2000812184c */
[----:B------:R-:W-:Y:S02]  /*21020*/  IADD3 R2, R18, 0x100000, RZ ;  /* 0x0010000012027810 */ /* 0x000fe40007ffe0ff */
[----:B------:R-:W-:-:S03]  /*21030*/  ISETP.GE.AND P0, PT, R250, UR8, PT ;  /* 0x00000008fa007c0c */ /* 0x000fc6000bf06270 */
[----:B------:R1:W-:Y:S01]  /*21040*/  LDGSTS.E [R2+-0x38600], [R86.64], P4 ;  /* 0xc7a0000056027fae */ /* 0x0003e2000a12184c */
[----:B------:R-:W-:-:S03]  /*21050*/  LOP3.LUT R53, R53, 0x7f, RZ, 0xc0, !PT ;  /* 0x0000007f35357812 */ /* 0x000fc600078ec0ff */
[----:B------:R2:W-:Y:S01]  /*21060*/  LDGSTS.E [R0+-0x38200], [R84.64], P6 ;  /* 0xc7e0000054007fae */ /* 0x0005e2000b12184c */
[----:B-1----:R-:W-:Y:S01]  /*21070*/  SEL R2, RZ, 0x4, P0 ;  /* 0x00000004ff027807 */ /* 0x002fe20000000000 */
[----:B------:R-:W-:Y:S02]  /*21080*/  IMAD R3, R53, c[0x0][0x18c], RZ ;  /* 0x0000630035037a24 */ /* 0x000fe400078e02ff */
[----:B-----5:R-:W-:Y:S01]  /*21090*/  IMAD R146, R146, c[0x0][0x190], RZ ;  /* 0x0000640092927a24 */ /* 0x020fe200078e02ff */
[----:B------:R-:W-:Y:S01]  /*210a0*/  SEL R2, R2, RZ, P3 ;  /* 0x000000ff02027207 */ /* 0x000fe20001800000 */
[----:B------:R-:W-:Y:S02]  /*210b0*/  IMAD R82, R82, c[0x0][0x190], RZ ;  /* 0x0000640052527a24 */ /* 0x000fe400078e02ff */
[----:B------:R-:W-:Y:S02]  /*210c0*/  IMAD R81, R81, c[0x0][0x190], RZ ;  /* 0x0000640051517a24 */ /* 0x000fe400078e02ff */
[----:B------:R-:W-:Y:S01]  /*210d0*/  IMAD R80, R80, c[0x0][0x190], RZ ;  /* 0x0000640050507a24 */ /* 0x000fe200078e02ff */
[----:B------:R1:W-:Y:S01]  /*210e0*/  STL [R1+0xe28], R2 ;  /* 0x000e280201007387 */ /* 0x0003e20000100800 */
[----:B------:R-:W-:-:S02]  /*210f0*/  IMAD R78, R78, c[0x0][0x190], RZ ;  /* 0x000064004e4e7a24 */ /* 0x000fc400078e02ff */
[----:B------:R-:W-:Y:S02]  /*21100*/  IMAD R77, R77, c[0x0][0x190], RZ ;  /* 0x000064004d4d7a24 */ /* 0x000fe400078e02ff */
[----:B------:R-:W-:Y:S02]  /*21110*/  IMAD R76, R76, c[0x0][0x190], RZ ;  /* 0x000064004c4c7a24 */ /* 0x000fe400078e02ff */
[----:B------:R-:W-:Y:S02]  /*21120*/  IMAD R75, R75, c[0x0][0x190], RZ ;  /* 0x000064004b4b7a24 */ /* 0x000fe400078e02ff */
[----:B------:R-:W-:Y:S02]  /*21130*/  IMAD R74, R74, c[0x0][0x190], RZ ;  /* 0x000064004a4a7a24 */ /* 0x000fe400078e02ff */
[----:B------:R-:W-:Y:S02]  /*21140*/  IMAD R73, R73, c[0x0][0x190], RZ ;  /* 0x0000640049497a24 */ /* 0x000fe400078e02ff */
        /* <DEDUP_REMOVED lines=39> */
[----:B------:R-:W-:Y:S01]  /*213c0*/  IMAD R251, R251, c[0x0][0x190], RZ ;  /* 0x00006400fbfb7a24 */ /* 0x000fe200078e02ff */
[----:B------:R-:W-:Y:S01]  /*213d0*/  USHF.L.U32 UR5, UR6, 0x7, URZ ;  /* 0x0000000706057899 */ /* 0x000fe2000800063f */
[----:B------:R-:W0:Y:S01]  /*213e0*/  LDGDEPBAR ;  /* 0x00000000000079af */ /* 0x000e220000000000 */
[----:B--2---:R-:W-:Y:S02]  /*213f0*/  IMAD R61, R51, c[0x0][0x190], RZ ;  /* 0x00006400333d7a24 */ /* 0x004fe400078e02ff */
[----:B---3--:R-:W-:Y:S02]  /*21400*/  IMAD R59, R49, c[0x0][0x190], RZ ;  /* 0x00006400313b7a24 */ /* 0x008fe400078e02ff */
[----:B----4-:R-:W-:-:S02]  /*21410*/  IMAD R57, R47, c[0x0][0x190], RZ ;  /* 0x000064002f397a24 */ /* 0x010fc400078e02ff */
[----:B------:R-:W2:Y:S01]  /*21420*/  LDL.LU R47, [R1+0xa08] ;  /* 0x000a0800012f7983 */ /* 0x000ea20000300800 */
[----:B------:R-:W-:-:S03]  /*21430*/  IMAD R55, R45, c[0x0][0x190], RZ ;  /* 0x000064002d377a24 */ /* 0x000fc600078e02ff */
[----:B------:R-:W3:Y:S01]  /*21440*/  LDL.LU R45, [R1+0xa04] ;  /* 0x000a0400012d7983 */ /* 0x000ee20000300800 */
[----:B------:R-:W-:-:S03]  /*21450*/  IMAD R53, R43, c[0x0][0x190], RZ ;  /* 0x000064002b357a24 */ /* 0x000fc600078e02ff */
[----:B------:R-:W4:Y:S01]  /*21460*/  LDL.LU R43, [R1+0xa00] ;  /* 0x000a0000012b7983 */ /* 0x000f220000300800 */
[----:B------:R-:W-:-:S03]  /*21470*/  IMAD R51, R41, c[0x0][0x190], RZ ;  /* 0x0000640029337a24 */ /* 0x000fc600078e02ff */
[----:B------:R-:W2:Y:S01]  /*21480*/  LDL.LU R41, [R1+0x9fc] ;  /* 0x0009fc0001297983 */ /* 0x000ea20000300800 */
[----:B------:R-:W-:-:S03]  /*21490*/  IMAD R49, R39, c[0x0][0x190], RZ ;  /* 0x0000640027317a24 */ /* 0x000fc600078e02ff */
[----:B------:R-:W2:Y:S04]  /*214a0*/  LDL.LU R39, [R1+0x9f8] ;  /* 0x0009f80001277983 */ /* 0x000ea80000300800 */
[----:B------:R-:W2:Y:S04]  /*214b0*/  LDL.LU R107, [R1+0x9f4] ;  /* 0x0009f400016b7983 */ /* 0x000ea80000300800 */
[----:B------:R-:W3:Y:S04]  /*214c0*/  LDL.LU R106, [R1+0x9f0] ;  /* 0x0009f000016a7983 */ /* 0x000ee80000300800 */
[----:B------:R-:W4:Y:S04]  /*214d0*/  LDL.LU R105, [R1+0x9ec] ;  /* 0x0009ec0001697983 */ /* 0x000f280000300800 */
[----:B------:R-:W4:Y:S04]  /*214e0*/  LDL.LU R104, [R1+0x9e8] ;  /* 0x0009e80001687983 */ /* 0x000f280000300800 */
[----:B------:R-:W4:Y:S04]  /*214f0*/  LDL.LU R103, [R1+0x9e4] ;  /* 0x0009e40001677983 */ /* 0x000f280000300800 */
[----:B------:R-:W4:Y:S04]  /*21500*/  LDL.LU R102, [R1+0x9e0] ;  /* 0x0009e00001667983 */ /* 0x000f280000300800 */
[----:B------:R-:W4:Y:S04]  /*21510*/  LDL.LU R79, [R1+0x9dc] ;  /* 0x0009dc00014f7983 */ /* 0x000f280000300800 */
[----:B------:R-:W1:Y:S04]  /*21520*/  LDL.LU R101, [R1+0x9d8] ;  /* 0x0009d80001657983 */ /* 0x000e680000300800 */
        /* <DEDUP_REMOVED lines=18> */
[----:B------:R-:W-:-:S04]  /*21650*/  LEA R250, P4, R3, c[0x0][0x168], 0x2 ;  /* 0x00005a0003fa7a11 */ /* 0x000fc800078810ff */
[----:B------:R-:W-:Y:S01]  /*21660*/  LEA.HI.X.SX32 R0, R3, c[0x0][0x16c], 0x2, P4 ;  /* 0x00005b0003007a11 */ /* 0x000fe200020f16ff */
[----:B--2---:R-:W-:Y:S02]  /*21670*/  IMAD R21, R107, c[0x0][0x190], RZ ;  /* 0x000064006b157a24 */ /* 0x004fe400078e02ff */
[----:B---3--:R-:W-:Y:S02]  /*21680*/  IMAD R19, R106, c[0x0][0x190], RZ ;  /* 0x000064006a137a24 */ /* 0x008fe400078e02ff */
[----:B----4-:R-:W-:Y:S02]  /*21690*/  IMAD R18, R105, c[0x0][0x190], RZ ;  /* 0x0000640069127a24 */ /* 0x010fe400078e02ff */
[----:B------:R-:W-:Y:S02]  /*216a0*/  IMAD R5, R104, c[0x0][0x190], RZ ;  /* 0x0000640068057a24 */ /* 0x000fe400078e02ff */
[----:B------:R-:W-:Y:S02]  /*216b0*/  IMAD R4, R103, c[0x0][0x190], RZ ;  /* 0x0000640067047a24 */ /* 0x000fe400078e02ff */
[----:B------:R-:W-:-:S02]  /*216c0*/  IMAD R3, R102, c[0x0][0x190], RZ ;  /* 0x0000640066037a24 */ /* 0x000fc400078e02ff */
[----:B------:R-:W2:Y:S04]  /*216d0*/  LDL.LU R102, [R1+0x98c] ;  /* 0x00098c0001667983 */ /* 0x000ea80000300800 */
[----:B------:R-:W3:Y:S04]  /*216e0*/  LDL.LU R103, [R1+0x988] ;  /* 0x0009880001677983 */ /* 0x000ee80000300800 */
[----:B------:R-:W4:Y:S04]  /*216f0*/  LDL.LU R104, [R1+0x984] ;  /* 0x0009840001687983 */ /* 0x000f280000300800 */
[----:B------:R-:W2:Y:S04]  /*21700*/  LDL.LU R105, [R1+0x980] ;  /* 0x0009800001697983 */ /* 0x000ea80000300800 */
        /* <DEDUP_REMOVED lines=20> */
[----:B------:R-:W2:Y:S01]  /*21850*/  LDL.LU R126, [R1+0x92c] ;  /* 0x00092c00017e7983 */ /* 0x000ea20000300800 */
[----:B-1----:R-:W-:-:S03]  /*21860*/  IMAD R2, R101, c[0x0][0x190], RZ ;  /* 0x0000640065027a24 */ /* 0x002fc600078e02ff */
[----:B------:R-:W2:Y:S01]  /*21870*/  LDL.LU R127, [R1+0x928] ;  /* 0x00092800017f7983 */ /* 0x000ea20000300800 */
[----:B------:R-:W-:-:S03]  /*21880*/  IMAD R101, R83, c[0x0][0x190], RZ ;  /* 0x0000640053657a24 */ /* 0x000fc600078e02ff */
[----:B------:R-:W2:Y:S04]  /*21890*/  LDL.LU R128, [R1+0x924] ;  /* 0x0009240001807983 */ /* 0x000ea80000300800 */
[----:B------:R-:W2:Y:S04]  /*218a0*/  LDL.LU R129, [R1+0x920] ;  /* 0x0009200001817983 */ /* 0x000ea80000300800 */
[----:B------:R-:W2:Y:S04]  /*218b0*/  LDL.LU R130, [R1+0x91c] ;  /* 0x00091c0001827983 */ /* 0x000ea80000300800 */
[----:B------:R-:W2:Y:S04]  /*218c0*/  LDL.LU R131, [R1+0x918] ;  /* 0x0009180001837983 */ /* 0x000ea80000300800 */
[----:B------:R-:W2:Y:S04]  /*218d0*/  LDL.LU R83, [R1+0x914] ;  /* 0x0009140001537983 */ /* 0x000ea80000300800 */
        /* <DEDUP_REMOVED lines=30> */
[----:B--2---:R-:W-:-:S03]  /*21ac0*/  IMAD R132, R83, c[0x0][0x190], RZ ;  /* 0x0000640053847a24 */ /* 0x004fc600078e02ff */
        /* <DEDUP_REMOVED lines=15> */
[----:B---3--:R-:W-:-:S03]  /*21bc0*/  IMAD R191, R214, c[0x0][0x190], RZ ;  /* 0x00006400d6bf7a24 */ /* 0x008fc600078e02ff */
[----:B------:R-:W3:Y:S04]  /*21bd0*/  LDL.LU R240, [R1+0x85c] ;  /* 0x00085c0001f07983 */ /* 0x000ee80000300800 */
[----:B------:R-:W3:Y:S04]  /*21be0*/  LDL.LU R242, [R1+0x858] ;  /* 0x0008580001f27983 */ /* 0x000ee80000300800 */
[----:B------:R-:W3:Y:S04]  /*21bf0*/  LDL.LU R243, [R1+0x854] ;  /* 0x0008540001f37983 */ /* 0x000ee80000300800 */
[----:B------:R-:W3:Y:S01]  /*21c00*/  LDL.LU R244, [R1+0x850] ;  /* 0x0008500001f47983 */ /* 0x000ee20000300800 */
[----:B----4-:R-:W-:-:S03]  /*21c10*/  IMAD R214, R249, c[0x0][0x190], RZ ;  /* 0x00006400f9d67a24 */ /* 0x010fc600078e02ff */
[----:B------:R-:W4:Y:S04]  /*21c20*/  LDL.LU R249, [R1+0x84c] ;  /* 0x00084c0001f97983 */ /* 0x000f280000300800 */
        /* <DEDUP_REMOVED lines=12> */
[----:B------:R-:W2:Y:S01]  /*21cf0*/  LDL.LU R83, [R1+0x77c] ;  /* 0x00077c0001537983 */ /* 0x000ea20000300800 */
[----:B---3--:R-:W-:Y:S02]  /*21d00*/  IMAD R194, R194, c[0x0][0x190], RZ ;  /* 0x00006400c2c27a24 */ /* 0x008fe400078e02ff */
[----:B----4-:R-:W-:-:S03]  /*21d10*/  IMAD R192, R192, c[0x0][0x190], RZ ;  /* 0x00006400c0c07a24 */ /* 0x010fc600078e02ff */
[----:B------:R1:W-:Y:S01]  /*21d20*/  STL [R1+0xdc], R194 ;  /* 0x0000dcc201007387 */ /* 0x0003e20000100800 */
[----:B------:R-:W-:-:S03]  /*21d30*/  IMAD R190, R190, c[0x0][0x190], RZ ;  /* 0x00006400bebe7a24 */ /* 0x000fc600078e02ff */
        /* <DEDUP_REMOVED lines=16> */
[----:B------:R1:W-:Y:S04]  /*21e40*/  STL [R1+0x6c4], R183 ;  /* 0x0006c4b701007387 */ /* 0x0003e80000100800 */
[----:B------:R-:W2:Y:S04]  /*21e50*/  LDL.LU R247, [R1+0x780] ;  /* 0x0007800001f77983 */ /* 0x000ea80000300800 */
[----:B------:R1:W-:Y:S04]  /*21e60*/  STL [R1+0x6c8], R182 ;  /* 0x0006c8b601007387 */ /* 0x0003e80000100800 */
[----:B------:R-:W2:Y:S02]  /*21e70*/  LDL.LU R246, [R1+0x78c] ;  /* 0x00078c0001f67983 */ /* 0x000ea40000300800 */
[----:B--2---:R-:W-:-:S05]  /*21e80*/  IMAD R83, R83, c[0x0][0x190], RZ ;  /* 0x0000640053537a24 */ /* 0x004fca00078e02ff */
        /* <DEDUP_REMOVED lines=19> */
[----:B---3--:R-:W3:Y:S04]  /*21fc0*/  LDL.LU R192, [R1+0x7ec] ;  /* 0x0007ec0001c07983 */ /* 0x008ee80000300800 */
[----:B--2---:R-:W2:Y:S04]  /*21fd0*/  LDL.LU R190, [R1+0x7e8] ;  /* 0x0007e80001be7983 */ /* 0x004ea80000300800 */
        /* <DEDUP_REMOVED lines=9> */
[----:B------:R-:W-:-:S02]  /*22070*/  IMAD R247, R247, c[0x0][0x190], RZ ;  /* 0x00006400f7f77a24 */ /* 0x000fc400078e02ff */
[----:B------:R-:W-:-:S03]  /*22080*/  IMAD R246, R246, c[0x0][0x190], RZ ;  /* 0x00006400f6f67a24 */ /* 0x000fc600078e02ff */
[----:B------:R1:W-:Y:S04]  /*22090*/  STL [R1+0x780], R247 ;  /* 0x000780f701007387 */ /* 0x0003e80000100800 */
[----:B------:R1:W-:Y:S01]  /*220a0*/  STL [R1+0x78c], R246 ;  /* 0x00078cf601007387 */ /* 0x0003e20000100800 */
[----:B----4-:R-:W-:Y:S02]  /*220b0*/  IMAD R245, R245, c[0x0][0x190], RZ ;  /* 0x00006400f5f57a24 */ /* 0x010fe400078e02ff */
        /* <DEDUP_REMOVED lines=34> */
[----:B---3--:R-:W-:-:S03]  /*222e0*/  IMAD R192, R192, c[0x0][0x190], RZ ;  /* 0x00006400c0c07a24 */ /* 0x008fc600078e02ff */
[----:B------:R3:W-:Y:S01]  /*222f0*/  STL [R1+0x7f0], R194 ;  /* 0x0007f0c201007387 */ /* 0x0007e20000100800 */
[----:B--2---:R-:W-:-:S03]  /*22300*/  IMAD R190, R190, c[0x0][0x190], RZ ;  /* 0x00006400bebe7a24 */ /* 0x004fc600078e02ff */
        /* <DEDUP_REMOVED lines=18> */
[----:B-1----:R-:W2:Y:S04]  /*22430*/  LDL.LU R247, [R1+0x7b8] ;  /* 0x0007b80001f77983 */ /* 0x002ea80000300800 */
[----:B------:R1:W-:Y:S04]  /*22440*/  STL [R1+0x7c0], R182 ;  /* 0x0007c0b601007387 */ /* 0x0003e80000100800 */
[----:B------:R-:W2:Y:S04]  /*22450*/  LDL.LU R246, [R1+0x7b0] ;  /* 0x0007b00001f67983 */ /* 0x000ea80000300800 */
[----:B------:R1:W-:Y:S04]  /*22460*/  STL [R1+0x7bc], R83 ;  /* 0x0007bc5301007387 */ /* 0x0003e80000100800 */
[----:B----4-:R-:W4:Y:S04]  /*22470*/  LDL.LU R245, [R1+0x7ac] ;  /* 0x0007ac0001f57983 */ /* 0x010f280000300800 */
        /* <DEDUP_REMOVED lines=16> */
[----:B---3--:R-:W3:Y:S04]  /*22580*/  LDL.LU R194, [R1+0x6a8] ;  /* 0x0006a80001c27983 */ /* 0x008ee80000300800 */
        /* <DEDUP_REMOVED lines=9> */
[----:B-1----:R-:W3:Y:S04]  /*22620*/  LDL.LU R182, [R1+0x610] ;  /* 0x0006100001b67983 */ /* 0x002ee80000300800 */
[----:B------:R-:W3:Y:S01]  /*22630*/  LDL.LU R83, [R1+0x5f4] ;  /* 0x0005f40001537983 */ /* 0x000ee20000300800 */
[----:B--2---:R-:W-:-:S02]  /*22640*/  IMAD R247, R247, c[0x0][0x190], RZ ;  /* 0x00006400f7f77a24 */ /* 0x004fc400078e02ff */
[----:B------:R-:W-:-:S03]  /*22650*/  IMAD R246, R246, c[0x0][0x190], RZ ;  /* 0x00006400f6f67a24 */ /* 0x000fc600078e02ff */
[----:B------:R1:W-:Y:S01]  /*22660*/  STL [R1+0x7b8], R247 ;  /* 0x0007b8f701007387 */ /* 0x0003e20000100800 */
        /* <DEDUP_REMOVED lines=57> */
[----:B-1----:R-:W3:Y:S04]  /*22a00*/  LDL.LU R247, [R1+0x5f0] ;  /* 0x0005f00001f77983 */ /* 0x002ee80000300800 */
[----:B------:R1:W-:Y:S04]  /*22a10*/  STL [R1+0x610], R182 ;  /* 0x000610b601007387 */ /* 0x0003e80000100800 */
[----:B--2---:R-:W2:Y:S04]  /*22a20*/  LDL.LU R246, [R1+0x5cc] ;  /* 0x0005cc0001f67983 */ /* 0x004ea80000300800 */
        /* <DEDUP_REMOVED lines=29> */
[----:B------:R-:W4:Y:S01]  /*22c00*/  LDL.LU R83, [R1+0x404] ;  /* 0x0004040001537983 */ /* 0x000f220000300800 */
[----:B---3--:R-:W-:-:S02]  /*22c10*/  IMAD R247, R247, c[0x0][0x190], RZ ;  /* 0x00006400f7f77a24 */ /* 0x008fc400078e02ff */
[----:B--2---:R-:W-:-:S03]  /*22c20*/  IMAD R246, R246, c[0x0][0x190], RZ ;  /* 0x00006400f6f67a24 */ /* 0x004fc600078e02ff */
        /* <DEDUP_REMOVED lines=58> */
[----:B-1----:R-:W4:Y:S04]  /*22fd0*/  LDL.LU R247, [R1+0x3e4] ;  /* 0x0003e40001f77983 */ /* 0x002f280000300800 */
[----:B------:R1:W-:Y:S04]  /*22fe0*/  STL [R1+0x88c], R182 ;  /* 0x00088cb601007387 */ /* 0x0003e80000100800 */
[----:B--2---:R-:W2:Y:S04]  /*22ff0*/  LDL.LU R246, [R1+0x3b4] ;  /* 0x0003b40001f67983 */ /* 0x004ea80000300800 */
[----:B------:R1:W-:Y:S04]  /*23000*/  STL [R1+0x890], R83 ;  /* 0x0008905301007387 */ /* 0x0003e80000100800 */
        /* <DEDUP_REMOVED lines=29> */
[----:B----4-:R-:W-:-:S02]  /*231e0*/  IMAD R247, R247, c[0x0][0x190], RZ ;  /* 0x00006400f7f77a24 */ /* 0x010fc400078e02ff */
[----:B--2---:R-:W-:-:S03]  /*231f0*/  IMAD R246, R246, c[0x0][0x190], RZ ;  /* 0x00006400f6f67a24 */ /* 0x004fc600078e02ff */
        /* <DEDUP_REMOVED lines=14> */
[----:B------:R-:W-:Y:S01]  /*232e0*/  STL [R1+0x8b0], R228 ;  /* 0x0008b0e401007387 */ /* 0x000fe20000100800 */
        /* <DEDUP_REMOVED lines=43> */
[----:B-1----:R-:W4:Y:S04]  /*235a0*/  LDL.LU R247, [R1+0x2d4] ;  /* 0x0002d40001f77983 */ /* 0x002f280000300800 */
[----:B------:R-:W-:Y:S04]  /*235b0*/  STL [R1+0x908], R182 ;  /* 0x000908b601007387 */ /* 0x000fe80000100800 */
[----:B--2---:R-:W2:Y:S04]  /*235c0*/  LDL.LU R246, [R1+0x2d0] ;  /* 0x0002d00001f67983 */ /* 0x004ea80000300800 */
[----:B------:R1:W-:Y:S04]  /*235d0*/  STL [R1+0x90c], R83 ;  /* 0x00090c5301007387 */ /* 0x0003e80000100800 */
[----:B---3--:R-:W3:Y:S04]  /*235e0*/  LDL.LU R245, [R1+0x2cc] ;  /* 0x0002cc0001f57983 */ /* 0x008ee80000300800 */
[----:B------:R-:W3:Y:S04]  /*235f0*/  LDL.LU R241, [R1+0x2c8] ;  /* 0x0002c80001f17983 */ /* 0x000ee80000300800 */
[----:B------:R-:W3:Y:S04]  /*23600*/  LDL.LU R238, [R1+0x2c4] ;  /* 0x0002c40001ee7983 */ /* 0x000ee80000300800 */
[----:B------:R-:W3:Y:S04]  /*23610*/  LDL.LU R234, [R1+0x2c0] ;  /* 0x0002c00001ea7983 */ /* 0x000ee80000300800 */
[----:B------:R-:W3:Y:S04]  /*23620*/  LDL.LU R233, [R1+0x2bc] ;  /* 0x0002bc0001e97983 */ /* 0x000ee80000300800 */
[----:B-1----:R-:W3:Y:S04]  /*23630*/  LDL.LU R83, [R1+0x34c] ;  /* 0x00034c0001537983 */ /* 0x002ee80000300800 */
        /* <DEDUP_REMOVED lines=81> */
[----:B------:R-:W4:Y:S04]  /*23b50*/  LDL.LU R248, [R1+0x2b4] ;  /* 0x0002b40001f87983 */ /* 0x000f280000300800 */
[----:B------:R2:W-:Y:S04]  /*23b60*/  STL [R1+0x980], R183 ;  /* 0x000980b701007387 */ /* 0x0005e80000100800 */
[----:B-1----:R-:W4:Y:S04]  /*23b70*/  LDL.LU R247, [R1+0x2b0] ;  /* 0x0002b00001f77983 */ /* 0x002f280000300800 */
[----:B------:R1:W-:Y:S04]  /*23b80*/  STL [R1+0x984], R182 ;  /* 0x000984b601007387 */ /* 0x0003e80000100800 */
[----:B--2---:R-:W2:Y:S04]  /*23b90*/  LDL.LU R246, [R1+0x2ac] ;  /* 0x0002ac0001f67983 */ /* 0x004ea80000300800 */
        /* <DEDUP_REMOVED lines=27> */
[----:B-1----:R-:W3:Y:S01]  /*23d50*/  LDL.LU R182, [R1+0x134] ;  /* 0x0001340001b67983 */ /* 0x002ee20000300800 */
[----:B----4-:R-:W-:-:S02]  /*23d60*/  IMAD R248, R248, c[0x0][0x190], RZ ;  /* 0x00006400f8f87a24 */ /* 0x010fc400078e02ff */
[----:B------:R-:W-:-:S03]  /*23d70*/  IMAD R247, R247, c[0x0][0x190], RZ ;  /* 0x00006400f7f77a24 */ /* 0x000fc600078e02ff */
[----:B------:R1:W-:Y:S01]  /*23d80*/  STL [R1+0x988], R248 ;  /* 0x000988f801007387 */ /* 0x0003e20000100800 */
        /* <DEDUP_REMOVED lines=90> */
[----:B----4-:R-:W-:-:S05]  /*24330*/  IMAD R248, R248, c[0x0][0x190], RZ ;  /* 0x00006400f8f87a24 */ /* 0x010fca00078e02ff */
[----:B------:R2:W-:Y:S02]  /*24340*/  STL [R1+0xa04], R248 ;  /* 0x000a04f801007387 */ /* 0x0005e40000100800 */
[----:B--2---:R-:W-:Y:S02]  /*24350*/  IMAD R248, R247, c[0x0][0x190], RZ ;  /* 0x00006400f7f87a24 */ /* 0x004fe400078e02ff */
[----:B---3--:R-:W-:Y:S02]  /*24360*/  IMAD R247, R246, c[0x0][0x190], RZ ;  /* 0x00006400f6f77a24 */ /* 0x008fe400078e02ff */
[----:B------:R-:W-:Y:S01]  /*24370*/  IMAD R246, R245, c[0x0][0x190], RZ ;  /* 0x00006400f5f67a24 */ /* 0x000fe200078e02ff */
        /* <DEDUP_REMOVED lines=54> */
[----:B------:R-:W-:Y:S04]  /*246e0*/  STL [R1+0xa74], R185 ;  /* 0x000a74b901007387 */ /* 0x000fe80000100800 */
[----:B------:R-:W2:Y:S04]  /*246f0*/  LDL.LU R182, [R1+0x78] ;  /* 0x0000780001b67983 */ /* 0x000ea80000300800 */
[----:B------:R1:W-:Y:S04]  /*24700*/  STL [R1+0xa78], R183 ;  /* 0x000a78b701007387 */ /* 0x0003e80000100800 */
[----:B-1----:R-:W3:Y:S04]  /*24710*/  LDL.LU R183, [R1+0x74] ;  /* 0x0000740001b77983 */ /* 0x002ee80000300800 */
[----:B------:R1:W-:Y:S04]  /*24720*/  STL [R1+0xa7c], R184 ;  /* 0x000a7cb801007387 */ /* 0x0003e80000100800 */
[----:B-1----:R-:W4:Y:S04]  /*24730*/  LDL.LU R184, [R1+0x70] ;  /* 0x0000700001b87983 */ /* 0x002f280000300800 */
        /* <DEDUP_REMOVED lines=27> */
[----:B------:R-:W4:Y:S01]  /*248f0*/  LDL.LU R248, [R1] ;  /* 0x0000000001f87983 */ /* 0x000f220000300800 */
[----:B--2---:R-:W-:-:S05]  /*24900*/  IMAD R182, R182, c[0x0][0x190], RZ ;  /* 0x00006400b6b67a24 */ /* 0x004fca00078e02ff */
[----:B------:R1:W-:Y:S01]  /*24910*/  STL [R1+0xa80], R182 ;  /* 0x000a80b601007387 */ /* 0x0003e20000100800 */
[----:B---3--:R-:W-:-:S03]  /*24920*/  IMAD R183, R183, c[0x0][0x190], RZ ;  /* 0x00006400b7b77a24 */ /* 0x008fc600078e02ff */
[----:B-1----:R-:W2:Y:S04]  /*24930*/  LDL.LU R182, [R1+0x25a8] ;  /* 0x0025a80001b67983 */ /* 0x002ea80000300800 */
[----:B------:R1:W-:Y:S01]  /*24940*/  STL [R1+0xa84], R183 ;  /* 0x000a84b701007387 */ /* 0x0003e20000100800 */
[----:B----4-:R-:W-:-:S03]  /*24950*/  IMAD R184, R184, c[0x0][0x190], RZ ;  /* 0x00006400b8b87a24 */ /* 0x010fc600078e02ff */
[----:B-1----:R-:W3:Y:S01]  /*24960*/  LDL.LU R183, [R1+0x25a4] ;  /* 0x0025a40001b77983 */ /* 0x002ee20000300800 */
[----:B------:R-:W-:-:S03]  /*24970*/  IMAD R185, R185, c[0x0][0x190], RZ ;  /* 0x00006400b9b97a24 */ /* 0x000fc600078e02ff */
[----:B------:R1:W-:Y:S01]  /*24980*/  STL [R1+0xa88], R184 ;  /* 0x000a88b801007387 */ /* 0x0003e20000100800 */
[----:B------:R-:W-:Y:S02]  /*24990*/  IMAD R186, R186, c[0x0][0x190], RZ ;  /* 0x00006400baba7a24 */ /* 0x000fe400078e02ff */
[----:B------:R-:W-:Y:S01]  /*249a0*/  IMAD R187, R187, c[0x0][0x190], RZ ;  /* 0x00006400bbbb7a24 */ /* 0x000fe200078e02ff */
[----:B-1----:R-:W4:Y:S01]  /*249b0*/  LDL.LU R184, [R1+0x25a0] ;  /* 0x0025a00001b87983 */ /* 0x002f220000300800 */
[----:B------:R-:W-:-:S03]  /*249c0*/  IMAD R188, R188, c[0x0][0x190], RZ ;  /* 0x00006400bcbc7a24 */ /* 0x000fc600078e02ff */
[----:B------:R1:W-:Y:S01]  /*249d0*/  STL [R1+0xa8c], R185 ;  /* 0x000a8cb901007387 */ /* 0x0003e20000100800 */
[----:B------:R-:W-:Y:S02]  /*249e0*/  IMAD R189, R189, c[0x0][0x190], RZ ;  /* 0x00006400bdbd7a24 */ /* 0x000fe400078e02ff */
[----:B------:R-:W-:Y:S01]  /*249f0*/  IMAD R190, R190, c[0x0][0x190], RZ ;  /* 0x00006400bebe7a24 */ /* 0x000fe200078e02ff */
[----:B-1----:R-:W2:Y:S04]  /*24a00*/  LDL.LU R185, [R1+0x259c] ;  /* 0x00259c0001b97983 */ /* 0x002ea80000300800 */
[----:B------:R1:W-:Y:S01]  /*24a10*/  STL [R1+0xa90], R186 ;  /* 0x000a90ba01007387 */ /* 0x0003e20000100800 */
[----:B------:R-:W-:Y:S02]  /*24a20*/  IMAD R192, R192, c[0x0][0x190], RZ ;  /* 0x00006400c0c07a24 */ /* 0x000fe400078e02ff */
[----:B------:R-:W-:Y:S01]  /*24a30*/  IMAD R194, R194, c[0x0][0x190], RZ ;  /* 0x00006400c2c27a24 */ /* 0x000fe200078e02ff */
[----:B-1----:R-:W2:Y:S04]  /*24a40*/  LDL.LU R186, [R1+0x2598] ;  /* 0x0025980001ba7983 */ /* 0x002ea80000300800 */
[----:B------:R1:W-:Y:S01]  /*24a50*/  STL [R1+0xa94], R187 ;  /* 0x000a94bb01007387 */ /* 0x0003e20000100800 */
[----:B------:R-:W-:-:S03]  /*24a60*/  IMAD R195, R195, c[0x0][0x190], RZ ;  /* 0x00006400c3c37a24 */ /* 0x000fc600078e02ff */
        /* <DEDUP_REMOVED lines=28> */
[----:B------:R1:W-:Y:S04]  /*24c30*/  STL [R1+0xabc], R211 ;  /* 0x000abcd301007387 */ /* 0x0003e80000100800 */
[----:B-1----:R-:W2:Y:S04]  /*24c40*/  LDL.LU R211, [R1+0x256c] ;  /* 0x00256c0001d37983 */ /* 0x002ea80000300800 */
[----:B------:R1:W-:Y:S04]  /*24c50*/  STL [R1+0xac0], R217 ;  /* 0x000ac0d901007387 */ /* 0x0003e80000100800 */
[----:B-1----:R-:W2:Y:S04]  /*24c60*/  LDL.LU R217, [R1+0x2568] ;  /* 0x0025680001d97983 */ /* 0x002ea80000300800 */
[----:B------:R1:W-:Y:S04]  /*24c70*/  STL [R1+0xac4], R218 ;  /* 0x000ac4da01007387 */ /* 0x0003e80000100800 */
        /* <DEDUP_REMOVED lines=28> */
[----:B-1----:R-:W2:Y:S01]  /*24e40*/  LDL.LU R245, [R1+0x253c] ;  /* 0x00253c0001f57983 */ /* 0x002ea20000300800 */
[----:B------:R-:W-:-:S03]  /*24e50*/  IMAD R247, R247, c[0x0][0x190], RZ ;  /* 0x00006400f7f77a24 */ /* 0x000fc600078e02ff */
[----:B------:R1:W-:Y:S04]  /*24e60*/  STL [R1+0xaf0], R246 ;  /* 0x000af0f601007387 */ /* 0x0003e80000100800 */
[----:B-1----:R-:W2:Y:S04]  /*24e70*/  LDL.LU R246, [R1+0x2538] ;  /* 0x0025380001f67983 */ /* 0x002ea80000300800 */
[----:B------:R1:W-:Y:S01]  /*24e80*/  STL [R1+0xaf4], R247 ;  /* 0x000af4f701007387 */ /* 0x0003e20000100800 */
[----:B------:R-:W-:-:S03]  /*24e90*/  IMAD R248, R248, c[0x0][0x190], RZ ;  /* 0x00006400f8f87a24 */ /* 0x000fc600078e02ff */
[----:B-1----:R-:W2:Y:S04]  /*24ea0*/  LDL.LU R247, [R1+0x2534] ;  /* 0x0025340001f77983 */ /* 0x002ea80000300800 */
[----:B------:R1:W-:Y:S04]  /*24eb0*/  STL [R1+0xaf8], R248 ;  /* 0x000af8f801007387 */ /* 0x0003e80000100800 */
[----:B-1----:R-:W2:Y:S04]  /*24ec0*/  LDL.LU R248, [R1+0x2530] ;  /* 0x0025300001f87983 */ /* 0x002ea80000300800 */
[----:B------:R1:W-:Y:S02]  /*24ed0*/  STL [R1+0xafc], R146 ;  /* 0x000afc9201007387 */ /* 0x0003e40000100800 */
[----:B-1----:R-:W-:-:S02]  /*24ee0*/  IMAD R146, R147, c[0x0][0x190], RZ ;  /* 0x0000640093927a24 */ /* 0x002fc400078e02ff */
[----:B------:R-:W-:-:S03]  /*24ef0*/  IMAD R147, R148, c[0x0][0x190], RZ ;  /* 0x0000640094937a24 */ /* 0x000fc600078e02ff */
[----:B------:R1:W-:Y:S01]  /*24f00*/  STL [R1+0xb00], R146 ;  /* 0x000b009201007387 */ /* 0x0003e20000100800 */
[----:B------:R-:W-:-:S03]  /*24f10*/  IMAD R148, R150, c[0x0][0x190], RZ ;  /* 0x0000640096947a24 */ /* 0x000fc600078e02ff */
[----:B------:R3:W-:Y:S01]  /*24f20*/  STL [R1+0xb04], R147 ;  /* 0x000b049301007387 */ /* 0x0007e20000100800 */
[----:B-1----:R-:W-:Y:S02]  /*24f30*/  IMAD R146, R149, c[0x0][0x190], RZ ;  /* 0x0000640095927a24 */ /* 0x002fe400078e02ff */
[----:B---3--:R-:W-:-:S03]  /*24f40*/  IMAD R147, R151, c[0x0][0x190], RZ ;  /* 0x0000640097937a24 */ /* 0x008fc600078e02ff */
[----:B------:R1:W-:Y:S04]  /*24f50*/  STL [R1+0xb08], R146 ;  /* 0x000b089201007387 */ /* 0x0003e80000100800 */
[----:B------:R3:W-:Y:S01]  /*24f60*/  STL [R1+0xb0c], R148 ;  /* 0x000b0c9401007387 */ /* 0x0007e20000100800 */
[----:B-1----:R-:W-:-:S03]  /*24f70*/  IMAD R146, R152, c[0x0][0x190], RZ ;  /* 0x0000640098927a24 */ /* 0x002fc600078e02ff */
[----:B------:R1:W-:Y:S01]  /*24f80*/  STL [R1+0xb10], R147 ;  /* 0x000b109301007387 */ /* 0x0003e20000100800 */
[----:B---3--:R-:W-:-:S03]  /*24f90*/  IMAD R148, R153, c[0x0][0x190], RZ ;  /* 0x0000640099947a24 */ /* 0x008fc600078e02ff */
[----:B------:R3:W-:Y:S01]  /*24fa0*/  STL [R1+0xb14], R146 ;  /* 0x000b149201007387 */ /* 0x0007e20000100800 */
[----:B-1----:R-:W-:-:S03]  /*24fb0*/  IMAD R147, R154, c[0x0][0x190], RZ ;  /* 0x000064009a937a24 */ /* 0x002fc600078e02ff */
[----:B------:R1:W-:Y:S01]  /*24fc0*/  STL [R1+0xb18], R148 ;  /* 0x000b189401007387 */ /* 0x0003e20000100800 */
[----:B---3--:R-:W-:-:S03]  /*24fd0*/  IMAD R146, R155, c[0x0][0x190], RZ ;  /* 0x000064009b927a24 */ /* 0x008fc600078e02ff */
[----:B------:R3:W-:Y:S04]  /*24fe0*/  STL [R1+0xb1c], R147 ;  /* 0x000b1c9301007387 */ /* 0x0007e80000100800 */
[----:B------:R4:W-:Y:S01]  /*24ff0*/  STL [R1+0xb20], R146 ;  /* 0x000b209201007387 */ /* 0x0009e20000100800 */
[----:B-1----:R-:W-:Y:S02]  /*25000*/  IMAD R148, R156, c[0x0][0x190], RZ ;  /* 0x000064009c947a24 */ /* 0x002fe400078e02ff */
[----:B---3--:R-:W-:-:S03]  /*25010*/  IMAD R147, R157, c[0x0][0x190], RZ ;  /* 0x000064009d937a24 */ /* 0x008fc600078e02ff */
[----:B------:R-:W-:Y:S01]  /*25020*/  STL [R1+0xb24], R148 ;  /* 0x000b249401007387 */ /* 0x000fe20000100800 */
[----:B----4-:R-:W-:-:S03]  /*25030*/  IMAD R146, R158, c[0x0][0x190], RZ ;  /* 0x000064009e927a24 */ /* 0x010fc600078e02ff */
        /* <DEDUP_REMOVED lines=46> */
[----:B------:R1:W-:Y:S04]  /*25320*/  STL [R1+0xc0c], R25 ;  /* 0x000c0c1901007387 */ /* 0x0003e80000100800 */
[----:B------:R3:W-:Y:S04]  /*25330*/  STL [R1+0xc14], R24 ;  /* 0x000c141801007387 */ /* 0x0007e80000100800 */
[----:B------:R4:W-:Y:S01]  /*25340*/  STL [R1+0xc1c], R23 ;  /* 0x000c1c1701007387 */ /* 0x0009e20000100800 */
[----:B-1----:R-:W-:-:S02]  /*25350*/  IMAD R25, R159, c[0x0][0x190], RZ ;  /* 0x000064009f197a24 */ /* 0x002fc400078e02ff */
[----:B---3--:R-:W-:-:S03]  /*25360*/  IMAD R24, R160, c[0x0][0x190], RZ ;  /* 0x00006400a0187a24 */ /* 0x008fc600078e02ff */
[----:B------:R-:W-:Y:S01]  /*25370*/  STL [R1+0xc24], R25 ;  /* 0x000c241901007387 */ /* 0x000fe20000100800 */
[----:B----4-:R-:W-:Y:S02]  /*25380*/  IMAD R23, R22, c[0x0][0x190], RZ ;  /* 0x0000640016177a24 */ /* 0x010fe400078e02ff */
[----:B------:R-:W-:Y:S02]  /*25390*/  IMAD R22, R20, c[0x0][0x190], RZ ;  /* 0x0000640014167a24 */ /* 0x000fe400078e02ff */
[----:B------:R-:W-:Y:S01]  /*253a0*/  IMAD R20, R17, c[0x0][0x190], RZ ;  /* 0x0000640011147a24 */ /* 0x000fe200078e02ff */
[----:B------:R-:W-:Y:S01]  /*253b0*/  STL [R1+0xc2c], R24 ;  /* 0x000c2c1801007387 */ /* 0x000fe20000100800 */
[----:B------:R-:W-:Y:S02]  /*253c0*/  IMAD R17, R16, c[0x0][0x190], RZ ;  /* 0x0000640010117a24 */ /* 0x000fe400078e02ff */
[----:B------:R-:W-:Y:S01]  /*253d0*/  IMAD R16, R15, c[0x0][0x190], RZ ;  /* 0x000064000f107a24 */ /* 0x000fe200078e02ff */
[----:B------:R-:W-:Y:S01]  /*253e0*/  STL [R1+0xc34], R23 ;  /* 0x000c341701007387 */ /* 0x000fe20000100800 */
[----:B------:R-:W-:-:S02]  /*253f0*/  IMAD R15, R14, c[0x0][0x190], RZ ;  /* 0x000064000e0f7a24 */ /* 0x000fc400078e02ff */
[----:B------:R-:W-:Y:S01]  /*25400*/  IMAD R14, R13, c[0x0][0x190], RZ ;  /* 0x000064000d0e7a24 */ /* 0x000fe200078e02ff */
[----:B------:R-:W-:Y:S01]  /*25410*/  STL [R1+0xc3c], R22 ;  /* 0x000c3c1601007387 */ /* 0x000fe20000100800 */
[----:B------:R-:W-:Y:S02]  /*25420*/  IMAD R13, R12, c[0x0][0x190], RZ ;  /* 0x000064000c0d7a24 */ /* 0x000fe400078e02ff */
        /* <DEDUP_REMOVED lines=22> */
[----:B------:R1:W-:Y:S01]  /*25590*/  STL [R1+0xcac], R8 ;  /* 0x000cac0801007387 */ /* 0x0003e20000100800 */
[----:B----4-:R-:W-:-:S03]  /*255a0*/  IMAD R6, R164, c[0x0][0x190], RZ ;  /* 0x00006400a4067a24 */ /* 0x010fc600078e02ff */
[----:B------:R3:W-:Y:S04]  /*255b0*/  STL [R1+0xcb4], R7 ;  /* 0x000cb40701007387 */ /* 0x0007e80000100800 */
[----:B------:R4:W-:Y:S01]  /*255c0*/  STL [R1+0xcbc], R6 ;  /* 0x000cbc0601007387 */ /* 0x0009e20000100800 */
[----:B-1----:R-:W-:Y:S02]  /*255d0*/  IMAD R8, R165, c[0x0][0x190], RZ ;  /* 0x00006400a5087a24 */ /* 0x002fe400078e02ff */
        /* <DEDUP_REMOVED lines=32> */
[----:B--2---:R-:W-:-:S03]  /*257e0*/  IMAD R6, R182, c[0x0][0x190], RZ ;  /* 0x00006400b6067a24 */ /* 0x004fc600078e02ff */
[----:B------:R2:W-:Y:S04]  /*257f0*/  STL [R1+0xd44], R7 ;  /* 0x000d440701007387 */ /* 0x0005e80000100800 */
[----:B------:R3:W-:Y:S01]  /*25800*/  STL [R1+0xd4c], R6 ;  /* 0x000d4c0601007387 */ /* 0x0007e20000100800 */
[----:B-1----:R-:W-:Y:S02]  /*25810*/  IMAD R8, R183, c[0x0][0x190], RZ ;  /* 0x00006400b7087a24 */ /* 0x002fe400078e02ff */
[----:B--2---:R-:W-:-:S03]  /*25820*/  IMAD R7, R184, c[0x0][0x190], RZ ;  /* 0x00006400b8077a24 */ /* 0x004fc600078e02ff */
[----:B------:R1:W-:Y:S01]  /*25830*/  STL [R1+0xd54], R8 ;  /* 0x000d540801007387 */ /* 0x0003e20000100800 */
[----:B---3--:R-:W-:-:S03]  /*25840*/  IMAD R6, R185, c[0x0][0x190], RZ ;  /* 0x00006400b9067a24 */ /* 0x008fc600078e02ff */
        /* <DEDUP_REMOVED lines=24> */
[----:B------:R2:W-:Y:S01]  /*259d0*/  STL [R1+0xdbc], R7 ;  /* 0x000dbc0701007387 */ /* 0x0005e20000100800 */
[----:B------:R-:W-:-:S03]  /*259e0*/  IMAD R9, R220, c[0x0][0x190], RZ ;  /* 0x00006400dc097a24 */ /* 0x000fc600078e02ff */
[----:B------:R3:W-:Y:S01]  /*259f0*/  STL [R1+0xdc4], R6 ;  /* 0x000dc40601007387 */ /* 0x0007e20000100800 */
[----:B-1----:R-:W-:Y:S02]  /*25a00*/  IMAD R8, R217, c[0x0][0x190], RZ ;  /* 0x00006400d9087a24 */ /* 0x002fe400078e02ff */
[----:B--2---:R-:W-:-:S03]  /*25a10*/  IMAD R7, R218, c[0x0][0x190], RZ ;  /* 0x00006400da077a24 */ /* 0x004fc600078e02ff */
[----:B------:R1:W-:Y:S01]  /*25a20*/  STL [R1+0xdcc], R8 ;  /* 0x000dcc0801007387 */ /* 0x0003e20000100800 */
[----:B---3--:R-:W-:-:S03]  /*25a30*/  IMAD R6, R219, c[0x0][0x190], RZ ;  /* 0x00006400db067a24 */ /* 0x008fc600078e02ff */
[----:B------:R-:W-:Y:S01]  /*25a40*/  STL [R1+0xdd4], R7 ;  /* 0x000dd40701007387 */ /* 0x000fe20000100800 */
[----:B------:R-:W-:-:S03]  /*25a50*/  IMAD R10, R224, c[0x0][0x190], RZ ;  /* 0x00006400e00a7a24 */ /* 0x000fc600078e02ff */
[----:B------:R2:W-:Y:S01]  /*25a60*/  STL [R1+0xddc], R6 ;  /* 0x000ddc0601007387 */ /* 0x0005e20000100800 */
[----:B-1----:R-:W-:-:S03]  /*25a70*/  LEA R8, P0, R61, R250, 0x2 ;  /* 0x000000fa3d087211 */ /* 0x002fc600078010ff */
[----:B------:R1:W-:Y:S01]  /*25a80*/  STL [R1+0xde4], R9 ;  /* 0x000de40901007387 */ /* 0x0003e20000100800 */
[----:B--2---:R-:W-:Y:S02]  /*25a90*/  LEA R6, P4, R59, R250, 0x2 ;  /* 0x000000fa3b067211 */ /* 0x004fe400078810ff */
[-C--:B-1----:R-:W-:Y:S01]  /*25aa0*/  LEA.HI.X.SX32 R9, R61, R0.reuse, 0x2, P0 ;  /* 0x000000003d097211 */ /* 0x082fe200000f16ff */
[----:B------:R-:W-:Y:S01]  /*25ab0*/  STL [R1+0xdf0], R10 ;  /* 0x000df00a01007387 */ /* 0x000fe20000100800 */
[----:B------:R-:W-:-:S03]  /*25ac0*/  LEA.HI.X.SX32 R7, R59, R0, 0x2, P4 ;  /* 0x000000003b077211 */ /* 0x000fc600020f16ff */
[----:B------:R1:W-:Y:S04]  /*25ad0*/  STL.64 [R1+0x510], R8 ;  /* 0x0005100801007387 */ /* 0x0003e80000100a00 */
[----:B------:R2:W-:Y:S01]  /*25ae0*/  STL.64 [R1+0x508], R6 ;  /* 0x0005080601007387 */ /* 0x0005e20000100a00 */
[----:B-1----:R-:W-:Y:S01]  /*25af0*/  IMAD R9, R227, c[0x0][0x190], RZ ;  /* 0x00006400e3097a24 */ /* 0x002fe200078e02ff */
[----:B------:R-:W-:-:S04]  /*25b00*/  LEA R8, P0, R57, R250, 0x2 ;  /* 0x000000fa39087211 */ /* 0x000fc800078010ff */
[----:B------:R1:W-:Y:S01]  /*25b10*/  STL [R1+0xdf8], R9 ;  /* 0x000df80901007387 */ /* 0x0003e20000100800 */
[----:B--2---:R-:W-:-:S04]  /*25b20*/  LEA R6, P4, R55, R250, 0x2 ;  /* 0x000000fa37067211 */ /* 0x004fc800078810ff */
[-C--:B------:R-:W-:Y:S02]  /*25b30*/  LEA.HI.X.SX32 R7, R55, R0.reuse, 0x2, P4 ;  /* 0x0000000037077211 */ /* 0x080fe400020f16ff */
[----:B-1----:R-:W-:-:S05]  /*25b40*/  LEA.HI.X.SX32 R9, R57, R0, 0x2, P0 ;  /* 0x0000000039097211 */ /* 0x002fca00000f16ff */
[----:B------:R1:W-:Y:S04]  /*25b50*/  STL.64 [R1+0x500], R8 ;  /* 0x0005000801007387 */ /* 0x0003e80000100a00 */
[----:B------:R2:W-:Y:S01]  /*25b60*/  STL.64 [R1+0x4f8], R6 ;  /* 0x0004f80601007387 */ /* 0x0005e20000100a00 */
[----:B-1----:R-:W-:Y:S01]  /*25b70*/  IMAD R9, R228, c[0x0][0x190], RZ ;  /* 0x00006400e4097a24 */ /* 0x002fe200078e02ff */
[----:B------:R-:W-:-:S04]  /*25b80*/  LEA R8, P0, R53, R250, 0x2 ;  /* 0x000000fa35087211 */ /* 0x000fc800078010ff */
[----:B------:R1:W-:Y:S01]  /*25b90*/  STL [R1+0xdec], R9 ;  /* 0x000dec0901007387 */ /* 0x0003e20000100800 */
[----:B--2---:R-:W-:Y:S01]  /*25ba0*/  LEA R6, P4, R51, R250, 0x2 ;  /* 0x000000fa33067211 */ /* 0x004fe200078810ff */
[----:B------:R-:W-:-:S03]  /*25bb0*/  IMAD R47, R47, c[0x0][0x190], RZ ;  /* 0x000064002f2f7a24 */ /* 0x000fc600078e02ff */
        /* <DEDUP_REMOVED lines=10> */
[----:B-1----:R-:W-:Y:S01]  /*25c60*/  LEA.HI.X.SX32 R9, R49, R0, 0x2, P0 ;  /* 0x0000000031097211 */ /* 0x002fe200000f16ff */
[----:B------:R-:W-:-:S04]  /*25c70*/  IMAD R43, R43, c[0x0][0x190], RZ ;  /* 0x000064002b2b7a24 */ /* 0x000fc800078e02ff */
        /* <DEDUP_REMOVED lines=29> */
[-C--:B------:R-:W-:Y:S02]  /*25e50*/  LEA R8, P0, R18, R250.reuse, 0x2 ;  /* 0x000000fa12087211 */ /* 0x080fe400078010ff */
[C---:B--2---:R-:W-:Y:S02]  /*25e60*/  LEA R6, P4, R5.reuse, R250, 0x2 ;  /* 0x000000fa05067211 */ /* 0x044fe400078810ff */
[----:B------:R1:W-:Y:S02]  /*25e70*/  STL [R1+0xe14], R9 ;  /* 0x000e140901007387 */ /* 0x0003e40000100800 */
[----:B------:R-:W-:-:S02]  /*25e80*/  LEA.HI.X.SX32 R7, R5, R0, 0x2, P4 ;  /* 0x0000000005077211 */ /* 0x000fc400020f16ff */
[----:B-1----:R-:W-:-:S05]  /*25e90*/  LEA.HI.X.SX32 R9, R18, R0, 0x2, P0 ;  /* 0x0000000012097211 */ /* 0x002fca00000f16ff */
[----:B------:R1:W-:Y:S04]  /*25ea0*/  STL.64 [R1+0x4a0], R8 ;  /* 0x0004a00801007387 */ /* 0x0003e80000100a00 */
[----:B------:R2:W-:Y:S01]  /*25eb0*/  STL.64 [R1+0x498], R6 ;  /* 0x0004980601007387 */ /* 0x0005e20000100a00 */
[----:B------:R-:W-:Y:S02]  /*25ec0*/  IMAD R79, R79, c[0x0][0x190], RZ ;  /* 0x000064004f4f7a24 */ /* 0x000fe400078e02ff */
[----:B-1----:R-:W-:Y:S01]  /*25ed0*/  IMAD R9, R246, c[0x0][0x190], RZ ;  /* 0x00006400f6097a24 */ /* 0x002fe200078e02ff */
[-C--:B------:R-:W-:Y:S02]  /*25ee0*/  LEA R8, P0, R4, R250.reuse, 0x2 ;  /* 0x000000fa04087211 */ /* 0x080fe400078010ff */
[----:B--2---:R-:W-:-:S02]  /*25ef0*/  LEA R6, P4, R3, R250, 0x2 ;  /* 0x000000fa03067211 */ /* 0x004fc400078810ff */
[----:B------:R1:W-:Y:S01]  /*25f00*/  STL [R1+0xe1c], R9 ;  /* 0x000e1c0901007387 */ /* 0x0003e20000100800 */
[----:B------:R-:W-:Y:S01]  /*25f10*/  IMAD R83, R83, c[0x0][0x190], RZ ;  /* 0x0000640053537a24 */ /* 0x000fe200078e02ff */
[-C--:B------:R-:W-:Y:S02]  /*25f20*/  LEA.HI.X.SX32 R7, R3, R0.reuse, 0x2, P4 ;  /* 0x0000000003077211 */ /* 0x080fe400020f16ff */
[----:B-1----:R-:W-:Y:S01]  /*25f30*/  LEA.HI.X.SX32 R9, R4, R0, 0x2, P0 ;  /* 0x0000000004097211 */ /* 0x002fe200000f16ff */
[----:B------:R-:W-:-:S04]  /*25f40*/  IMAD R4, R247, c[0x0][0x190], RZ ;  /* 0x00006400f7047a24 */ /* 0x000fc800078e02ff */
[----:B------:R1:W-:Y:S04]  /*25f50*/  STL.64 [R1+0x490], R8 ;  /* 0x0004900801007387 */ /* 0x0003e80000100a00 */
[----:B------:R-:W-:Y:S04]  /*25f60*/  STL.64 [R1+0x488], R6 ;  /* 0x0004880601007387 */ /* 0x000fe80000100a00 */
[----:B------:R2:W-:Y:S01]  /*25f70*/  STL [R1+0xe24], R4 ;  /* 0x000e240401007387 */ /* 0x0005e20000100800 */
[----:B-1----:R-:W-:Y:S01]  /*25f80*/  LEA R8, P0, R79, R250, 0x2 ;  /* 0x000000fa4f087211 */ /* 0x002fe200078010ff */
[----:B------:R-:W-:-:S03]  /*25f90*/  IMAD R3, R248, c[0x0][0x190], RZ ;  /* 0x00006400f8037a24 */ /* 0x000fc600078e02ff */
[----:B------:R-:W-:Y:S02]  /*25fa0*/  LEA.HI.X.SX32 R9, R79, R0, 0x2, P0 ;  /* 0x000000004f097211 */ /* 0x000fe400000f16ff */
[-C--:B--2---:R-:W-:Y:S01]  /*25fb0*/  LEA R4, P6, R83, R250.reuse, 0x2 ;  /* 0x000000fa53047211 */ /* 0x084fe200078c10ff */
[----:B------:R-:W-:Y:S01]  /*25fc0*/  IMAD R85, R85, c[0x0][0x190], RZ ;  /* 0x0000640055557a24 */ /* 0x000fe200078e02ff */
[----:B------:R-:W-:Y:S02]  /*25fd0*/  LEA R6, P4, R2, R250, 0x2 ;  /* 0x000000fa02067211 */ /* 0x000fe400078810ff */
[-C--:B------:R-:W-:Y:S01]  /*25fe0*/  LEA.HI.X.SX32 R5, R83, R0.reuse, 0x2, P6 ;  /* 0x0000000053057211 */ /* 0x080fe200030f16ff */
[----:B------:R1:W-:Y:S01]  /*25ff0*/  STL.64 [R1+0x470], R8 ;  /* 0x0004700801007387 */ /* 0x0003e20000100a00 */
[----:B------:R-:W-:Y:S01]  /*26000*/  IMAD R84, R84, c[0x0][0x190], RZ ;  /* 0x0000640054547a24 */ /* 0x000fe200078e02ff */
[----:B------:R-:W-:Y:S02]  /*26010*/  LEA.HI.X.SX32 R7, R2, R0, 0x2, P4 ;  /* 0x0000000002077211 */ /* 0x000fe400020f16ff */
[----:B------:R-:W-:Y:S01]  /*26020*/  STL [R1+0xe2c], R3 ;  /* 0x000e2c0301007387 */ /* 0x000fe20000100800 */
[----:B------:R-:W-:-:S03]  /*26030*/  IMAD R86, R86, c[0x0][0x190], RZ ;  /* 0x0000640056567a24 */ /* 0x000fc600078e02ff */
[----:B------:R2:W-:Y:S01]  /*26040*/  STL.64 [R1+0xe60], R4 ;  /* 0x000e600401007387 */ /* 0x0005e20000100a00 */
[----:B------:R-:W-:Y:S02]  /*26050*/  IMAD R87, R87, c[0x0][0x190], RZ ;  /* 0x0000640057577a24 */ /* 0x000fe400078e02ff */
[----:B------:R-:W-:Y:S01]  /*26060*/  IMAD R88, R88, c[0x0][0x190], RZ ;  /* 0x0000640058587a24 */ /* 0x000fe200078e02ff */
[-C--:B-1----:R-:W-:Y:S01]  /*26070*/  LEA R8, P0, R84, R250.reuse, 0x2 ;  /* 0x000000fa54087211 */ /* 0x082fe200078010ff */
[----:B------:R1:W-:Y:S01]  /*26080*/  STL.64 [R1+0x468], R6 ;  /* 0x0004680601007387 */ /* 0x0003e20000100a00 */
[----:B--2---:R-:W-:-:S04]  /*26090*/  LEA R4, P6, R85, R250, 0x2 ;  /* 0x000000fa55047211 */ /* 0x004fc800078c10ff */
[----:B------:R-:W-:Y:S02]  /*260a0*/  LEA.HI.X.SX32 R5, R85, R0, 0x2, P6 ;  /* 0x0000000055057211 */ /* 0x000fe400030f16ff */
[----:B-1----:R-:W-:Y:S02]  /*260b0*/  LEA R6, P4, R86, R250, 0x2 ;  /* 0x000000fa56067211 */ /* 0x002fe400078810ff */
[----:B------:R-:W-:Y:S01]  /*260c0*/  LEA.HI.X.SX32 R9, R84, R0, 0x2, P0 ;  /* 0x0000000054097211 */ /* 0x000fe200000f16ff */
[----:B------:R1:W-:Y:S01]  /*260d0*/  STL.64 [R1+0x458], R4 ;  /* 0x0004580401007387 */ /* 0x0003e20000100a00 */
[----:B------:R-:W-:Y:S01]  /*260e0*/  LEA R2, P0, R87, R250, 0x2 ;  /* 0x000000fa57027211 */ /* 0x000fe200078010ff */
[----:B------:R-:W-:Y:S01]  /*260f0*/  IMAD R89, R89, c[0x0][0x190], RZ ;  /* 0x0000640059597a24 */ /* 0x000fe200078e02ff */
[-C--:B------:R-:W-:Y:S01]  /*26100*/  LEA.HI.X.SX32 R7, R86, R0.reuse, 0x2, P4 ;  /* 0x0000000056077211 */ /* 0x080fe200020f16ff */
[----:B------:R-:W-:Y:S01]  /*26110*/  STL.64 [R1+0x460], R8 ;  /* 0x0004600801007387 */ /* 0x000fe20000100a00 */
[----:B------:R-:W-:Y:S01]  /*26120*/  LEA.HI.X.SX32 R3, R87, R0, 0x2, P0 ;  /* 0x0000000057037211 */ /* 0x000fe200000f16ff */
[----:B------:R-:W-:-:S02]  /*26130*/  IMAD R90, R90, c[0x0][0x190], RZ ;  /* 0x000064005a5a7a24 */ /* 0x000fc400078e02ff */
[----:B------:R2:W-:Y:S01]  /*26140*/  STL.64 [R1+0x450], R6 ;  /* 0x0004500601007387 */ /* 0x0005e20000100a00 */
[----:B-1----:R-:W-:Y:S01]  /*26150*/  LEA R4, P6, R88, R250, 0x2 ;  /* 0x000000fa58047211 */ /* 0x002fe200078c10ff */
[----:B------:R-:W-:-:S03]  /*26160*/  IMAD R91, R91, c[0x0][0x190], RZ ;  /* 0x000064005b5b7a24 */ /* 0x000fc600078e02ff */
[----:B------:R-:W-:Y:S01]  /*26170*/  LEA.HI.X.SX32 R5, R88, R0, 0x2, P6 ;  /* 0x0000000058057211 */ /* 0x000fe200030f16ff */
[----:B------:R1:W-:Y:S01]  /*26180*/  STL.64 [R1+0x448], R2 ;  /* 0x0004480201007387 */ /* 0x0003e20000100a00 */
[----:B--2---:R-:W-:-:S03]  /*26190*/  LEA R6, P4, R89, R250, 0x2 ;  /* 0x000000fa59067211 */ /* 0x004fc600078810ff */
[----:B------:R2:W-:Y:S01]  /*261a0*/  STL.64 [R1+0x440], R4 ;  /* 0x0004400401007387 */ /* 0x0005e20000100a00 */
[----:B------:R-:W-:Y:S01]  /*261b0*/  IMAD R92, R92, c[0x0][0x190], RZ ;  /* 0x000064005c5c7a24 */ /* 0x000fe200078e02ff */
[----:B------:R-:W-:Y:S02]  /*261c0*/  LEA.HI.X.SX32 R7, R89, R0, 0x2, P4 ;  /* 0x0000000059077211 */ /* 0x000fe400020f16ff */
[CC--:B-1----:R-:W-:Y:S02]  /*261d0*/  LEA R2, P0, R90.reuse, R250.reuse, 0x2 ;  /* 0x000000fa5a027211 */ /* 0x0c2fe400078010ff */
[----:B--2---:R-:W-:Y:S01]  /*261e0*/  LEA R4, P6, R91, R250, 0x2 ;  /* 0x000000fa5b047211 */ /* 0x004fe200078c10ff */
[----:B------:R-:W-:Y:S01]  /*261f0*/  IMAD R93, R93, c[0x0][0x190], RZ ;  /* 0x000064005d5d7a24 */ /* 0x000fe200078e02ff */
[-C--:B------:R-:W-:Y:S01]  /*26200*/  LEA.HI.X.SX32 R3, R90, R0.reuse, 0x2, P0 ;  /* 0x000000005a037211 */ /* 0x080fe200000f16ff */
[----:B------:R1:W-:Y:S01]  /*26210*/  STL.64 [R1+0x438], R6 ;  /* 0x0004380601007387 */ /* 0x0003e20000100a00 */
[----:B------:R-:W-:Y:S01]  /*26220*/  LEA.HI.X.SX32 R5, R91, R0, 0x2, P6 ;  /* 0x000000005b057211 */ /* 0x000fe200030f16ff */
[----:B------:R-:W-:-:S02]  /*26230*/  IMAD R94, R94, c[0x0][0x190], RZ ;  /* 0x000064005e5e7a24 */ /* 0x000fc400078e02ff */
[----:B------:R2:W-:Y:S01]  /*26240*/  STL.64 [R1+0x430], R2 ;  /* 0x0004300201007387 */ /* 0x0005e20000100a00 */
[----:B------:R-:W-:-:S03]  /*26250*/  IMAD R95, R95, c[0x0][0x190], RZ ;  /* 0x000064005f5f7a24 */ /* 0x000fc600078e02ff */
[----:B------:R3:W-:Y:S01]  /*26260*/  STL.64 [R1+0x428], R4 ;  /* 0x0004280401007387 */ /* 0x0007e20000100a00 */
[CC--:B-1----:R-:W-:Y:S02]  /*26270*/  LEA R6, P4, R92.reuse, R250.reuse, 0x2 ;  /* 0x000000fa5c067211 */ /* 0x0c2fe400078810ff */
[C---:B--2---:R-:W-:Y:S02]  /*26280*/  LEA R2, P0, R93.reuse, R250, 0x2 ;  /* 0x000000fa5d027211 */ /* 0x044fe400078010ff */
[----:B------:R-:W-:Y:S02]  /*26290*/  LEA.HI.X.SX32 R7, R92, R0, 0x2, P4 ;  /* 0x000000005c077211 */ /* 0x000fe400020f16ff */
[----:B---3--:R-:W-:Y:S01]  /*262a0*/  LEA R4, P6, R94, R250, 0x2 ;  /* 0x000000fa5e047211 */ /* 0x008fe200078c10ff */
        /* <DEDUP_REMOVED lines=17> */
[----:B------:R2:W-:Y:S04]  /*263c0*/  STL.64 [R1+0x400], R2 ;  /* 0x0004000201007387 */ /* 0x0005e80000100a00 */
        /* <DEDUP_REMOVED lines=124> */
[C---:B---3--:R-:W-:Y:S02]  /*26b90*/  LEA R4, P6, R130.reuse, R250, 0x2 ;  /* 0x000000fa82047211 */ /* 0x048fe400078c10ff */
        /* <DEDUP_REMOVED lines=66> */
[-C--:B-1----:R-:W-:Y:S02]  /*26fc0*/  LEA R6, P4, R191, R250.reuse, 0x2 ;  /* 0x000000fabf067211 */ /* 0x082fe400078810ff */
[----:B--2---:R-:W-:Y:S02]  /*26fd0*/  LEA R2, P0, R193, R250, 0x2 ;  /* 0x000000fac1027211 */ /* 0x004fe400078010ff */
        /* <DEDUP_REMOVED lines=11> */
[----:B--2---:R-:W-:Y:S02]  /*27090*/  LEA R2, P0, R198, R250, 0x2 ;  /* 0x000000fac6027211 */ /* 0x004fe400078010ff */
[----:B------:R-:W-:Y:S02]  /*270a0*/  LEA.HI.X.SX32 R7, R197, R0, 0x2, P4 ;  /* 0x00000000c5077211 */ /* 0x000fe400020f16ff */
[C---:B---3--:R-:W-:Y:S01]  /*270b0*/  LEA R4, P6, R199.reuse, R250, 0x2 ;  /* 0x000000fac7047211 */ /* 0x048fe200078c10ff */
        /* <DEDUP_REMOVED lines=35> */
[----:B---3--:R-:W-:Y:S02]  /*272f0*/  LEA R4, P6, R212, R250, 0x2 ;  /* 0x000000fad4047211 */ /* 0x008fe400078c10ff */
        /* <DEDUP_REMOVED lines=33> */
[C---:B---3--:R-:W-:Y:S02]  /*27510*/  LEA R4, P6, R226.reuse, R250, 0x2 ;  /* 0x000000fae2047211 */ /* 0x048fe400078c10ff */
[-C--:B------:R-:W-:Y:S01]  /*27520*/  LEA.HI.X.SX32 R3, R225, R0.reuse, 0x2, P0 ;  /* 0x00000000e1037211 */ /* 0x080fe200000f16ff */
[----:B------:R1:W-:Y:S01]  /*27530*/  STL.64 [R1+0x1c8], R6 ;  /* 0x0001c80601007387 */ /* 0x0003e20000100a00 */
[----:B------:R-:W-:-:S03]  /*27540*/  LEA.HI.X.SX32 R5, R226, R0, 0x2, P6 ;  /* 0x00000000e2057211 */ /* 0x000fc600030f16ff */
[----:B------:R2:W-:Y:S04]  /*27550*/  STL.64 [R1+0x1c0], R2 ;  /* 0x0001c00201007387 */ /* 0x0005e80000100a00 */
[----:B------:R3:W-:Y:S01]  /*27560*/  STL.64 [R1+0x1b8], R4 ;  /* 0x0001b80401007387 */ /* 0x0007e20000100a00 */
[----:B-1----:R-:W-:-:S03]  /*27570*/  LEA R6, P4, R229, R250, 0x2 ;  /* 0x000000fae5067211 */ /* 0x002fc600078810ff */
[----:B------:R-:W4:Y:S01]  /*27580*/  LDL.LU R155, [R1+0xdc] ;  /* 0x0000dc00019b7983 */ /* 0x000f220000300800 */
[----:B------:R-:W-:-:S05]  /*27590*/  LEA.HI.X.SX32 R7, R229, R0, 0x2, P4 ;  /* 0x00000000e5077211 */ /* 0x000fca00020f16ff */
[----:B------:R1:W-:Y:S04]  /*275a0*/  STL.64 [R1+0x1b0], R6 ;  /* 0x0001b00601007387 */ /* 0x0003e80000100a00 */
[----:B------:R-:W4:Y:S01]  /*275b0*/  LDL.LU R154, [R1+0xe0] ;  /* 0x0000e000019a7983 */ /* 0x000f220000300800 */
[----:B------:R-:W-:Y:S02]  /*275c0*/  IMAD R230, R230, c[0x0][0x190], RZ ;  /* 0x00006400e6e67a24 */ /* 0x000fe400078e02ff */
[----:B------:R-:W-:-:S03]  /*275d0*/  IMAD R231, R231, c[0x0][0x190], RZ ;  /* 0x00006400e7e77a24 */ /* 0x000fc600078e02ff */
[-C--:B--2---:R-:W-:Y:S01]  /*275e0*/  LEA R2, P0, R230, R250.reuse, 0x2 ;  /* 0x000000fae6027211 */ /* 0x084fe200078010ff */
[----:B------:R-:W-:Y:S01]  /*275f0*/  IMAD R232, R232, c[0x0][0x190], RZ ;  /* 0x00006400e8e87a24 */ /* 0x000fe200078e02ff */
[----:B---3--:R-:W-:Y:S01]  /*27600*/  LEA R4, P6, R231, R250, 0x2 ;  /* 0x000000fae7047211 */ /* 0x008fe200078c10ff */
[----:B------:R-:W-:Y:S01]  /*27610*/  IMAD R235, R235, c[0x0][0x190], RZ ;  /* 0x00006400ebeb7a24 */ /* 0x000fe200078e02ff */
[----:B------:R-:W-:Y:S02]  /*27620*/  LEA.HI.X.SX32 R3, R230, R0, 0x2, P0 ;  /* 0x00000000e6037211 */ /* 0x000fe400000f16ff */
[----:B-1----:R-:W-:Y:S01]  /*27630*/  LEA R6, P4, R232, R250, 0x2 ;  /* 0x000000fae8067211 */ /* 0x002fe200078810ff */
[----:B------:R-:W-:Y:S01]  /*27640*/  IMAD R236, R236, c[0x0][0x190], RZ ;  /* 0x00006400ecec7a24 */ /* 0x000fe200078e02ff */
[-C--:B------:R-:W-:Y:S01]  /*27650*/  LEA.HI.X.SX32 R5, R231, R0.reuse, 0x2, P6 ;  /* 0x00000000e7057211 */ /* 0x080fe200030f16ff */
[----:B------:R1:W-:Y:S01]  /*27660*/  STL.64 [R1+0x1a8], R2 ;  /* 0x0001a80201007387 */ /* 0x0003e20000100a00 */
[----:B------:R-:W-:-:S03]  /*27670*/  LEA.HI.X.SX32 R7, R232, R0, 0x2, P4 ;  /* 0x00000000e8077211 */ /* 0x000fc600020f16ff */
[----:B------:R-:W2:Y:S01]  /*27680*/  LDL.LU R153, [R1+0xe4] ;  /* 0x0000e40001997983 */ /* 0x000ea20000300800 */
[----:B------:R-:W-:-:S03]  /*27690*/  IMAD R237, R237, c[0x0][0x190], RZ ;  /* 0x00006400eded7a24 */ /* 0x000fc600078e02ff */
[----:B------:R3:W-:Y:S01]  /*276a0*/  STL.64 [R1+0x1a0], R4 ;  /* 0x0001a00401007387 */ /* 0x0007e20000100a00 */
[----:B-1----:R-:W-:-:S03]  /*276b0*/  LEA R2, P0, R235, R250, 0x2 ;  /* 0x000000faeb027211 */ /* 0x002fc600078010ff */
[----:B------:R-:W2:Y:S01]  /*276c0*/  LDL.LU R151, [R1+0xe8] ;  /* 0x0000e80001977983 */ /* 0x000ea20000300800 */
[----:B------:R-:W-:-:S03]  /*276d0*/  LEA.HI.X.SX32 R3, R235, R0, 0x2, P0 ;  /* 0x00000000eb037211 */ /* 0x000fc600000f16ff */
[----:B------:R1:W-:Y:S01]  /*276e0*/  STL.64 [R1+0x198], R6 ;  /* 0x0001980601007387 */ /* 0x0003e20000100a00 */
[----:B---3--:R-:W-:-:S03]  /*276f0*/  LEA R4, P6, R236, R250, 0x2 ;  /* 0x000000faec047211 */ /* 0x008fc600078c10ff */
[----:B------:R-:W3:Y:S01]  /*27700*/  LDL.LU R157, [R1+0xec] ;  /* 0x0000ec00019d7983 */ /* 0x000ee20000300800 */
[----:B------:R-:W-:-:S03]  /*27710*/  LEA.HI.X.SX32 R5, R236, R0, 0x2, P6 ;  /* 0x00000000ec057211 */ /* 0x000fc600030f16ff */
[----:B------:R1:W-:Y:S04]  /*27720*/  STL.64 [R1+0x190], R2 ;  /* 0x0001900201007387 */ /* 0x0003e80000100a00 */
[----:B------:R-:W3:Y:S01]  /*27730*/  LDL.LU R149, [R1+0xf0] ;  /* 0x0000f00001957983 */ /* 0x000ee20000300800 */
[----:B-1----:R-:W-:-:S03]  /*27740*/  LEA R6, P4, R237, R250, 0x2 ;  /* 0x000000faed067211 */ /* 0x002fc600078810ff */
[----:B------:R1:W-:Y:S01]  /*27750*/  STL.64 [R1+0x188], R4 ;  /* 0x0001880401007387 */ /* 0x0003e20000100a00 */
[----:B------:R-:W-:-:S03]  /*27760*/  LEA.HI.X.SX32 R7, R237, R0, 0x2, P4 ;  /* 0x00000000ed077211 */ /* 0x000fc600020f16ff */
[----:B------:R-:W3:Y:S04]  /*27770*/  LDL.LU R148, [R1+0xf4] ;  /* 0x0000f40001947983 */ /* 0x000ee80000300800 */
[----:B------:R1:W-:Y:S04]  /*27780*/  STL.64 [R1+0x180], R6 ;  /* 0x0001800601007387 */ /* 0x0003e80000100a00 */
[----:B------:R-:W3:Y:S01]  /*27790*/  LDL.LU R147, [R1+0xf8] ;  /* 0x0000f80001937983 */ /* 0x000ee20000300800 */
[----:B------:R-:W-:Y:S02]  /*277a0*/  IMAD R239, R239, c[0x0][0x190], RZ ;  /* 0x00006400efef7a24 */ /* 0x000fe400078e02ff */
[----:B------:R-:W-:-:S02]  /*277b0*/  IMAD R240, R240, c[0x0][0x190], RZ ;  /* 0x00006400f0f07a24 */ /* 0x000fc400078e02ff */
[----:B------:R-:W-:Y:S01]  /*277c0*/  IMAD R242, R242, c[0x0][0x190], RZ ;  /* 0x00006400f2f27a24 */ /* 0x000fe200078e02ff */
[-C--:B------:R-:W-:Y:S02]  /*277d0*/  LEA R2, P0, R239, R250.reuse, 0x2 ;  /* 0x000000faef027211 */ /* 0x080fe400078010ff */
[----:B-1----:R-:W-:Y:S01]  /*277e0*/  LEA R4, P6, R240, R250, 0x2 ;  /* 0x000000faf0047211 */ /* 0x002fe200078c10ff */
[----:B------:R-:W-:Y:S01]  /*277f0*/  IMAD R243, R243, c[0x0][0x190], RZ ;  /* 0x00006400f3f37a24 */ /* 0x000fe200078e02ff */
[----:B------:R-:W-:Y:S02]  /*27800*/  LEA.HI.X.SX32 R3, R239, R0, 0x2, P0 ;  /* 0x00000000ef037211 */ /* 0x000fe400000f16ff */
[----:B------:R-:W-:Y:S02]  /*27810*/  LEA R6, P4, R242, R250, 0x2 ;  /* 0x000000faf2067211 */ /* 0x000fe400078810ff */
[-C--:B------:R-:W-:Y:S01]  /*27820*/  LEA.HI.X.SX32 R5, R240, R0.reuse, 0x2, P6 ;  /* 0x00000000f0057211 */ /* 0x080fe200030f16ff */
[----:B------:R1:W-:Y:S01]  /*27830*/  STL.64 [R1+0x178], R2 ;  /* 0x0001780201007387 */ /* 0x0003e20000100a00 */
[----:B------:R-:W-:Y:S01]  /*27840*/  LEA.HI.X.SX32 R7, R242, R0, 0x2, P4 ;  /* 0x00000000f2077211 */ /* 0x000fe200020f16ff */
[----:B------:R-:W-:-:S02]  /*27850*/  IMAD R244, R244, c[0x0][0x190], RZ ;  /* 0x00006400f4f47a24 */ /* 0x000fc400078e02ff */
[----:B------:R-:W3:Y:S01]  /*27860*/  LDL.LU R146, [R1+0x10c] ;  /* 0x00010c0001927983 */ /* 0x000ee20000300800 */
[----:B------:R-:W-:-:S03]  /*27870*/  IMAD R249, R249, c[0x0][0x190], RZ ;  /* 0x00006400f9f97a24 */ /* 0x000fc600078e02ff */
[----:B------:R1:W-:Y:S02]  /*27880*/  STL.64 [R1+0x170], R4 ;  /* 0x0001700401007387 */ /* 0x0003e40000100a00 */
[C---:B-1----:R-:W-:Y:S02]  /*27890*/  LEA R2, P0, R243.reuse, R250, 0x2 ;  /* 0x000000faf3027211 */ /* 0x042fe400078010ff */
[----:B------:R-:W3:Y:S02]  /*278a0*/  LDL R82, [R1+0x6c4] ;  /* 0x0006c40001527983 */ /* 0x000ee40000100800 */
[----:B------:R-:W-:Y:S02]  /*278b0*/  LEA.HI.X.SX32 R3, R243, R0, 0x2, P0 ;  /* 0x00000000f3037211 */ /* 0x000fe400000f16ff */
[----:B------:R1:W-:Y:S01]  /*278c0*/  STL.64 [R1+0x168], R6 ;  /* 0x0001680601007387 */ /* 0x0003e20000100a00 */
[----:B------:R-:W-:-:S03]  /*278d0*/  LEA R4, P6, R244, R250, 0x2 ;  /* 0x000000faf4047211 */ /* 0x000fc600078c10ff */
[----:B------:R-:W3:Y:S01]  /*278e0*/  LDL R156, [R1+0x6c8] ;  /* 0x0006c800019c7983 */ /* 0x000ee20000100800 */
[----:B------:R-:W-:-:S03]  /*278f0*/  LEA.HI.X.SX32 R5, R244, R0, 0x2, P6 ;  /* 0x00000000f4057211 */ /* 0x000fc600030f16ff */
[----:B------:R4:W-:Y:S01]  /*27900*/  STL.64 [R1+0x160], R2 ;  /* 0x0001600201007387 */ /* 0x0009e20000100a00 */
[----:B-1----:R-:W-:-:S03]  /*27910*/  LEA R6, P4, R249, R250, 0x2 ;  /* 0x000000faf9067211 */ /* 0x002fc600078810ff */
[----:B------:R-:W3:Y:S01]  /*27920*/  LDL.LU R150, [R1+0x77c] ;  /* 0x00077c0001967983 */ /* 0x000ee20000300800 */
[----:B------:R-:W-:-:S03]  /*27930*/  LEA.HI.X.SX32 R7, R249, R0, 0x2, P4 ;  /* 0x00000000f9077211 */ /* 0x000fc600020f16ff */
[----:B------:R1:W-:Y:S04]  /*27940*/  STL.64 [R1+0x158], R4 ;  /* 0x0001580401007387 */ /* 0x0003e80000100a00 */
[----:B------:R-:W3:Y:S04]  /*27950*/  LDL.LU R152, [R1+0x780] ;  /* 0x0007800001987983 */ /* 0x000ee80000300800 */
[----:B------:R2:W-:Y:S01]  /*27960*/  STL.64 [R1+0x150], R6 ;  /* 0x0001500601007387 */ /* 0x0005e20000100a00 */
[----:B----4-:R-:W-:-:S04]  /*27970*/  LEA R2, P0, R155, R250, 0x2 ;  /* 0x000000fa9b027211 */ /* 0x010fc800078010ff */
[----:B------:R-:W-:Y:S02]  /*27980*/  LEA.HI.X.SX32 R3, R155, R0, 0x2, P0 ;  /* 0x000000009b037211 */ /* 0x000fe400000f16ff */
[----:B------:R-:W4:Y:S01]  /*27990*/  LDL.LU R155, [R1+0x78c] ;  /* 0x00078c00019b7983 */ /* 0x000f220000300800 */
[----:B-1----:R-:W-:-:S03]  /*279a0*/  LEA R4, P6, R154, R250, 0x2 ;  /* 0x000000fa9a047211 */ /* 0x002fc600078c10ff */
[----:B------:R1:W-:Y:S01]  /*279b0*/  STL.64 [R1+0x148], R2 ;  /* 0x0001480201007387 */ /* 0x0003e20000100a00 */
[----:B------:R-:W-:-:S03]  /*279c0*/  LEA.HI.X.SX32 R5, R154, R0, 0x2, P6 ;  /* 0x000000009a057211 */ /* 0x000fc600030f16ff */
[----:B------:R-:W4:Y:S04]  /*279d0*/  LDL.LU R154, [R1+0x79c] ;  /* 0x00079c00019a7983 */ /* 0x000f280000300800 */
[----:B------:R3:W-:Y:S01]  /*279e0*/  STL.64 [R1+0x140], R4 ;  /* 0x0001400401007387 */ /* 0x0007e20000100a00 */
[----:B--2---:R-:W-:-:S04]  /*279f0*/  LEA R6, P4, R153, R250, 0x2 ;  /* 0x000000fa99067211 */ /* 0x004fc800078810ff */
[----:B------:R-:W-:Y:S02]  /*27a00*/  LEA.HI.X.SX32 R7, R153, R0, 0x2, P4 ;  /* 0x0000000099077211 */ /* 0x000fe400020f16ff */
[----:B------:R-:W2:Y:S01]  /*27a10*/  LDL.LU R153, [R1+0x7b4] ;  /* 0x0007b40001997983 */ /* 0x000ea20000300800 */
[----:B-1----:R-:W-:-:S03]  /*27a20*/  LEA R2, P0, R151, R250, 0x2 ;  /* 0x000000fa97027211 */ /* 0x002fc600078010ff */
[----:B------:R1:W-:Y:S01]  /*27a30*/  STL.64 [R1+0x138], R6 ;  /* 0x0001380601007387 */ /* 0x0003e20000100a00 */
[----:B------:R-:W-:-:S03]  /*27a40*/  LEA.HI.X.SX32 R3, R151, R0, 0x2, P0 ;  /* 0x0000000097037211 */ /* 0x000fc600000f16ff */
[----:B------:R-:W2:Y:S01]  /*27a50*/  LDL.LU R151, [R1+0x7c8] ;  /* 0x0007c80001977983 */ /* 0x000ea20000300800 */
[----:B---3--:R-:W-:-:S03]  /*27a60*/  LEA R4, P6, R157, R250, 0x2 ;  /* 0x000000fa9d047211 */ /* 0x008fc600078c10ff */
[----:B------:R3:W-:Y:S01]  /*27a70*/  STL.64 [R1+0x130], R2 ;  /* 0x0001300201007387 */ /* 0x0007e20000100a00 */
[----:B------:R-:W-:-:S03]  /*27a80*/  LEA.HI.X.SX32 R5, R157, R0, 0x2, P6 ;  /* 0x000000009d057211 */ /* 0x000fc600030f16ff */
[----:B------:R-:W2:Y:S01]  /*27a90*/  LDL.LU R158, [R1+0x7dc] ;  /* 0x0007dc00019e7983 */ /* 0x000ea20000300800 */
[----:B-1----:R-:W-:-:S04]  /*27aa0*/  LEA R6, P4, R149, R250, 0x2 ;  /* 0x000000fa95067211 */ /* 0x002fc800078810ff */
[----:B------:R-:W-:Y:S01]  /*27ab0*/  LEA.HI.X.SX32 R7, R149, R0, 0x2, P4 ;  /* 0x0000000095077211 */ /* 0x000fe200020f16ff */
        /* <DEDUP_REMOVED lines=12> */
[----:B------:R-:W-:-:S04]  /*27b80*/  LEA R6, P4, R146, R250, 0x2 ;  /* 0x000000fa92067211 */ /* 0x000fc800078810ff */
[----:B------:R-:W-:Y:S02]  /*27b90*/  LEA.HI.X.SX32 R7, R146, R0, 0x2, P4 ;  /* 0x0000000092077211 */ /* 0x000fe400020f16ff */
[----:B------:R-:W3:Y:S01]  /*27ba0*/  LDL.LU R146, [R1+0x820] ;  /* 0x0008200001927983 */ /* 0x000ee20000300800 */
[----:B-1----:R-:W-:-:S03]  /*27bb0*/  LEA R2, P0, R82, R250, 0x2 ;  /* 0x000000fa52027211 */ /* 0x002fc600078010ff */
[----:B------:R1:W-:Y:S01]  /*27bc0*/  STL.64 [R1+0x108], R6 ;  /* 0x0001080601007387 */ /* 0x0003e20000100a00 */
[----:B------:R-:W-:Y:S02]  /*27bd0*/  LEA.HI.X.SX32 R3, R82, R0, 0x2, P0 ;  /* 0x0000000052037211 */ /* 0x000fe400000f16ff */
[----:B------:R-:W-:-:S03]  /*27be0*/  LEA R4, P6, R156, R250, 0x2 ;  /* 0x000000fa9c047211 */ /* 0x000fc600078c10ff */
[----:B------:R1:W-:Y:S01]  /*27bf0*/  STL.64 [R1+0x100], R2 ;  /* 0x0001000201007387 */ /* 0x0003e20000100a00 */
[----:B------:R-:W-:-:S03]  /*27c00*/  LEA.HI.X.SX32 R5, R156, R0, 0x2, P6 ;  /* 0x000000009c057211 */ /* 0x000fc600030f16ff */
[----:B------:R-:W3:Y:S01]  /*27c10*/  LDL.LU R156, [R1+0x818] ;  /* 0x00081800019c7983 */ /* 0x000ee20000300800 */
[----:B-1----:R-:W-:-:S03]  /*27c20*/  LEA R6, P4, R150, R250, 0x2 ;  /* 0x000000fa96067211 */ /* 0x002fc600078810ff */
[----:B------:R4:W-:Y:S01]  /*27c30*/  STL.64 [R1+0xf8], R4 ;  /* 0x0000f80401007387 */ /* 0x0009e20000100a00 */
[----:B------:R-:W-:-:S03]  /*27c40*/  LEA.HI.X.SX32 R7, R150, R0, 0x2, P4 ;  /* 0x0000000096077211 */ /* 0x000fc600020f16ff */
[----:B------:R-:W3:Y:S01]  /*27c50*/  LDL.LU R150, [R1+0x814] ;  /* 0x0008140001967983 */ /* 0x000ee20000300800 */
[----:B------:R-:W-:-:S03]  /*27c60*/  LEA R2, P0, R152, R250, 0x2 ;  /* 0x000000fa98027211 */ /* 0x000fc600078010ff */
[----:B------:R1:W-:Y:S01]  /*27c70*/  STL.64 [R1+0xf0], R6 ;  /* 0x0000f00601007387 */ /* 0x0003e20000100a00 */
[----:B------:R-:W-:-:S03]  /*27c80*/  LEA.HI.X.SX32 R3, R152, R0, 0x2, P0 ;  /* 0x0000000098037211 */ /* 0x000fc600000f16ff */
        /* <DEDUP_REMOVED lines=17> */
[----:B------:R-:W-:-:S03]  /*27da0*/  LEA R6, P4, R158, R250, 0x2 ;  /* 0x000000fa9e067211 */ /* 0x000fc600078810ff */
        /* <DEDUP_REMOVED lines=11> */
[----:B------:R3:W-:Y:S01]  /*27e60*/  STL.64 [R1+0xb0], R4 ;  /* 0x0000b00401007387 */ /* 0x0007e20000100a00 */
[----:B------:R-:W-:-:S03]  /*27e70*/  LEA.HI.X.SX32 R7, R148, R0, 0x2, P4 ;  /* 0x0000000094077211 */ /* 0x000fc600020f16ff */
[----:B------:R-:W2:Y:S01]  /*27e80*/  LDL.LU R148, [R1+0x7ec] ;  /* 0x0007ec0001947983 */ /* 0x000ea20000300800 */
[----:B-1----:R-:W-:-:S03]  /*27e90*/  LEA R2, P0, R147, R250, 0x2 ;  /* 0x000000fa93027211 */ /* 0x002fc600078010ff */
[----:B------:R-:W2:Y:S01]  /*27ea0*/  LDL.LU R82, [R1+0x7e8] ;  /* 0x0007e80001527983 */ /* 0x000ea20000300800 */
[----:B------:R-:W-:-:S03]  /*27eb0*/  LEA.HI.X.SX32 R3, R147, R0, 0x2, P0 ;  /* 0x0000000093037211 */ /* 0x000fc600000f16ff */
[----:B------:R1:W-:Y:S04]  /*27ec0*/  STL.64 [R1+0xa8], R6 ;  /* 0x0000a80601007387 */ /* 0x0003e80000100a00 */
[----:B------:R-:W2:Y:S01]  /*27ed0*/  LDL.LU R147, [R1+0x7e4] ;  /* 0x0007e40001937983 */ /* 0x000ea20000300800 */
[----:B---3--:R-:W-:-:S03]  /*27ee0*/  LEA R4, P6, R146, R250, 0x2 ;  /* 0x000000fa92047211 */ /* 0x008fc600078c10ff */
[----:B------:R3:W-:Y:S01]  /*27ef0*/  STL.64 [R1+0xa0], R2 ;  /* 0x0000a00201007387 */ /* 0x0007e20000100a00 */
[----:B------:R-:W-:-:S03]  /*27f00*/  LEA.HI.X.SX32 R5, R146, R0, 0x2, P6 ;  /* 0x0000000092057211 */ /* 0x000fc600030f16ff */
        /* <DEDUP_REMOVED lines=8> */
[----:B------:R-:W3:Y:S01]  /*27f90*/  LDL.LU R150, [R1+0x7d4] ;  /* 0x0007d40001967983 */ /* 0x000ee20000300800 */
[----:B-1----:R-:W-:-:S03]  /*27fa0*/  LEA R4, P6, R152, R250, 0x2 ;  /* 0x000000fa98047211 */ /* 0x002fc600078c10ff */
[----:B------:R1:W-:Y:S01]  /*27fb0*/  STL.64 [R1+0x88], R2 ;  /* 0x0000880201007387 */ /* 0x0003e20000100a00 */
[----:B------:R-:W-:-:S03]  /*27fc0*/  LEA.HI.X.SX32 R5, R152, R0, 0x2, P6 ;  /* 0x0000000098057211 */ /* 0x000fc600030f16ff */
[----:B------:R-:W3:Y:S04]  /*27fd0*/  LDL.LU R152, [R1+0x7d0] ;  /* 0x0007d00001987983 */ /* 0x000ee80000300800 */
        /* <DEDUP_REMOVED lines=9> */
[----:B------:R1:W-:Y:S04]  /*28070*/  STL.64 [R1+0x70], R2 ;  /* 0x0000700201007387 */ /* 0x0003e80000100a00 */
[----:B------:R-:W4:Y:S01]  /*28080*/  LDL.LU R154, [R1+0x7bc] ;  /* 0x0007bc00019a7983 */ /* 0x000f220000300800 */
[----:B--2---:R-:W-:-:S04]  /*28090*/  LEA R4, P6, R153, R250, 0x2 ;  /* 0x000000fa99047211 */ /* 0x004fc800078c10ff */
[----:B------:R-:W-:Y:S02]  /*280a0*/  LEA.HI.X.SX32 R5, R153, R0, 0x2, P6 ;  /* 0x0000000099057211 */ /* 0x000fe400030f16ff */
[----:B-1----:R-:W-:-:S03]  /*280b0*/  LEA R6, P4, R151, R250, 0x2 ;  /* 0x000000fa97067211 */ /* 0x002fc600078810ff */
[----:B------:R1:W-:Y:S01]  /*280c0*/  STL.64 [R1+0x68], R4 ;  /* 0x0000680401007387 */ /* 0x0003e20000100a00 */
[----:B------:R-:W-:-:S03]  /*280d0*/  LEA.HI.X.SX32 R7, R151, R0, 0x2, P4 ;  /* 0x0000000097077211 */ /* 0x000fc600020f16ff */
[----:B------:R-:W2:Y:S01]  /*280e0*/  LDL.LU R153, [R1+0x7b8] ;  /* 0x0007b80001997983 */ /* 0x000ea20000300800 */
[----:B------:R-:W-:-:S03]  /*280f0*/  LEA R2, P0, R81, R250, 0x2 ;  /* 0x000000fa51027211 */ /* 0x000fc600078010ff */
[----:B------:R-:W2:Y:S01]  /*28100*/  LDL.LU R151, [R1+0x7b0] ;  /* 0x0007b00001977983 */ /* 0x000ea20000300800 */
[----:B------:R-:W-:-:S03]  /*28110*/  LEA.HI.X.SX32 R3, R81, R0, 0x2, P0 ;  /* 0x0000000051037211 */ /* 0x000fc600000f16ff */
[----:B------:R1:W-:Y:S02]  /*28120*/  STL.64 [R1+0x60], R6 ;  /* 0x0000600601007387 */ /* 0x0003e40000100a00 */
[C---:B-1----:R-:W-:Y:S02]  /*28130*/  LEA R4, P6, R149.reuse, R250, 0x2 ;  /* 0x000000fa95047211 */ /* 0x042fe400078c10ff */
[----:B------:R1:W-:Y:S02]  /*28140*/  STL.64 [R1+0x58], R2 ;  /* 0x0000580201007387 */ /* 0x0003e40000100a00 */
[----:B------:R-:W-:Y:S02]  /*28150*/  LEA.HI.X.SX32 R5, R149, R0, 0x2, P6 ;  /* 0x0000000095057211 */ /* 0x000fe400030f16ff */
[----:B------:R-:W2:Y:S04]  /*28160*/  LDL.LU R149, [R1+0x7ac] ;  /* 0x0007ac0001957983 */ /* 0x000ea80000300800 */
[----:B------:R1:W-:Y:S01]  /*28170*/  STL.64 [R1+0x50], R4 ;  /* 0x0000500401007387 */ /* 0x0003e20000100a00 */
[----:B------:R-:W-:-:S02]  /*28180*/  LEA R6, P4, R148, R250, 0x2 ;  /* 0x000000fa94067211 */ /* 0x000fc400078810ff */
[----:B-1----:R-:W-:Y:S02]  /*28190*/  LEA R2, P0, R82, R250, 0x2 ;  /* 0x000000fa52027211 */ /* 0x002fe400078010ff */
[-C--:B------:R-:W-:Y:S02]  /*281a0*/  LEA.HI.X.SX32 R7, R148, R0.reuse, 0x2, P4 ;  /* 0x0000000094077211 */ /* 0x080fe400020f16ff */
[----:B------:R-:W-:Y:S01]  /*281b0*/  LEA.HI.X.SX32 R3, R82, R0, 0x2, P0 ;  /* 0x0000000052037211 */ /* 0x000fe200000f16ff */
[----:B------:R-:W2:Y:S01]  /*281c0*/  LDL.LU R148, [R1+0x7a8] ;  /* 0x0007a80001947983 */ /* 0x000ea20000300800 */
[----:B------:R-:W-:-:S03]  /*281d0*/  LEA R4, P6, R147, R250, 0x2 ;  /* 0x000000fa93047211 */ /* 0x000fc600078c10ff */
[----:B------:R1:W-:Y:S01]  /*281e0*/  STL.64 [R1+0x48], R6 ;  /* 0x0000480601007387 */ /* 0x0003e20000100a00 */
[----:B------:R-:W-:-:S03]  /*281f0*/  LEA.HI.X.SX32 R5, R147, R0, 0x2, P6 ;  /* 0x0000000093057211 */ /* 0x000fc600030f16ff */
[----:B------:R1:W-:Y:S04]  /*28200*/  STL.64 [R1+0x40], R2 ;  /* 0x0000400201007387 */ /* 0x0003e80000100a00 */
[----:B------:R-:W2:Y:S01]  /*28210*/  LDL.LU R147, [R1+0x7a4] ;  /* 0x0007a40001937983 */ /* 0x000ea20000300800 */
[----:B-1----:R-:W-:-:S03]  /*28220*/  LEA R6, P4, R146, R250, 0x2 ;  /* 0x000000fa92067211 */ /* 0x002fc600078810ff */
[----:B------:R3:W-:Y:S01]  /*28230*/  STL.64 [R1+0x38], R4 ;  /* 0x0000380401007387 */ /* 0x0007e20000100a00 */
[----:B------:R-:W-:-:S03]  /*28240*/  LEA.HI.X.SX32 R7, R146, R0, 0x2, P4 ;  /* 0x0000000092077211 */ /* 0x000fc600020f16ff */
[----:B------:R-:W2:Y:S01]  /*28250*/  LDL.LU R146, [R1+0x7a0] ;  /* 0x0007a00001927983 */ /* 0x000ea20000300800 */
[----:B------:R-:W-:-:S03]  /*28260*/  LEA R2, P0, R158, R250, 0x2 ;  /* 0x000000fa9e027211 */ /* 0x000fc600078010ff */
[----:B------:R1:W-:Y:S01]  /*28270*/  STL.64 [R1+0x30], R6 ;  /* 0x0000300601007387 */ /* 0x0003e20000100a00 */
[----:B------:R-:W-:Y:S02]  /*28280*/  LEA.HI.X.SX32 R3, R158, R0, 0x2, P0 ;  /* 0x000000009e037211 */ /* 0x000fe400000f16ff */
[----:B---3--:R-:W-:-:S03]  /*28290*/  LEA R4, P6, R150, R250, 0x2 ;  /* 0x000000fa96047211 */ /* 0x008fc600078c10ff */
[----:B------:R3:W-:Y:S01]  /*282a0*/  STL.64 [R1+0x28], R2 ;  /* 0x0000280201007387 */ /* 0x0007e20000100a00 */
[----:B------:R-:W-:-:S03]  /*282b0*/  LEA.HI.X.SX32 R5, R150, R0, 0x2, P6 ;  /* 0x0000000096057211 */ /* 0x000fc600030f16ff */
[----:B------:R-:W2:Y:S01]  /*282c0*/  LDL.LU R150, [R1+0x798] ;  /* 0x0007980001967983 */ /* 0x000ea20000300800 */
[----:B-1----:R-:W-:-:S04]  /*282d0*/  LEA R6, P4, R152, R250, 0x2 ;  /* 0x000000fa98067211 */ /* 0x002fc800078810ff */
[----:B------:R-:W-:Y:S02]  /*282e0*/  LEA.HI.X.SX32 R7, R152, R0, 0x2, P4 ;  /* 0x0000000098077211 */ /* 0x000fe400020f16ff */
[C---:B---3--:R-:W-:Y:S01]  /*282f0*/  LEA R2, P0, R157.reuse, R250, 0x2 ;  /* 0x000000fa9d027211 */ /* 0x048fe200078010ff */
[----:B------:R4:W-:Y:S03]  /*28300*/  STL.64 [R1+0x20], R4 ;  /* 0x0000200401007387 */ /* 0x0009e60000100a00 */
[----:B------:R-:W-:Y:S01]  /*28310*/  LEA.HI.X.SX32 R3, R157, R0, 0x2, P0 ;  /* 0x000000009d037211 */ /* 0x000fe200000f16ff */
[----:B------:R-:W3:Y:S04]  /*28320*/  LDL.LU R152, [R1+0x794] ;  /* 0x0007940001987983 */ /* 0x000ee80000300800 */
[----:B------:R1:W-:Y:S04]  /*28330*/  STL.64 [R1+0x18], R6 ;  /* 0x0000180601007387 */ /* 0x0003e80000100a00 */
[----:B------:R1:W-:Y:S01]  /*28340*/  STL.64 [R1+0x10], R2 ;  /* 0x0000100201007387 */ /* 0x0003e20000100a00 */
[----:B----4-:R-:W-:-:S04]  /*28350*/  LEA R4, P6, R155, R250, 0x2 ;  /* 0x000000fa9b047211 */ /* 0x010fc800078c10ff */
[----:B------:R-:W-:Y:S02]  /*28360*/  LEA.HI.X.SX32 R5, R155, R0, 0x2, P6 ;  /* 0x000000009b057211 */ /* 0x000fe400030f16ff */
[----:B------:R-:W4:Y:S01]  /*28370*/  LDL.LU R155, [R1+0x790] ;  /* 0x00079000019b7983 */ /* 0x000f220000300800 */
[----:B-1----:R-:W-:-:S04]  /*28380*/  LEA R6, P4, R156, R250, 0x2 ;  /* 0x000000fa9c067211 */ /* 0x002fc800078810ff */
[----:B------:R-:W-:Y:S01]  /*28390*/  LEA.HI.X.SX32 R7, R156, R0, 0x2, P4 ;  /* 0x000000009c077211 */ /* 0x000fe200020f16ff */
[----:B------:R2:W-:Y:S01]  /*283a0*/  STL.64 [R1+0x8], R4 ;  /* 0x0000080401007387 */ /* 0x0005e20000100a00 */
[----:B------:R-:W-:-:S03]  /*283b0*/  LEA R2, P0, R154, R250, 0x2 ;  /* 0x000000fa9a027211 */ /* 0x000fc600078010ff */
[----:B------:R1:W-:Y:S01]  /*283c0*/  STL.64 [R1], R6 ;  /* 0x0000000601007387 */ /* 0x0003e20000100a00 */
[----:B------:R-:W-:-:S03]  /*283d0*/  LEA.HI.X.SX32 R3, R154, R0, 0x2, P0 ;  /* 0x000000009a037211 */ /* 0x000fc600000f16ff */
[----:B------:R-:W4:Y:S04]  /*283e0*/  LDL.LU R154, [R1+0x788] ;  /* 0x00078800019a7983 */ /* 0x000f280000300800 */
[----:B------:R-:W-:Y:S01]  /*283f0*/  STL.64 [R1+0x23f8], R2 ;  /* 0x0023f80201007387 */ /* 0x000fe20000100a00 */
[----:B--2---:R-:W-:-:S04]  /*28400*/  LEA R4, P6, R153, R250, 0x2 ;  /* 0x000000fa99047211 */ /* 0x004fc800078c10ff */
[----:B------:R-:W-:Y:S02]  /*28410*/  LEA.HI.X.SX32 R5, R153, R0, 0x2, P6 ;  /* 0x0000000099057211 */ /* 0x000fe400030f16ff */
[C---:B-1----:R-:W-:Y:S01]  /*28420*/  LEA R6, P4, R151.reuse, R250, 0x2 ;  /* 0x000000fa97067211 */ /* 0x042fe200078810ff */
[----:B------:R-:W2:Y:S03]  /*28430*/  LDL.LU R153, [R1+0x784] ;  /* 0x0007840001997983 */ /* 0x000ea60000300800 */
[----:B------:R-:W-:Y:S01]  /*28440*/  LEA.HI.X.SX32 R7, R151, R0, 0x2, P4 ;  /* 0x0000000097077211 */ /* 0x000fe200020f16ff */
[----:B------:R-:W-:Y:S04]  /*28450*/  STL [R1+0x2378], R5 ;  /* 0x0023780501007387 */ /* 0x000fe80000100800 */
[----:B------:R-:W2:Y:S01]  /*28460*/  LDL.LU R151, [R1+0x778] ;  /* 0x0007780001977983 */ /* 0x000ea20000300800 */
[----:B------:R-:W-:-:S03]  /*28470*/  LEA R8, P0, R149, R250, 0x2 ;  /* 0x000000fa95087211 */ /* 0x000fc600078010ff */
[----:B------:R-:W-:Y:S01]  /*28480*/  STL [R1+0x22f8], R7 ;  /* 0x0022f80701007387 */ /* 0x000fe20000100800 */
[----:B------:R-:W-:-:S03]  /*28490*/  LEA.HI.X.SX32 R9, R149, R0, 0x2, P0 ;  /* 0x0000000095097211 */ /* 0x000fc600000f16ff */
[----:B------:R-:W2:Y:S04]  /*284a0*/  LDL.LU R149, [R1+0x6cc] ;  /* 0x0006cc0001957983 */ /* 0x000ea80000300800 */
[----:B------:R-:W-:Y:S04]  /*284b0*/  STL [R1+0x2278], R9 ;  /* 0x0022780901007387 */ /* 0x000fe80000100800 */
[----:B------:R-:W2:Y:S01]  /*284c0*/  LDL R156, [R1+0x6c0] ;  /* 0x0006c000019c7983 */ /* 0x000ea20000100800 */
[----:B------:R-:W-:-:S04]  /*284d0*/  LEA R10, P6, R148, R250, 0x2 ;  /* 0x000000fa940a7211 */ /* 0x000fc800078c10ff */
[----:B------:R-:W-:Y:S02]  /*284e0*/  LEA.HI.X.SX32 R11, R148, R0, 0x2, P6 ;  /* 0x00000000940b7211 */ /* 0x000fe400030f16ff */
[----:B------:R-:W-:-:S03]  /*284f0*/  LEA R12, P4, R147, R250, 0x2 ;  /* 0x000000fa930c7211 */ /* 0x000fc600078810ff */
[----:B------:R1:W-:Y:S01]  /*28500*/  STL [R1+0x2200], R11 ;  /* 0x0022000b01007387 */ /* 0x0003e20000100800 */
[----:B------:R-:W-:-:S03]  /*28510*/  LEA.HI.X.SX32 R13, R147, R0, 0x2, P4 ;  /* 0x00000000930d7211 */ /* 0x000fc600020f16ff */
[----:B------:R-:W2:Y:S04]  /*28520*/  LDL R148, [R1+0x6bc] ;  /* 0x0006bc0001947983 */ /* 0x000ea80000100800 */
[----:B------:R-:W-:Y:S04]  /*28530*/  STL [R1+0x2188], R13 ;  /* 0x0021880d01007387 */ /* 0x000fe80000100800 */
[----:B------:R-:W2:Y:S01]  /*28540*/  LDL R147, [R1+0x6b8] ;  /* 0x0006b80001937983 */ /* 0x000ea20000100800 */
[----:B------:R-:W-:-:S04]  /*28550*/  LEA R14, P0, R146, R250, 0x2 ;  /* 0x000000fa920e7211 */ /* 0x000fc800078010ff */
[----:B------:R-:W-:Y:S02]  /*28560*/  LEA.HI.X.SX32 R15, R146, R0, 0x2, P0 ;  /* 0x00000000920f7211 */ /* 0x000fe400000f16ff */
[----:B------:R-:W2:Y:S01]  /*28570*/  LDL R146, [R1+0x6b4] ;  /* 0x0006b40001927983 */ /* 0x000ea20000100800 */
[----:B------:R-:W-:-:S03]  /*28580*/  LEA R16, P6, R150, R250, 0x2 ;  /* 0x000000fa96107211 */ /* 0x000fc600078c10ff */
[----:B------:R-:W-:Y:S01]  /*28590*/  STL.64 [R1+0x2110], R14 ;  /* 0x0021100e01007387 */ /* 0x000fe20000100a00 */
[----:B------:R-:W-:-:S03]  /*285a0*/  LEA.HI.X.SX32 R17, R150, R0, 0x2, P6 ;  /* 0x0000000096117211 */ /* 0x000fc600030f16ff */
[----:B------:R-:W2:Y:S01]  /*285b0*/  LDL R150, [R1+0x6b0] ;  /* 0x0006b00001967983 */ /* 0x000ea20000100800 */
[----:B---3--:R-:W-:-:S03]  /*285c0*/  LEA R18, P4, R152, R250, 0x2 ;  /* 0x000000fa98127211 */ /* 0x008fc600078810ff */
[----:B------:R-:W-:Y:S01]  /*285d0*/  STL.64 [R1+0x2480], R16 ;  /* 0x0024801001007387 */ /* 0x000fe20000100a00 */
[----:B------:R-:W-:-:S03]  /*285e0*/  LEA.HI.X.SX32 R19, R152, R0, 0x2, P4 ;  /* 0x0000000098137211 */ /* 0x000fc600020f16ff */
[----:B------:R-:W3:Y:S04]  /*285f0*/  LDL.LU R152, [R1+0x6ac] ;  /* 0x0006ac0001987983 */ /* 0x000ee80000300800 */
[----:B------:R-:W-:Y:S01]  /*28600*/  STL.64 [R1+0x2400], R18 ;  /* 0x0024001201007387 */ /* 0x000fe20000100a00 */
[----:B----4-:R-:W-:-:S04]  /*28610*/  LEA R20, P0, R155, R250, 0x2 ;  /* 0x000000fa9b147211 */ /* 0x010fc800078010ff */
[----:B------:R-:W-:Y:S02]  /*28620*/  LEA.HI.X.SX32 R21, R155, R0, 0x2, P0 ;  /* 0x000000009b157211 */ /* 0x000fe400000f16ff */
[----:B------:R-:W4:Y:S04]  /*28630*/  LDL.LU R155, [R1+0x6a8] ;  /* 0x0006a800019b7983 */ /* 0x000f280000300800 */
[----:B------:R-:W-:Y:S01]  /*28640*/  STL.64 [R1+0x2380], R20 ;  /* 0x0023801401007387 */ /* 0x000fe20000100a00 */
[----:B------:R-:W-:-:S04]  /*28650*/  LEA R22, P6, R154, R250, 0x2 ;  /* 0x000000fa9a167211 */ /* 0x000fc800078c10ff */
[----:B------:R-:W-:Y:S02]  /*28660*/  LEA.HI.X.SX32 R23, R154, R0, 0x2, P6 ;  /* 0x000000009a177211 */ /* 0x000fe400030f16ff */
[----:B------:R-:W4:Y:S04]  /*28670*/  LDL.LU R154, [R1+0x69c] ;  /* 0x00069c00019a7983 */ /* 0x000f280000300800 */
[----:B------:R-:W-:Y:S01]  /*28680*/  STL.64 [R1+0x2300], R22 ;  /* 0x0023001601007387 */ /* 0x000fe20000100a00 */
[----:B--2---:R-:W-:-:S04]  /*28690*/  LEA R24, P4, R153, R250, 0x2 ;  /* 0x000000fa99187211 */ /* 0x004fc800078810ff */
[----:B------:R-:W-:Y:S02]  /*286a0*/  LEA.HI.X.SX32 R25, R153, R0, 0x2, P4 ;  /* 0x0000000099197211 */ /* 0x000fe400020f16ff */
[----:B------:R-:W2:Y:S01]  /*286b0*/  LDL.LU R153, [R1+0x698] ;  /* 0x0006980001997983 */ /* 0x000ea20000300800 */
[----:B------:R-:W-:-:S03]  /*286c0*/  LEA R26, P0, R151, R250, 0x2 ;  /* 0x000000fa971a7211 */ /* 0x000fc600078010ff */
[----:B------:R1:W-:Y:S01]  /*286d0*/  STL.64 [R1+0x2280], R24 ;  /* 0x0022801801007387 */ /* 0x0003e20000100a00 */
[----:B------:R-:W-:-:S03]  /*286e0*/  LEA.HI.X.SX32 R27, R151, R0, 0x2, P0 ;  /* 0x00000000971b7211 */ /* 0x000fc600000f16ff */
[----:B------:R-:W2:Y:S01]  /*286f0*/  LDL.LU R151, [R1+0x684] ;  /* 0x0006840001977983 */ /* 0x000ea20000300800 */
[----:B------:R-:W-:-:S03]  /*28700*/  LEA R28, P6, R149, R250, 0x2 ;  /* 0x000000fa951c7211 */ /* 0x000fc600078c10ff */
[----:B------:R-:W-:Y:S01]  /*28710*/  STL.64 [R1+0x2208], R26 ;  /* 0x0022081a01007387 */ /* 0x000fe20000100a00 */
[----:B------:R-:W-:-:S03]  /*28720*/  LEA.HI.X.SX32 R29, R149, R0, 0x2, P6 ;  /* 0x00000000951d7211 */ /* 0x000fc600030f16ff */
[----:B------:R-:W2:Y:S01]  /*28730*/  LDL.LU R149, [R1+0x680] ;  /* 0x0006800001957983 */ /* 0x000ea20000300800 */
[----:B------:R-:W-:-:S04]  /*28740*/  LEA R30, P4, R156, R250, 0x2 ;  /* 0x000000fa9c1e7211 */ /* 0x000fc800078810ff */
[----:B------:R-:W-:Y:S01]  /*28750*/  LEA.HI.X.SX32 R31, R156, R0, 0x2, P4 ;  /* 0x000000009c1f7211 */ /* 0x000fe200020f16ff */
[----:B------:R-:W-:Y:S04]  /*28760*/  STL.64 [R1+0x2190], R28 ;  /* 0x0021901c01007387 */ /* 0x000fe80000100a00 */
[----:B------:R-:W-:Y:S01]  /*28770*/  STL.64 [R1+0x2118], R30 ;  /* 0x0021181e01007387 */ /* 0x000fe20000100a00 */
[----:B------:R-:W-:-:S04]  /*28780*/  LEA R32, P0, R148, R250, 0x2 ;  /* 0x000000fa94207211 */ /* 0x000fc800078010ff */
[----:B------:R-:W-:Y:S02]  /*28790*/  LEA.HI.X.SX32 R33, R148, R0, 0x2, P0 ;  /* 0x0000000094217211 */ /* 0x000fe400000f16ff */
[----:B------:R-:W2:Y:S01]  /*287a0*/  LDL.LU R148, [R1+0x65c] ;  /* 0x00065c0001947983 */ /* 0x000ea20000300800 */
[----:B------:R-:W-:-:S03]  /*287b0*/  LEA R34, P6, R147, R250, 0x2 ;  /* 0x000000fa93227211 */ /* 0x000fc600078c10ff */
[----:B------:R-:W-:Y:S01]  /*287c0*/  STL.64 [R1+0x2488], R32 ;  /* 0x0024882001007387 */ /* 0x000fe20000100a00 */
[----:B------:R-:W-:-:S03]  /*287d0*/  LEA.HI.X.SX32 R35, R147, R0, 0x2, P6 ;  /* 0x0000000093237211 */ /* 0x000fc600030f16ff */
        /* <DEDUP_REMOVED lines=9> */
[----:B---3--:R-:W-:-:S03]  /*28870*/  LEA R40, P6, R152, R250, 0x2 ;  /* 0x000000fa98287211 */ /* 0x008fc600078c10ff */
[----:B------:R-:W-:Y:S01]  /*28880*/  STL.64 [R1+0x2308], R38 ;  /* 0x0023082601007387 */ /* 0x000fe20000100a00 */
[----:B------:R-:W-:-:S03]  /*28890*/  LEA.HI.X.SX32 R41, R152, R0, 0x2, P6 ;  /* 0x0000000098297211 */ /* 0x000fc600030f16ff */
[----:B------:R-:W3:Y:S04]  /*288a0*/  LDL.LU R152, [R1+0x614] ;  /* 0x0006140001987983 */ /* 0x000ee80000300800 */
[----:B------:R-:W-:Y:S04]  /*288b0*/  STL.64 [R1+0x2288], R40 ;  /* 0x0022882801007387 */ /* 0x000fe80000100a00 */
[----:B------:R-:W3:Y:S01]  /*288c0*/  LDL.LU R156, [R1+0x610] ;  /* 0x00061000019c7983 */ /* 0x000ee20000300800 */
[----:B----4-:R-:W-:-:S04]  /*288d0*/  LEA R42, P4, R155, R250, 0x2 ;  /* 0x000000fa9b2a7211 */ /* 0x010fc800078810ff */
[----:B------:R-:W-:-:S05]  /*288e0*/  LEA.HI.X.SX32 R43, R155, R0, 0x2, P4 ;  /* 0x000000009b2b7211 */ /* 0x000fca00020f16ff */
[----:B------:R-:W-:Y:S04]  /*288f0*/  STL.64 [R1+0x2210], R42 ;  /* 0x0022102a01007387 */ /* 0x000fe80000100a00 */
[----:B------:R-:W4:Y:S01]  /*28900*/  LDL.LU R155, [R1+0x5f4] ;  /* 0x0005f400019b7983 */ /* 0x000f220000300800 */
[----:B------:R-:W-:-:S04]  /*28910*/  LEA R44, P0, R154, R250, 0x2 ;  /* 0x000000fa9a2c7211 */ /* 0x000fc800078010ff */
[----:B------:R-:W-:-:S05]  /*28920*/  LEA.HI.X.SX32 R45, R154, R0, 0x2, P0 ;  /* 0x000000009a2d7211 */ /* 0x000fca00000f16ff */
[----:B------:R-:W-:Y:S04]  /*28930*/  STL.64 [R1+0x2198], R44 ;  /* 0x0021982c01007387 */ /* 0x000fe80000100a00 */
[----:B------:R-:W4:Y:S01]  /*28940*/  LDL.LU R154, [R1+0x5f0] ;  /* 0x0005f000019a7983 */ /* 0x000f220000300800 */
[----:B--2---:R-:W-:-:S04]  /*28950*/  LEA R46, P6, R153, R250, 0x2 ;  /* 0x000000fa992e7211 */ /* 0x004fc800078c10ff */
[----:B------:R-:W-:Y:S02]  /*28960*/  LEA.HI.X.SX32 R47, R153, R0, 0x2, P6 ;  /* 0x00000000992f7211 */ /* 0x000fe400030f16ff */
[----:B------:R-:W2:Y:S01]  /*28970*/  LDL.LU R153, [R1+0x5cc] ;  /* 0x0005cc0001997983 */ /* 0x000ea20000300800 */
[----:B------:R-:W-:-:S04]  /*28980*/  LEA R48, P4, R151, R250, 0x2 ;  /* 0x000000fa97307211 */ /* 0x000fc800078810ff */
[----:B------:R-:W-:Y:S01]  /*28990*/  LEA.HI.X.SX32 R49, R151, R0, 0x2, P4 ;  /* 0x0000000097317211 */ /* 0x000fe200020f16ff */
[----:B------:R-:W-:Y:S04]  /*289a0*/  STL.64 [R1+0x2120], R46 ;  /* 0x0021202e01007387 */ /* 0x000fe80000100a00 */
[----:B------:R-:W2:Y:S01]  /*289b0*/  LDL.LU R151, [R1+0x5c8] ;  /* 0x0005c80001977983 */ /* 0x000ea20000300800 */
[----:B------:R-:W-:-:S03]  /*289c0*/  LEA R50, P0, R149, R250, 0x2 ;  /* 0x000000fa95327211 */ /* 0x000fc600078010ff */
[----:B------:R-:W-:Y:S01]  /*289d0*/  STL.64 [R1+0x2490], R48 ;  /* 0x0024903001007387 */ /* 0x000fe20000100a00 */
[----:B------:R-:W-:-:S03]  /*289e0*/  LEA.HI.X.SX32 R51, R149, R0, 0x2, P0 ;  /* 0x0000000095337211 */ /* 0x000fc600000f16ff */
[----:B------:R-:W2:Y:S04]  /*289f0*/  LDL.LU R149, [R1+0x828] ;  /* 0x0008280001957983 */ /* 0x000ea80000300800 */
        /* <DEDUP_REMOVED lines=19> */
[----:B------:R-:W3:Y:S01]  /*28b30*/  LDL.LU R152, [R1+0x83c] ;  /* 0x00083c0001987983 */ /* 0x000ee20000300800 */
[----:B------:R-:W-:-:S04]  /*28b40*/  LEA R62, P0, R156, R250, 0x2 ;  /* 0x000000fa9c3e7211 */ /* 0x000fc800078010ff */
[----:B------:R-:W-:Y:S01]  /*28b50*/  LEA.HI.X.SX32 R63, R156, R0, 0x2, P0 ;  /* 0x000000009c3f7211 */ /* 0x000fe200000f16ff */
[----:B------:R-:W-:Y:S04]  /*28b60*/  STL.64 [R1+0x21a0], R60 ;  /* 0x0021a03c01007387 */ /* 0x000fe80000100a00 */
        /* <DEDUP_REMOVED lines=19> */
[----:B------:R-:W2:Y:S04]  /*28ca0*/  LDL.LU R149, [R1+0x850] ;  /* 0x0008500001957983 */ /* 0x000ea80000300800 */
[----:B------:R-:W-:Y:S04]  /*28cb0*/  STL.64 [R1+0x2298], R72 ;  /* 0x0022984801007387 */ /* 0x000fe80000100a00 */
[----:B------:R-:W2:Y:S01]  /*28cc0*/  LDL.LU R156, [R1+0x854] ;  /* 0x00085400019c7983 */ /* 0x000ea20000300800 */
[----:B------:R-:W-:-:S04]  /*28cd0*/  LEA R74, P0, R148, R250, 0x2 ;  /* 0x000000fa944a7211 */ /* 0x000fc800078010ff */
[----:B------:R-:W-:Y:S02]  /*28ce0*/  LEA.HI.X.SX32 R75, R148, R0, 0x2, P0 ;  /* 0x00000000944b7211 */ /* 0x000fe400000f16ff */
[----:B------:R-:W-:-:S03]  /*28cf0*/  LEA R76, P6, R147, R250, 0x2 ;  /* 0x000000fa934c7211 */ /* 0x000fc600078c10ff */
[----:B------:R-:W-:Y:S01]  /*28d00*/  STL.64 [R1+0x2220], R74 ;  /* 0x0022204a01007387 */ /* 0x000fe20000100a00 */
[----:B------:R-:W-:-:S03]  /*28d10*/  LEA.HI.X.SX32 R77, R147, R0, 0x2, P6 ;  /* 0x00000000934d7211 */ /* 0x000fc600030f16ff */
[----:B------:R-:W2:Y:S01]  /*28d20*/  LDL.LU R147, [R1+0x858] ;  /* 0x0008580001937983 */ /* 0x000ea20000300800 */
[----:B------:R-:W-:-:S03]  /*28d30*/  LEA R78, P4, R146, R250, 0x2 ;  /* 0x000000fa924e7211 */ /* 0x000fc600078810ff */
[----:B------:R-:W-:Y:S01]  /*28d40*/  STL.64 [R1+0x21a8], R76 ;  /* 0x0021a84c01007387 */ /* 0x000fe20000100a00 */
[----:B------:R-:W-:-:S03]  /*28d50*/  LEA.HI.X.SX32 R79, R146, R0, 0x2, P4 ;  /* 0x00000000924f7211 */ /* 0x000fc600020f16ff */
[----:B------:R-:W2:Y:S04]  /*28d60*/  LDL.LU R146, [R1+0x85c] ;  /* 0x00085c0001927983 */ /* 0x000ea80000300800 */
[----:B------:R-:W2:Y:S01]  /*28d70*/  LDL.LU R148, [R1+0x480] ;  /* 0x0004800001947983 */ /* 0x000ea20000300800 */
[----:B------:R-:W-:-:S04]  /*28d80*/  LEA R80, P0, R150, R250, 0x2 ;  /* 0x000000fa96507211 */ /* 0x000fc800078010ff */
[----:B------:R-:W-:Y:S01]  /*28d90*/  LEA.HI.X.SX32 R81, R150, R0, 0x2, P0 ;  /* 0x0000000096517211 */ /* 0x000fe200000f16ff */
[----:B------:R-:W-:Y:S04]  /*28da0*/  STL.64 [R1+0x2130], R78 ;  /* 0x0021304e01007387 */ /* 0x000fe80000100a00 */
[----:B------:R-:W2:Y:S01]  /*28db0*/  LDL.LU R150, [R1+0x860] ;  /* 0x0008600001967983 */ /* 0x000ea20000300800 */
        /* <DEDUP_REMOVED lines=33> */
[----:B------:R-:W-:Y:S02]  /*28fd0*/  LEA.HI.X.SX32 R99, R146, R0, 0x2, P0 ;  /* 0x0000000092637211 */ /* 0x000fe400000f16ff */
[C---:B------:R-:W-:Y:S01]  /*28fe0*/  LEA R100, P6, R148.reuse, R250, 0x2 ;  /* 0x000000fa94647211 */ /* 0x040fe200078c10ff */
[----:B------:R-:W2:Y:S03]  /*28ff0*/  LDL.LU R146, [R1+0x880] ;  /* 0x0008800001927983 */ /* 0x000ea60000300800 */
[----:B------:R-:W-:Y:S01]  /*29000*/  LEA.HI.X.SX32 R101, R148, R0, 0x2, P6 ;  /* 0x0000000094657211 */ /* 0x000fe200030f16ff */
[----:B------:R-:W-:Y:S01]  /*29010*/  STL.64 [R1+0x2428], R98 ;  /* 0x0024286201007387 */ /* 0x000fe20000100a00 */
[----:B------:R-:W-:-:S03]  /*29020*/  LEA R102, P4, R150, R250, 0x2 ;  /* 0x000000fa96667211 */ /* 0x000fc600078810ff */
[----:B------:R-:W2:Y:S01]  /*29030*/  LDL.LU R148, [R1+0x884] ;  /* 0x0008840001947983 */ /* 0x000ea20000300800 */
[----:B------:R-:W-:-:S03]  /*29040*/  LEA.HI.X.SX32 R103, R150, R0, 0x2, P4 ;  /* 0x0000000096677211 */ /* 0x000fc600020f16ff */
[----:B------:R-:W-:Y:S04]  /*29050*/  STL.64 [R1+0x23a8], R100 ;  /* 0x0023a86401007387 */ /* 0x000fe80000100a00 */
[----:B------:R-:W2:Y:S01]  /*29060*/  LDL.LU R150, [R1+0x888] ;  /* 0x0008880001967983 */ /* 0x000ea20000300800 */
[----:B---3--:R-:W-:-:S04]  /*29070*/  LEA R104, P0, R152, R250, 0x2 ;  /* 0x000000fa98687211 */ /* 0x008fc800078010ff */
[----:B------:R-:W-:Y:S01]  /*29080*/  LEA.HI.X.SX32 R105, R152, R0, 0x2, P0 ;  /* 0x0000000098697211 */ /* 0x000fe200000f16ff */
[----:B------:R-:W-:Y:S04]  /*29090*/  STL.64 [R1+0x2328], R102 ;  /* 0x0023286601007387 */ /* 0x000fe80000100a00 */
[----:B------:R-:W3:Y:S04]  /*290a0*/  LDL.LU R152, [R1+0x88c] ;  /* 0x00088c0001987983 */ /* 0x000ee80000300800 */
[----:B------:R-:W-:Y:S04]  /*290b0*/  STL.64 [R1+0x22a8], R104 ;  /* 0x0022a86801007387 */ /* 0x000fe80000100a00 */
[----:B------:R-:W3:Y:S01]  /*290c0*/  LDL.LU R156, [R1+0x890] ;  /* 0x00089000019c7983 */ /* 0x000ee20000300800 */
[----:B----4-:R-:W-:-:S04]  /*290d0*/  LEA R106, P6, R155, R250, 0x2 ;  /* 0x000000fa9b6a7211 */ /* 0x010fc800078c10ff */
[----:B------:R-:W-:-:S05]  /*290e0*/  LEA.HI.X.SX32 R107, R155, R0, 0x2, P6 ;  /* 0x000000009b6b7211 */ /* 0x000fca00030f16ff */
[----:B------:R-:W-:Y:S01]  /*290f0*/  STL.64 [R1+0x2230], R106 ;  /* 0x0022306a01007387 */ /* 0x000fe20000100a00 */
[----:B------:R-:W-:-:S04]  /*29100*/  LEA R108, P4, R154, R250, 0x2 ;  /* 0x000000fa9a6c7211 */ /* 0x000fc800078810ff */
[----:B------:R-:W-:Y:S02]  /*29110*/  LEA.HI.X.SX32 R109, R154, R0, 0x2, P4 ;  /* 0x000000009a6d7211 */ /* 0x000fe400020f16ff */
[----:B------:R-:W4:Y:S04]  /*29120*/  LDL.LU R154, [R1+0x894] ;  /* 0x00089400019a7983 */ /* 0x000f280000300800 */
[----:B------:R-:W-:Y:S01]  /*29130*/  STL.64 [R1+0x21b8], R108 ;  /* 0x0021b86c01007387 */ /* 0x000fe20000100a00 */
[----:B--2---:R-:W-:-:S03]  /*29140*/  LEA R110, P0, R153, R250, 0x2 ;  /* 0x000000fa996e7211 */ /* 0x004fc600078010ff */
[----:B------:R-:W2:Y:S01]  /*29150*/  LDL.LU R155, [R1+0x898] ;  /* 0x00089800019b7983 */ /* 0x000ea20000300800 */
        /* <DEDUP_REMOVED lines=36> */
[----:B------:R-:W4:Y:S01]  /*293a0*/  LDL.LU R154, [R1+0x8bc] ;  /* 0x0008bc00019a7983 */ /* 0x000f220000300800 */
[----:B--2---:R-:W-:-:S03]  /*293b0*/  LEA R130, P6, R155, R250, 0x2 ;  /* 0x000000fa9b827211 */ /* 0x004fc600078c10ff */
[----:B------:R-:W-:Y:S01]  /*293c0*/  STL.64 [R1+0x24b8], R128 ;  /* 0x0024b88001007387 */ /* 0x000fe20000100a00 */
[----:B------:R-:W-:-:S03]  /*293d0*/  LEA.HI.X.SX32 R131, R155, R0, 0x2, P6 ;  /* 0x000000009b837211 */ /* 0x000fc600030f16ff */
[----:B------:R-:W2:Y:S01]  /*293e0*/  LDL.LU R156, [R1+0x8c0] ;  /* 0x0008c000019c7983 */ /* 0x000ea20000300800 */
[----:B------:R-:W-:-:S03]  /*293f0*/  LEA R132, P4, R153, R250, 0x2 ;  /* 0x000000fa99847211 */ /* 0x000fc600078810ff */
[----:B------:R-:W-:Y:S01]  /*29400*/  STL.64 [R1+0x2438], R130 ;  /* 0x0024388201007387 */ /* 0x000fe20000100a00 */
[----:B------:R-:W-:-:S03]  /*29410*/  LEA.HI.X.SX32 R133, R153, R0, 0x2, P4 ;  /* 0x0000000099857211 */ /* 0x000fc600020f16ff */
[----:B------:R-:W2:Y:S04]  /*29420*/  LDL.LU R158, [R1+0x8c4] ;  /* 0x0008c400019e7983 */ /* 0x000ea80000300800 */
[----:B------:R-:W-:Y:S04]  /*29430*/  STL.64 [R1+0x23b8], R132 ;  /* 0x0023b88401007387 */ /* 0x000fe80000100a00 */
[----:B------:R-:W2:Y:S01]  /*29440*/  LDL.LU R160, [R1+0x8c8] ;  /* 0x0008c80001a07983 */ /* 0x000ea20000300800 */
[-C--:B------:R-:W-:Y:S02]  /*29450*/  LEA R134, P0, R151, R250.reuse, 0x2 ;  /* 0x000000fa97867211 */ /* 0x080fe400078010ff */
[----:B------:R-:W-:-:S02]  /*29460*/  LEA R136, P6, R149, R250, 0x2 ;  /* 0x000000fa95887211 */ /* 0x000fc400078c10ff */
[-C--:B------:R-:W-:Y:S02]  /*29470*/  LEA.HI.X.SX32 R135, R151, R0.reuse, 0x2, P0 ;  /* 0x0000000097877211 */ /* 0x080fe400000f16ff */
[----:B------:R-:W-:-:S03]  /*29480*/  LEA.HI.X.SX32 R137, R149, R0, 0x2, P6 ;  /* 0x0000000095897211 */ /* 0x000fc600030f16ff */
[----:B------:R-:W-:Y:S04]  /*29490*/  STL.64 [R1+0x2338], R134 ;  /* 0x0023388601007387 */ /* 0x000fe80000100a00 */
[----:B------:R-:W2:Y:S04]  /*294a0*/  LDL.LU R162, [R1+0x8cc] ;  /* 0x0008cc0001a27983 */ /* 0x000ea80000300800 */
[----:B------:R-:W-:Y:S04]  /*294b0*/  STL.64 [R1+0x22b8], R136 ;  /* 0x0022b88801007387 */ /* 0x000fe80000100a00 */
[----:B------:R-:W2:Y:S01]  /*294c0*/  LDL.LU R164, [R1+0x8d0] ;  /* 0x0008d00001a47983 */ /* 0x000ea20000300800 */
[----:B------:R-:W-:-:S04]  /*294d0*/  LEA R138, P4, R147, R250, 0x2 ;  /* 0x000000fa938a7211 */ /* 0x000fc800078810ff */
[----:B------:R-:W-:-:S05]  /*294e0*/  LEA.HI.X.SX32 R139, R147, R0, 0x2, P4 ;  /* 0x00000000938b7211 */ /* 0x000fca00020f16ff */
[----:B------:R-:W-:Y:S04]  /*294f0*/  STL.64 [R1+0x2240], R138 ;  /* 0x0022408a01007387 */ /* 0x000fe80000100a00 */
[----:B------:R-:W2:Y:S01]  /*29500*/  LDL.LU R166, [R1+0x8d4] ;  /* 0x0008d40001a67983 */ /* 0x000ea20000300800 */
[----:B------:R-:W-:-:S04]  /*29510*/  LEA R140, P0, R146, R250, 0x2 ;  /* 0x000000fa928c7211 */ /* 0x000fc800078010ff */
[----:B------:R-:W-:Y:S02]  /*29520*/  LEA.HI.X.SX32 R141, R146, R0, 0x2, P0 ;  /* 0x00000000928d7211 */ /* 0x000fe400000f16ff */
[----:B------:R-:W-:-:S03]  /*29530*/  LEA R142, P6, R148, R250, 0x2 ;  /* 0x000000fa948e7211 */ /* 0x000fc600078c10ff */
[----:B------:R-:W-:Y:S01]  /*29540*/  STL.64 [R1+0x21c8], R140 ;  /* 0x0021c88c01007387 */ /* 0x000fe20000100a00 */
[----:B------:R-:W-:Y:S02]  /*29550*/  LEA.HI.X.SX32 R143, R148, R0, 0x2, P6 ;  /* 0x00000000948f7211 */ /* 0x000fe400030f16ff */
[C---:B------:R-:W-:Y:S01]  /*29560*/  LEA R144, P4, R150.reuse, R250, 0x2 ;  /* 0x000000fa96907211 */ /* 0x040fe200078810ff */
[----:B------:R-:W2:Y:S03]  /*29570*/  LDL.LU R168, [R1+0x8d8] ;  /* 0x0008d80001a87983 */ /* 0x000ea60000300800 */
[----:B------:R-:W-:Y:S01]  /*29580*/  LEA.HI.X.SX32 R145, R150, R0, 0x2, P4 ;  /* 0x0000000096917211 */ /* 0x000fe200020f16ff */
[----:B------:R-:W2:Y:S01]  /*29590*/  LDL.LU R170, [R1+0x8dc] ;  /* 0x0008dc0001aa7983 */ /* 0x000ea20000300800 */
[----:B---3--:R-:W-:-:S03]  /*295a0*/  LEA R146, P0, R152, R250, 0x2 ;  /* 0x000000fa98927211 */ /* 0x008fc600078010ff */
[----:B------:R-:W-:Y:S01]  /*295b0*/  STL.64 [R1+0x2150], R142 ;  /* 0x0021508e01007387 */ /* 0x000fe20000100a00 */
[----:B------:R-:W-:-:S03]  /*295c0*/  LEA.HI.X.SX32 R147, R152, R0, 0x2, P0 ;  /* 0x0000000098937211 */ /* 0x000fc600000f16ff */
[----:B------:R-:W3:Y:S04]  /*295d0*/  LDL.LU R172, [R1+0x8e0] ;  /* 0x0008e00001ac7983 */ /* 0x000ee80000300800 */
[----:B------:R-:W-:Y:S04]  /*295e0*/  STL.64 [R1+0x24c0], R144 ;  /* 0x0024c09001007387 */ /* 0x000fe80000100a00 */
[----:B------:R-:W3:Y:S04]  /*295f0*/  LDL.LU R174, [R1+0x8e4] ;  /* 0x0008e40001ae7983 */ /* 0x000ee80000300800 */
[----:B------:R-:W-:Y:S04]  /*29600*/  STL.64 [R1+0x2440], R146 ;  /* 0x0024409201007387 */ /* 0x000fe80000100a00 */
[----:B------:R-:W3:Y:S01]  /*29610*/  LDL.LU R176, [R1+0x8e8] ;  /* 0x0008e80001b07983 */ /* 0x000ee20000300800 */
[----:B----4-:R-:W-:-:S04]  /*29620*/  LEA R148, P6, R154, R250, 0x2 ;  /* 0x000000fa9a947211 */ /* 0x010fc800078c10ff */
[----:B------:R-:W-:-:S05]  /*29630*/  LEA.HI.X.SX32 R149, R154, R0, 0x2, P6 ;  /* 0x000000009a957211 */ /* 0x000fca00030f16ff */
[----:B------:R-:W-:Y:S04]  /*29640*/  STL.64 [R1+0x23c0], R148 ;  /* 0x0023c09401007387 */ /* 0x000fe80000100a00 */
[----:B------:R-:W4:Y:S01]  /*29650*/  LDL.LU R178, [R1+0x8ec] ;  /* 0x0008ec0001b27983 */ /* 0x000f220000300800 */
[-C--:B--2---:R-:W-:Y:S02]  /*29660*/  LEA R150, P4, R156, R250.reuse, 0x2 ;  /* 0x000000fa9c967211 */ /* 0x084fe400078810ff */
[----:B------:R-:W-:Y:S02]  /*29670*/  LEA R152, P0, R158, R250, 0x2 ;  /* 0x000000fa9e987211 */ /* 0x000fe400078010ff */
[-C--:B------:R-:W-:Y:S02]  /*29680*/  LEA.HI.X.SX32 R151, R156, R0.reuse, 0x2, P4 ;  /* 0x000000009c977211 */ /* 0x080fe400020f16ff */
[----:B------:R-:W-:-:S02]  /*29690*/  LEA.HI.X.SX32 R153, R158, R0, 0x2, P0 ;  /* 0x000000009e997211 */ /* 0x000fc400000f16ff */
[C---:B------:R-:W-:Y:S01]  /*296a0*/  LEA R154, P6, R160.reuse, R250, 0x2 ;  /* 0x000000faa09a7211 */ /* 0x040fe200078c10ff */
[----:B------:R-:W-:Y:S03]  /*296b0*/  STL.64 [R1+0x2340], R150 ;  /* 0x0023409601007387 */ /* 0x000fe60000100a00 */
[----:B------:R-:W-:Y:S01]  /*296c0*/  LEA.HI.X.SX32 R155, R160, R0, 0x2, P6 ;  /* 0x00000000a09b7211 */ /* 0x000fe200030f16ff */
[----:B------:R-:W2:Y:S04]  /*296d0*/  LDL.LU R180, [R1+0x8f0] ;  /* 0x0008f00001b47983 */ /* 0x000ea80000300800 */
[----:B------:R-:W-:Y:S04]  /*296e0*/  STL.64 [R1+0x22c0], R152 ;  /* 0x0022c09801007387 */ /* 0x000fe80000100a00 */
[----:B------:R-:W2:Y:S04]  /*296f0*/  LDL.LU R182, [R1+0x8f4] ;  /* 0x0008f40001b67983 */ /* 0x000ea80000300800 */
[----:B------:R-:W-:Y:S04]  /*29700*/  STL.64 [R1+0x2248], R154 ;  /* 0x0022489a01007387 */ /* 0x000fe80000100a00 */
[----:B------:R-:W2:Y:S01]  /*29710*/  LDL.LU R184, [R1+0x8f8] ;  /* 0x0008f80001b87983 */ /* 0x000ea20000300800 */
[----:B------:R-:W-:-:S02]  /*29720*/  LEA R156, P4, R162, R250, 0x2 ;  /* 0x000000faa29c7211 */ /* 0x000fc400078810ff */
[----:B------:R-:W-:Y:S02]  /*29730*/  LEA R158, P0, R164, R250, 0x2 ;  /* 0x000000faa49e7211 */ /* 0x000fe400078010ff */
[-C--:B------:R-:W-:Y:S02]  /*29740*/  LEA.HI.X.SX32 R157, R162, R0.reuse, 0x2, P4 ;  /* 0x00000000a29d7211 */ /* 0x080fe400020f16ff */
[----:B------:R-:W-:-:S03]  /*29750*/  LEA.HI.X.SX32 R159, R164, R0, 0x2, P0 ;  /* 0x00000000a49f7211 */ /* 0x000fc600000f16ff */
[----:B------:R-:W-:Y:S04]  /*29760*/  STL.64 [R1+0x21d0], R156 ;  /* 0x0021d09c01007387 */ /* 0x000fe80000100a00 */
[----:B------:R-:W-:Y:S04]  /*29770*/  STL.64 [R1+0x2158], R158 ;  /* 0x0021589e01007387 */ /* 0x000fe80000100a00 */
[----:B------:R-:W2:Y:S01]  /*29780*/  LDL.LU R186, [R1+0x8fc] ;  /* 0x0008fc0001ba7983 */ /* 0x000ea20000300800 */
[----:B------:R-:W-:-:S04]  /*29790*/  LEA R160, P6, R166, R250, 0x2 ;  /* 0x000000faa6a07211 */ /* 0x000fc800078c10ff */
[----:B------:R-:W-:-:S05]  /*297a0*/  LEA.HI.X.SX32 R161, R166, R0, 0x2, P6 ;  /* 0x00000000a6a17211 */ /* 0x000fca00030f16ff */
[----:B------:R-:W-:Y:S04]  /*297b0*/  STL.64 [R1+0x24c8], R160 ;  /* 0x0024c8a001007387 */ /* 0x000fe80000100a00 */
[----:B------:R-:W2:Y:S01]  /*297c0*/  LDL.LU R188, [R1+0x900] ;  /* 0x0009000001bc7983 */ /* 0x000ea20000300800 */
[-C--:B------:R-:W-:Y:S02]  /*297d0*/  LEA R162, P4, R168, R250.reuse, 0x2 ;  /* 0x000000faa8a27211 */ /* 0x080fe400078810ff */
[----:B------:R-:W-:Y:S02]  /*297e0*/  LEA R164, P0, R170, R250, 0x2 ;  /* 0x000000faaaa47211 */ /* 0x000fe400078010ff */
[-C--:B------:R-:W-:Y:S02]  /*297f0*/  LEA.HI.X.SX32 R163, R168, R0.reuse, 0x2, P4 ;  /* 0x00000000a8a37211 */ /* 0x080fe400020f16ff */
[----:B------:R-:W-:-:S03]  /*29800*/  LEA.HI.X.SX32 R165, R170, R0, 0x2, P0 ;  /* 0x00000000aaa57211 */ /* 0x000fc600000f16ff */
[----:B------:R-:W-:Y:S01]  /*29810*/  STL.64 [R1+0x2448], R162 ;  /* 0x002448a201007387 */ /* 0x000fe20000100a00 */
[----:B---3--:R-:W-:-:S03]  /*29820*/  LEA R166, P6, R172, R250, 0x2 ;  /* 0x000000faaca67211 */ /* 0x008fc600078c10ff */
[----:B------:R-:W3:Y:S01]  /*29830*/  LDL.LU R190, [R1+0x904] ;  /* 0x0009040001be7983 */ /* 0x000ee20000300800 */
[----:B------:R-:W-:Y:S02]  /*29840*/  LEA.HI.X.SX32 R167, R172, R0, 0x2, P6 ;  /* 0x00000000aca77211 */ /* 0x000fe400030f16ff */
[C---:B------:R-:W-:Y:S01]  /*29850*/  LEA R168, P4, R174.reuse, R250, 0x2 ;  /* 0x000000faaea87211 */ /* 0x040fe200078810ff */
[----:B------:R-:W-:Y:S03]  /*29860*/  STL.64 [R1+0x23c8], R164 ;  /* 0x0023c8a401007387 */ /* 0x000fe60000100a00 */
[----:B------:R-:W-:Y:S01]  /*29870*/  LEA.HI.X.SX32 R169, R174, R0, 0x2, P4 ;  /* 0x00000000aea97211 */ /* 0x000fe200020f16ff */
[----:B------:R-:W3:Y:S01]  /*29880*/  LDL.LU R192, [R1+0x908] ;  /* 0x0009080001c07983 */ /* 0x000ee20000300800 */
[----:B------:R-:W-:-:S03]  /*29890*/  LEA R170, P0, R176, R250, 0x2 ;  /* 0x000000fab0aa7211 */ /* 0x000fc600078010ff */
        /* <DEDUP_REMOVED lines=11> */
[----:B--2---:R-:W-:-:S03]  /*29950*/  LEA R174, P4, R180, R250, 0x2 ;  /* 0x000000fab4ae7211 */ /* 0x004fc600078810ff */
[----:B------:R-:W2:Y:S01]  /*29960*/  LDL.LU R224, [R1+0x91c] ;  /* 0x00091c0001e07983 */ /* 0x000ea20000300800 */
        /* <DEDUP_REMOVED lines=16> */
[----:B------:R-:W-:-:S05]  /*29a70*/  LEA.HI.X.SX32 R183, R188, R0, 0x2, P0 ;  /* 0x00000000bcb77211 */ /* 0x000fca00000f16ff */
[----:B------:R-:W-:Y:S04]  /*29a80*/  STL.64 [R1+0x2350], R182 ;  /* 0x002350b601007387 */ /* 0x000fe80000100a00 */
[----:B------:R-:W2:Y:S01]  /*29a90*/  LDL.LU R233, [R1+0x930] ;  /* 0x0009300001e97983 */ /* 0x000ea20000300800 */
[----:B---3--:R-:W-:-:S04]  /*29aa0*/  LEA R184, P6, R190, R250, 0x2 ;  /* 0x000000fabeb87211 */ /* 0x008fc800078c10ff */
[----:B------:R-:W-:Y:S02]  /*29ab0*/  LEA.HI.X.SX32 R185, R190, R0, 0x2, P6 ;  /* 0x00000000beb97211 */ /* 0x000fe400030f16ff */
[----:B------:R-:W-:-:S03]  /*29ac0*/  LEA R186, P4, R192, R250, 0x2 ;  /* 0x000000fac0ba7211 */ /* 0x000fc600078810ff */
[----:B------:R-:W-:Y:S01]  /*29ad0*/  STL.64 [R1+0x22d0], R184 ;  /* 0x0022d0b801007387 */ /* 0x000fe20000100a00 */
[----:B------:R-:W-:-:S03]  /*29ae0*/  LEA.HI.X.SX32 R187, R192, R0, 0x2, P4 ;  /* 0x00000000c0bb7211 */ /* 0x000fc600020f16ff */
[----:B------:R-:W3:Y:S01]  /*29af0*/  LDL.LU R219, [R1+0x934] ;  /* 0x0009340001db7983 */ /* 0x000ee20000300800 */
[----:B------:R-:W-:-:S03]  /*29b00*/  LEA R188, P0, R194, R250, 0x2 ;  /* 0x000000fac2bc7211 */ /* 0x000fc600078010ff */
[----:B------:R-:W-:Y:S01]  /*29b10*/  STL.64 [R1+0x2258], R186 ;  /* 0x002258ba01007387 */ /* 0x000fe20000100a00 */
[----:B------:R-:W-:-:S03]  /*29b20*/  LEA.HI.X.SX32 R189, R194, R0, 0x2, P0 ;  /* 0x00000000c2bd7211 */ /* 0x000fc600000f16ff */
[----:B------:R-:W3:Y:S01]  /*29b30*/  LDL.LU R217, [R1+0x938] ;  /* 0x0009380001d97983 */ /* 0x000ee20000300800 */
[----:B------:R-:W-:-:S04]  /*29b40*/  LEA R190, P6, R220, R250, 0x2 ;  /* 0x000000fadcbe7211 */ /* 0x000fc800078c10ff */
[----:B------:R-:W-:Y:S01]  /*29b50*/  LEA.HI.X.SX32 R191, R220, R0, 0x2, P6 ;  /* 0x00000000dcbf7211 */ /* 0x000fe200030f16ff */
[----:B------:R-:W-:Y:S01]  /*29b60*/  STL.64 [R1+0x21e0], R188 ;  /* 0x0021e0bc01007387 */ /* 0x000fe20000100a00 */
[----:B------:R-:W-:-:S03]  /*29b70*/  LEA R192, P4, R218, R250, 0x2 ;  /* 0x000000fadac07211 */ /* 0x000fc600078810ff */
[----:B------:R-:W-:Y:S01]  /*29b80*/  STL.64 [R1+0x2168], R190 ;  /* 0x002168be01007387 */ /* 0x000fe20000100a00 */
[----:B------:R-:W-:-:S03]  /*29b90*/  LEA.HI.X.SX32 R193, R218, R0, 0x2, P4 ;  /* 0x00000000dac17211 */ /* 0x000fc600020f16ff */
[----:B------:R-:W3:Y:S04]  /*29ba0*/  LDL.LU R218, [R1+0x93c] ;  /* 0x00093c0001da7983 */ /* 0x000ee80000300800 */
[----:B------:R-:W-:Y:S04]  /*29bb0*/  STL.64 [R1+0x24d8], R192 ;  /* 0x0024d8c001007387 */ /* 0x000fe80000100a00 */
[----:B------:R-:W3:Y:S01]  /*29bc0*/  LDL.LU R220, [R1+0x940] ;  /* 0x0009400001dc7983 */ /* 0x000ee20000300800 */
[----:B----4-:R-:W-:-:S04]  /*29bd0*/  LEA R194, P0, R200, R250, 0x2 ;  /* 0x000000fac8c27211 */ /* 0x010fc800078010ff */
[----:B------:R-:W-:Y:S02]  /*29be0*/  LEA.HI.X.SX32 R195, R200, R0, 0x2, P0 ;  /* 0x00000000c8c37211 */ /* 0x000fe400000f16ff */
[----:B--2---:R-:W-:-:S03]  /*29bf0*/  LEA R196, P6, R224, R250, 0x2 ;  /* 0x000000fae0c47211 */ /* 0x004fc600078c10ff */
[----:B------:R-:W-:Y:S04]  /*29c00*/  STL.64 [R1+0x2458], R194 ;  /* 0x002458c201007387 */ /* 0x000fe80000100a00 */
[----:B------:R-:W2:Y:S01]  /*29c10*/  LDL.LU R245, [R1+0x944] ;  /* 0x0009440001f57983 */ /* 0x000ea20000300800 */
[----:B------:R-:W-:Y:S02]  /*29c20*/  LEA.HI.X.SX32 R197, R224, R0, 0x2, P6 ;  /* 0x00000000e0c57211 */ /* 0x000fe400030f16ff */
[----:B------:R-:W-:-:S03]  /*29c30*/  LEA R198, P4, R205, R250, 0x2 ;  /* 0x000000facdc67211 */ /* 0x000fc600078810ff */
[----:B------:R-:W-:Y:S01]  /*29c40*/  STL.64 [R1+0x23d8], R196 ;  /* 0x0023d8c401007387 */ /* 0x000fe20000100a00 */
[----:B------:R-:W-:-:S03]  /*29c50*/  LEA.HI.X.SX32 R199, R205, R0, 0x2, P4 ;  /* 0x00000000cdc77211 */ /* 0x000fc600020f16ff */
[----:B------:R-:W4:Y:S01]  /*29c60*/  LDL.LU R224, [R1+0x948] ;  /* 0x0009480001e07983 */ /* 0x000f220000300800 */
[----:B------:R-:W-:-:S04]  /*29c70*/  LEA R200, P0, R206, R250, 0x2 ;  /* 0x000000facec87211 */ /* 0x000fc800078010ff */
[----:B------:R-:W-:Y:S01]  /*29c80*/  LEA.HI.X.SX32 R201, R206, R0, 0x2, P0 ;  /* 0x00000000cec97211 */ /* 0x000fe200000f16ff */
[----:B------:R-:W-:Y:S01]  /*29c90*/  STL.64 [R1+0x2358], R198 ;  /* 0x002358c601007387 */ /* 0x000fe20000100a00 */
[----:B------:R-:W-:-:S03]  /*29ca0*/  LEA R202, P6, R228, R250, 0x2 ;  /* 0x000000fae4ca7211 */ /* 0x000fc600078c10ff */
[----:B------:R-:W4:Y:S01]  /*29cb0*/  LDL.LU R227, [R1+0x94c] ;  /* 0x00094c0001e37983 */ /* 0x000f220000300800 */
[----:B------:R-:W-:-:S03]  /*29cc0*/  LEA.HI.X.SX32 R203, R228, R0, 0x2, P6 ;  /* 0x00000000e4cb7211 */ /* 0x000fc600030f16ff */
[----:B------:R-:W-:Y:S04]  /*29cd0*/  STL.64 [R1+0x22d8], R200 ;  /* 0x0022d8c801007387 */ /* 0x000fe80000100a00 */
[----:B------:R-:W4:Y:S04]  /*29ce0*/  LDL.LU R228, [R1+0x950] ;  /* 0x0009500001e47983 */ /* 0x000f280000300800 */
[----:B------:R-:W-:Y:S04]  /*29cf0*/  STL.64 [R1+0x2260], R202 ;  /* 0x002260ca01007387 */ /* 0x000fe80000100a00 */
[----:B------:R-:W4:Y:S01]  /*29d00*/  LDL.LU R230, [R1+0x954] ;  /* 0x0009540001e67983 */ /* 0x000f220000300800 */
[----:B------:R-:W-:-:S04]  /*29d10*/  LEA R204, P4, R211, R250, 0x2 ;  /* 0x000000fad3cc7211 */ /* 0x000fc800078810ff */
[----:B------:R-:W-:-:S05]  /*29d20*/  LEA.HI.X.SX32 R205, R211, R0, 0x2, P4 ;  /* 0x00000000d3cd7211 */ /* 0x000fca00020f16ff */
[----:B------:R-:W-:Y:S01]  /*29d30*/  STL.64 [R1+0x21e8], R204 ;  /* 0x0021e8cc01007387 */ /* 0x000fe20000100a00 */
[----:B------:R-:W-:-:S04]  /*29d40*/  LEA R206, P0, R233, R250, 0x2 ;  /* 0x000000fae9ce7211 */ /* 0x000fc800078010ff */
[----:B------:R-:W-:Y:S02]  /*29d50*/  LEA.HI.X.SX32 R207, R233, R0, 0x2, P0 ;  /* 0x00000000e9cf7211 */ /* 0x000fe400000f16ff */
[----:B------:R-:W4:Y:S04]  /*29d60*/  LDL.LU R233, [R1+0x958] ;  /* 0x0009580001e97983 */ /* 0x000f280000300800 */
[----:B------:R-:W4:Y:S01]  /*29d70*/  LDL.LU R234, [R1+0x95c] ;  /* 0x00095c0001ea7983 */ /* 0x000f220000300800 */
[----:B---3--:R-:W-:-:S03]  /*29d80*/  LEA R208, P6, R219, R250, 0x2 ;  /* 0x000000fadbd07211 */ /* 0x008fc600078c10ff */
[----:B------:R-:W-:Y:S01]  /*29d90*/  STL.64 [R1+0x2170], R206 ;  /* 0x002170ce01007387 */ /* 0x000fe20000100a00 */
[----:B------:R-:W-:-:S03]  /*29da0*/  LEA.HI.X.SX32 R209, R219, R0, 0x2, P6 ;  /* 0x00000000dbd17211 */ /* 0x000fc600030f16ff */
[----:B------:R-:W3:Y:S01]  /*29db0*/  LDL.LU R236, [R1+0x960] ;  /* 0x0009600001ec7983 */ /* 0x000ee20000300800 */
[----:B------:R-:W-:-:S03]  /*29dc0*/  LEA R210, P4, R217, R250, 0x2 ;  /* 0x000000fad9d27211 */ /* 0x000fc600078810ff */
[----:B------:R-:W-:Y:S01]  /*29dd0*/  STL.64 [R1+0x24e0], R208 ;  /* 0x0024e0d001007387 */ /* 0x000fe20000100a00 */
[----:B------:R-:W-:-:S03]  /*29de0*/  LEA.HI.X.SX32 R211, R217, R0, 0x2, P4 ;  /* 0x00000000d9d37211 */ /* 0x000fc600020f16ff */
[----:B------:R-:W3:Y:S04]  /*29df0*/  LDL.LU R238, [R1+0x964] ;  /* 0x0009640001ee7983 */ /* 0x000ee80000300800 */
[----:B------:R-:W-:Y:S04]  /*29e00*/  STL.64 [R1+0x2460], R210 ;  /* 0x002460d201007387 */ /* 0x000fe80000100a00 */
[----:B------:R-:W3:Y:S01]  /*29e10*/  LDL.LU R241, [R1+0x968] ;  /* 0x0009680001f17983 */ /* 0x000ee20000300800 */
[----:B------:R-:W-:-:S04]  /*29e20*/  LEA R212, P0, R218, R250, 0x2 ;  /* 0x000000fadad47211 */ /* 0x000fc800078010ff */
[----:B------:R-:W-:Y:S02]  /*29e30*/  LEA.HI.X.SX32 R213, R218, R0, 0x2, P0 ;  /* 0x00000000dad57211 */ /* 0x000fe400000f16ff */
[----:B------:R-:W-:-:S03]  /*29e40*/  LEA R214, P6, R220, R250, 0x2 ;  /* 0x000000fadcd67211 */ /* 0x000fc600078c10ff */
[----:B------:R-:W-:Y:S01]  /*29e50*/  STL.64 [R1+0x23e0], R212 ;  /* 0x0023e0d401007387 */ /* 0x000fe20000100a00 */
[----:B------:R-:W-:-:S03]  /*29e60*/  LEA.HI.X.SX32 R215, R220, R0, 0x2, P6 ;  /* 0x00000000dcd77211 */ /* 0x000fc600030f16ff */
[----:B------:R-:W3:Y:S04]  /*29e70*/  LDL.LU R247, [R1+0x96c] ;  /* 0x00096c0001f77983 */ /* 0x000ee80000300800 */
[----:B------:R-:W-:Y:S01]  /*29e80*/  STL.64 [R1+0x2360], R214 ;  /* 0x002360d601007387 */ /* 0x000fe20000100a00 */
[----:B--2---:R-:W-:-:S04]  /*29e90*/  LEA R216, P4, R245, R250, 0x2 ;  /* 0x000000faf5d87211 */ /* 0x004fc800078810ff */
[----:B------:R-:W-:Y:S02]  /*29ea0*/  LEA.HI.X.SX32 R217, R245, R0, 0x2, P4 ;  /* 0x00000000f5d97211 */ /* 0x000fe400020f16ff */
[----:B------:R-:W2:Y:S04]  /*29eb0*/  LDL.LU R245, [R1+0x970] ;  /* 0x0009700001f57983 */ /* 0x000ea80000300800 */
[----:B------:R-:W-:Y:S01]  /*29ec0*/  STL.64 [R1+0x22e0], R216 ;  /* 0x0022e0d801007387 */ /* 0x000fe20000100a00 */
[----:B----4-:R-:W-:-:S03]  /*29ed0*/  LEA R218, P0, R224, R250, 0x2 ;  /* 0x000000fae0da7211 */ /* 0x010fc600078010ff */
[----:B------:R-:W4:Y:S01]  /*29ee0*/  LDL.LU R246, [R1+0x974] ;  /* 0x0009740001f67983 */ /* 0x000f220000300800 */
[----:B------:R-:W-:Y:S02]  /*29ef0*/  LEA.HI.X.SX32 R219, R224, R0, 0x2, P0 ;  /* 0x00000000e0db7211 */ /* 0x000fe400000f16ff */
[----:B------:R-:W-:-:S03]  /*29f00*/  LEA R220, P6, R227, R250, 0x2 ;  /* 0x000000fae3dc7211 */ /* 0x000fc600078c10ff */
[----:B------:R-:W-:Y:S04]  /*29f10*/  STL.64 [R1+0x2268], R218 ;  /* 0x002268da01007387 */ /* 0x000fe80000100a00 */
[----:B------:R-:W4:Y:S01]  /*29f20*/  LDL.LU R248, [R1+0x978] ;  /* 0x0009780001f87983 */ /* 0x000f220000300800 */
[C---:B------:R-:W-:Y:S02]  /*29f30*/  LEA R222, P4, R228.reuse, R250, 0x2 ;  /* 0x000000fae4de7211 */ /* 0x040fe400078810ff */
[-C--:B------:R-:W-:Y:S02]  /*29f40*/  LEA.HI.X.SX32 R221, R227, R0.reuse, 0x2, P6 ;  /* 0x00000000e3dd7211 */ /* 0x080fe400030f16ff */
[----:B------:R-:W-:-:S03]  /*29f50*/  LEA.HI.X.SX32 R223, R228, R0, 0x2, P4 ;  /* 0x00000000e4df7211 */ /* 0x000fc600020f16ff */
[----:B------:R-:W-:Y:S04]  /*29f60*/  STL.64 [R1+0x21f0], R220 ;  /* 0x0021f0dc01007387 */ /* 0x000fe80000100a00 */
[----:B------:R-:W-:Y:S04]  /*29f70*/  STL.64 [R1+0x2178], R222 ;  /* 0x002178de01007387 */ /* 0x000fe80000100a00 */
[----:B-1----:R-:W4:Y:S01]  /*29f80*/  LDL.LU R11, [R1+0x97c] ;  /* 0x00097c00010b7983 */ /* 0x002f220000300800 */
[----:B------:R-:W-:-:S04]  /*29f90*/  LEA R224, P0, R230, R250, 0x2 ;  /* 0x000000fae6e07211 */ /* 0x000fc800078010ff */
[----:B------:R-:W-:-:S05]  /*29fa0*/  LEA.HI.X.SX32 R225, R230, R0, 0x2, P0 ;  /* 0x00000000e6e17211 */ /* 0x000fca00000f16ff */
[----:B------:R-:W-:Y:S04]  /*29fb0*/  STL.64 [R1+0x24e8], R224 ;  /* 0x0024e8e001007387 */ /* 0x000fe80000100a00 */
[----:B------:R-:W4:Y:S01]  /*29fc0*/  LDL.LU R9, [R1+0x980] ;  /* 0x0009800001097983 */ /* 0x000f220000300800 */
[----:B------:R-:W-:-:S04]  /*29fd0*/  LEA R226, P6, R233, R250, 0x2 ;  /* 0x000000fae9e27211 */ /* 0x000fc800078c10ff */
[----:B------:R-:W-:-:S05]  /*29fe0*/  LEA.HI.X.SX32 R227, R233, R0, 0x2, P6 ;  /* 0x00000000e9e37211 */ /* 0x000fca00030f16ff */
[----:B------:R-:W-:Y:S04]  /*29ff0*/  STL.64 [R1+0x2468], R226 ;  /* 0x002468e201007387 */ /* 0x000fe80000100a00 */
[----:B------:R-:W4:Y:S01]  /*2a000*/  LDL.LU R5, [R1+0x984] ;  /* 0x0009840001057983 */ /* 0x000f220000300800 */
[----:B------:R-:W-:-:S04]  /*2a010*/  LEA R228, P4, R234, R250, 0x2 ;  /* 0x000000faeae47211 */ /* 0x000fc800078810ff */
[----:B------:R-:W-:Y:S02]  /*2a020*/  LEA.HI.X.SX32 R229, R234, R0, 0x2, P4 ;  /* 0x00000000eae57211 */ /* 0x000fe400020f16ff */
[----:B---3--:R-:W-:-:S04]  /*2a030*/  LEA R230, P0, R236, R250, 0x2 ;  /* 0x000000faece67211 */ /* 0x008fc800078010ff */
        /* <DEDUP_REMOVED lines=10> */
[----:B------:R-:W3:Y:S01]  /*2a0e0*/  LDL.LU R18, [R1+0x990] ;  /* 0x0009900001127983 */ /* 0x000ee20000300800 */
[----:B------:R-:W-:-:S03]  /*2a0f0*/  LEA R236, P0, R247, R250, 0x2 ;  /* 0x000000faf7ec7211 */ /* 0x000fc600078010ff */
[----:B------:R-:W-:Y:S01]  /*2a100*/  STL.64 [R1+0x2270], R234 ;  /* 0x002270ea01007387 */ /* 0x000fe20000100a00 */
[----:B------:R-:W-:-:S03]  /*2a110*/  LEA.HI.X.SX32 R237, R247, R0, 0x2, P0 ;  /* 0x00000000f7ed7211 */ /* 0x000fc600000f16ff */
[----:B------:R-:W3:Y:S04]  /*2a120*/  LDL.LU R2, [R1+0x994] ;  /* 0x0009940001027983 */ /* 0x000ee80000300800 */
[----:B------:R-:W-:Y:S04]  /*2a130*/  STL.64 [R1+0x21f8], R236 ;  /* 0x0021f8ec01007387 */ /* 0x000fe80000100a00 */
[----:B------:R-:W3:Y:S04]  /*2a140*/  LDL.LU R3, [R1+0x998] ;  /* 0x0009980001037983 */ /* 0x000ee80000300800 */
[----:B------:R-:W3:Y:S01]  /*2a150*/  LDL.LU R24, [R1+0x99c] ;  /* 0x00099c0001187983 */ /* 0x000ee20000300800 */
[----:B--2---:R-:W-:-:S04]  /*2a160*/  LEA R238, P6, R245, R250, 0x2 ;  /* 0x000000faf5ee7211 */ /* 0x004fc800078c10ff */
[----:B------:R-:W-:Y:S02]  /*2a170*/  LEA.HI.X.SX32 R239, R245, R0, 0x2, P6 ;  /* 0x00000000f5ef7211 */ /* 0x000fe400030f16ff */
[----:B----4-:R-:W-:-:S03]  /*2a180*/  LEA R240, P4, R246, R250, 0x2 ;  /* 0x000000faf6f07211 */ /* 0x010fc600078810ff */
[----:B------:R-:W-:Y:S01]  /*2a190*/  STL.64 [R1+0x2180], R238 ;  /* 0x002180ee01007387 */ /* 0x000fe20000100a00 */
[----:B------:R-:W-:-:S03]  /*2a1a0*/  LEA.HI.X.SX32 R241, R246, R0, 0x2, P4 ;  /* 0x00000000f6f17211 */ /* 0x000fc600020f16ff */
[----:B------:R-:W2:Y:S04]  /*2a1b0*/  LDL.LU R7, [R1+0x9a0] ;  /* 0x0009a00001077983 */ /* 0x000ea80000300800 */
[----:B------:R-:W-:Y:S01]  /*2a1c0*/  STL.64 [R1+0x24f0], R240 ;  /* 0x0024f0f001007387 */ /* 0x000fe20000100a00 */
[----:B------:R-:W-:-:S03]  /*2a1d0*/  LEA R242, P0, R248, R250, 0x2 ;  /* 0x000000faf8f27211 */ /* 0x000fc600078010ff */
[----:B------:R-:W4:Y:S01]  /*2a1e0*/  LDL.LU R19, [R1+0x9a4] ;  /* 0x0009a40001137983 */ /* 0x000f220000300800 */
[----:B------:R-:W-:-:S03]  /*2a1f0*/  LEA.HI.X.SX32 R243, R248, R0, 0x2, P0 ;  /* 0x00000000f8f37211 */ /* 0x000fc600000f16ff */
[----:B------:R-:W4:Y:S04]  /*2a200*/  LDL.LU R23, [R1+0x9a8] ;  /* 0x0009a80001177983 */ /* 0x000f280000300800 */
        /* <DEDUP_REMOVED lines=8> */
[----:B------:R-:W4:Y:S04]  /*2a290*/  LDL.LU R9, [R1+0x9b4] ;  /* 0x0009b40001097983 */ /* 0x000f280000300800 */
[----:B------:R-:W-:Y:S01]  /*2a2a0*/  STL.64 [R1+0x2370], R246 ;  /* 0x002370f601007387 */ /* 0x000fe20000100a00 */
[----:B------:R-:W-:-:S04]  /*2a2b0*/  LEA R248, P0, R5, R250, 0x2 ;  /* 0x000000fa05f87211 */ /* 0x000fc800078010ff */
[----:B------:R-:W-:Y:S02]  /*2a2c0*/  LEA.HI.X.SX32 R249, R5, R0, 0x2, P0 ;  /* 0x0000000005f97211 */ /* 0x000fe400000f16ff */
[----:B------:R-:W4:Y:S04]  /*2a2d0*/  LDL.LU R5, [R1+0x9b8] ;  /* 0x0009b80001057983 */ /* 0x000f280000300800 */
[----:B------:R-:W-:Y:S01]  /*2a2e0*/  STL.64 [R1+0x22f0], R248 ;  /* 0x0022f0f801007387 */ /* 0x000fe20000100a00 */
[----:B---3--:R-:W-:-:S04]  /*2a2f0*/  LEA R14, P6, R25, R250, 0x2 ;  /* 0x000000fa190e7211 */ /* 0x008fc800078c10ff */
[----:B------:R-:W-:Y:S02]  /*2a300*/  LEA.HI.X.SX32 R15, R25, R0, 0x2, P6 ;  /* 0x00000000190f7211 */ /* 0x000fe400030f16ff */
[----:B------:R-:W3:Y:S01]  /*2a310*/  LDL.LU R25, [R1+0x9bc] ;  /* 0x0009bc0001197983 */ /* 0x000ee20000300800 */
[----:B------:R-:W-:-:S03]  /*2a320*/  LEA R20, P4, R22, R250, 0x2 ;  /* 0x000000fa16147211 */ /* 0x000fc600078810ff */
[----:B------:R1:W-:Y:S01]  /*2a330*/  STL.64 [R1+0x5c8], R14 ;  /* 0x0005c80e01007387 */ /* 0x0003e20000100a00 */
[----:B------:R-:W-:-:S03]  /*2a340*/  LEA.HI.X.SX32 R21, R22, R0, 0x2, P4 ;  /* 0x0000000016157211 */ /* 0x000fc600020f16ff */
[----:B------:R-:W3:Y:S01]  /*2a350*/  LDL.LU R22, [R1+0x9c0] ;  /* 0x0009c00001167983 */ /* 0x000ee20000300800 */
[----:B------:R-:W-:-:S04]  /*2a360*/  LEA R16, P0, R18, R250, 0x2 ;  /* 0x000000fa12107211 */ /* 0x000fc800078010ff */
[----:B------:R-:W-:Y:S01]  /*2a370*/  LEA.HI.X.SX32 R17, R18, R0, 0x2, P0 ;  /* 0x0000000012117211 */ /* 0x000fe200000f16ff */
[----:B------:R1:W-:Y:S02]  /*2a380*/  STL.64 [R1+0x5f0], R20 ;  /* 0x0005f01401007387 */ /* 0x0003e40000100a00 */
[C---:B-1----:R-:W-:Y:S02]  /*2a390*/  LEA R14, P6, R2.reuse, R250, 0x2 ;  /* 0x000000fa020e7211 */ /* 0x042fe400078c10ff */
[----:B------:R-:W3:Y:S02]  /*2a3a0*/  LDL.LU R18, [R1+0x9c4] ;  /* 0x0009c40001127983 */ /* 0x000ee40000300800 */
[----:B------:R-:W-:Y:S02]  /*2a3b0*/  LEA.HI.X.SX32 R15, R2, R0, 0x2, P6 ;  /* 0x00000000020f7211 */ /* 0x000fe400030f16ff */
[----:B------:R1:W-:Y:S01]  /*2a3c0*/  STL.64 [R1+0x610], R16 ;  /* 0x0006101001007387 */ /* 0x0003e20000100a00 */
[----:B------:R-:W-:-:S03]  /*2a3d0*/  LEA R20, P4, R3, R250, 0x2 ;  /* 0x000000fa03147211 */ /* 0x000fc600078810ff */
[----:B------:R-:W3:Y:S01]  /*2a3e0*/  LDL.LU R2, [R1+0x9c8] ;  /* 0x0009c80001027983 */ /* 0x000ee20000300800 */
        /* <DEDUP_REMOVED lines=8> */
[----:B--2---:R-:W-:-:S04]  /*2a470*/  LEA R14, P6, R7, R250, 0x2 ;  /* 0x000000fa070e7211 */ /* 0x004fc800078c10ff */
[----:B------:R-:W-:Y:S02]  /*2a480*/  LEA.HI.X.SX32 R15, R7, R0, 0x2, P6 ;  /* 0x00000000070f7211 */ /* 0x000fe400030f16ff */
[----:B------:R-:W2:Y:S01]  /*2a490*/  LDL.LU R7, [R1+0x9d4] ;  /* 0x0009d40001077983 */ /* 0x000ea20000300800 */
[----:B----4-:R-:W-:-:S03]  /*2a4a0*/  LEA R20, P4, R19, R250, 0x2 ;  /* 0x000000fa13147211 */ /* 0x010fc600078810ff */
[----:B------:R4:W-:Y:S01]  /*2a4b0*/  STL.64 [R1+0x698], R14 ;  /* 0x0006980e01007387 */ /* 0x0009e20000100a00 */
[----:B------:R-:W-:Y:S02]  /*2a4c0*/  LEA.HI.X.SX32 R21, R19, R0, 0x2, P4 ;  /* 0x0000000013157211 */ /* 0x000fe400020f16ff */
[C---:B-1----:R-:W-:Y:S01]  /*2a4d0*/  LEA R16, P0, R23.reuse, R250, 0x2 ;  /* 0x000000fa17107211 */ /* 0x042fe200078010ff */
[----:B------:R-:W2:Y:S03]  /*2a4e0*/  LDL.LU R19, [R1+0x9d8] ;  /* 0x0009d80001137983 */ /* 0x000ea60000300800 */
[----:B------:R-:W-:Y:S01]  /*2a4f0*/  LEA.HI.X.SX32 R17, R23, R0, 0x2, P0 ;  /* 0x0000000017117211 */ /* 0x000fe200000f16ff */
[----:B------:R1:W-:Y:S01]  /*2a500*/  STL.64 [R1+0x6a8], R20 ;  /* 0x0006a81401007387 */ /* 0x0003e20000100a00 */
[----:B----4-:R-:W-:-:S03]  /*2a510*/  LEA R14, P6, R13, R250, 0x2 ;  /* 0x000000fa0d0e7211 */ /* 0x010fc600078c10ff */
[----:B------:R-:W4:Y:S01]  /*2a520*/  LDL.LU R23, [R1+0x9dc] ;  /* 0x0009dc0001177983 */ /* 0x000f220000300800 */
[----:B------:R-:W-:-:S03]  /*2a530*/  LEA.HI.X.SX32 R15, R13, R0, 0x2, P6 ;  /* 0x000000000d0f7211 */ /* 0x000fc600030f16ff */
[----:B------:R1:W-:Y:S04]  /*2a540*/  STL.64 [R1+0x778], R16 ;  /* 0x0007781001007387 */ /* 0x0003e80000100a00 */
[----:B------:R-:W4:Y:S01]  /*2a550*/  LDL.LU R13, [R1+0x9e0] ;  /* 0x0009e000010d7983 */ /* 0x000f220000300800 */
[----:B-1----:R-:W-:-:S03]  /*2a560*/  LEA R20, P4, R11, R250, 0x2 ;  /* 0x000000fa0b147211 */ /* 0x002fc600078810ff */
[----:B------:R1:W-:Y:S01]  /*2a570*/  STL.64 [R1+0x780], R14 ;  /* 0x0007800e01007387 */ /* 0x0003e20000100a00 */
[----:B------:R-:W-:-:S03]  /*2a580*/  LEA.HI.X.SX32 R21, R11, R0, 0x2, P4 ;  /* 0x000000000b157211 */ /* 0x000fc600020f16ff */
[----:B------:R-:W4:Y:S01]  /*2a590*/  LDL.LU R11, [R1+0x9e4] ;  /* 0x0009e400010b7983 */ /* 0x000f220000300800 */
[----:B------:R-:W-:-:S03]  /*2a5a0*/  LEA R16, P0, R9, R250, 0x2 ;  /* 0x000000fa09107211 */ /* 0x000fc600078010ff */
[----:B------:R3:W-:Y:S01]  /*2a5b0*/  STL.64 [R1+0x788], R20 ;  /* 0x0007881401007387 */ /* 0x0007e20000100a00 */
[----:B------:R-:W-:-:S03]  /*2a5c0*/  LEA.HI.X.SX32 R17, R9, R0, 0x2, P0 ;  /* 0x0000000009117211 */ /* 0x000fc600000f16ff */
[----:B------:R-:W4:Y:S04]  /*2a5d0*/  LDL.LU R9, [R1+0x9e8] ;  /* 0x0009e80001097983 */ /* 0x000f280000300800 */
[----:B------:R1:W-:Y:S02]  /*2a5e0*/  STL.64 [R1+0x790], R16 ;  /* 0x0007901001007387 */ /* 0x0003e40000100a00 */
[----:B-1----:R-:W-:-:S04]  /*2a5f0*/  LEA R14, P6, R5, R250, 0x2 ;  /* 0x000000fa050e7211 */ /* 0x002fc800078c10ff */
[----:B------:R-:W-:Y:S02]  /*2a600*/  LEA.HI.X.SX32 R15, R5, R0, 0x2, P6 ;  /* 0x00000000050f7211 */ /* 0x000fe400030f16ff */
[----:B------:R-:W4:Y:S04]  /*2a610*/  LDL.LU R5, [R1+0x9ec] ;  /* 0x0009ec0001057983 */ /* 0x000f280000300800 */
[----:B------:R1:W-:Y:S01]  /*2a620*/  STL.64 [R1+0x798], R14 ;  /* 0x0007980e01007387 */ /* 0x0003e20000100a00 */
[----:B---3--:R-:W-:-:S04]  /*2a630*/  LEA R20, P4, R25, R250, 0x2 ;  /* 0x000000fa19147211 */ /* 0x008fc800078810ff */
[----:B------:R-:W-:Y:S02]  /*2a640*/  LEA.HI.X.SX32 R21, R25, R0, 0x2, P4 ;  /* 0x0000000019157211 */ /* 0x000fe400020f16ff */
[----:B------:R-:W3:Y:S01]  /*2a650*/  LDL.LU R25, [R1+0x9f0] ;  /* 0x0009f00001197983 */ /* 0x000ee20000300800 */
        /* <DEDUP_REMOVED lines=28> */
[----:B----4-:R-:W-:-:S03]  /*2a820*/  LEA R14, P6, R23, R250, 0x2 ;  /* 0x000000fa170e7211 */ /* 0x010fc600078c10ff */
[----:B------:R4:W-:Y:S01]  /*2a830*/  STL.64 [R1+0x7d8], R16 ;  /* 0x0007d81001007387 */ /* 0x0009e20000100a00 */
[----:B------:R-:W-:-:S03]  /*2a840*/  LEA.HI.X.SX32 R15, R23, R0, 0x2, P6 ;  /* 0x00000000170f7211 */ /* 0x000fc600030f16ff */
        /* <DEDUP_REMOVED lines=12> */
[----:B------:R-:W2:Y:S04]  /*2a910*/  LDL.LU R9, [R1+0xa1c] ;  /* 0x000a1c0001097983 */ /* 0x000ea80000300800 */
[----:B------:R1:W-:Y:S01]  /*2a920*/  STL.64 [R1+0x7f8], R14 ;  /* 0x0007f80e01007387 */ /* 0x0003e20000100a00 */
[----:B----4-:R-:W-:-:S04]  /*2a930*/  LEA R20, P4, R5, R250, 0x2 ;  /* 0x000000fa05147211 */ /* 0x010fc800078810ff */
[----:B------:R-:W-:Y:S02]  /*2a940*/  LEA.HI.X.SX32 R21, R5, R0, 0x2, P4 ;  /* 0x0000000005157211 */ /* 0x000fe400020f16ff */
[----:B------:R-:W4:Y:S04]  /*2a950*/  LDL.LU R5, [R1+0xa20] ;  /* 0x000a200001057983 */ /* 0x000f280000300800 */
[----:B------:R1:W-:Y:S01]  /*2a960*/  STL.64 [R1+0x800], R20 ;  /* 0x0008001401007387 */ /* 0x0003e20000100a00 */
[----:B---3--:R-:W-:-:S04]  /*2a970*/  LEA R16, P0, R25, R250, 0x2 ;  /* 0x000000fa19107211 */ /* 0x008fc800078010ff */
[----:B------:R-:W-:Y:S02]  /*2a980*/  LEA.HI.X.SX32 R17, R25, R0, 0x2, P0 ;  /* 0x0000000019117211 */ /* 0x000fe400000f16ff */
        /* <DEDUP_REMOVED lines=69> */
[----:B-1----:R-:W-:-:S04]  /*2ade0*/  LEA R16, P0, R24, R250, 0x2 ;  /* 0x000000fa18107211 */ /* 0x002fc800078010ff */
[----:B------:R-:W-:Y:S01]  /*2adf0*/  LEA.HI.X.SX32 R17, R24, R0, 0x2, P0 ;  /* 0x0000000018117211 */ /* 0x000fe200000f16ff */
        /* <DEDUP_REMOVED lines=10> */
[----:B------:R-:W-:-:S04]  /*2aea0*/  LEA R16, P0, R23, R250, 0x2 ;  /* 0x000000fa17107211 */ /* 0x000fc800078010ff */
[----:B------:R-:W-:Y:S01]  /*2aeb0*/  LEA.HI.X.SX32 R17, R23, R0, 0x2, P0 ;  /* 0x0000000017117211 */ /* 0x000fe200000f16ff */
[----:B------:R1:W-:Y:S02]  /*2aec0*/  STL.64 [R1+0x8a8], R20 ;  /* 0x0008a81401007387 */ /* 0x0003e40000100a00 */
[C---:B-1----:R-:W-:Y:S02]  /*2aed0*/  LEA R14, P6, R13.reuse, R250, 0x2 ;  /* 0x000000fa0d0e7211 */ /* 0x042fe400078c10ff */
[----:B------:R-:W2:Y:S02]  /*2aee0*/  LDL.LU R23, [R1+0xa78] ;  /* 0x000a780001177983 */ /* 0x000ea40000300800 */
[----:B------:R-:W-:Y:S02]  /*2aef0*/  LEA.HI.X.SX32 R15, R13, R0, 0x2, P6 ;  /* 0x000000000d0f7211 */ /* 0x000fe400030f16ff */
[----:B------:R1:W-:Y:S04]  /*2af00*/  STL.64 [R1+0x8b0], R16 ;  /* 0x0008b01001007387 */ /* 0x0003e80000100a00 */
[----:B------:R-:W2:Y:S01]  /*2af10*/  LDL.LU R24, [R1+0xa7c] ;  /* 0x000a7c0001187983 */ /* 0x000ea20000300800 */
[----:B------:R-:W-:-:S03]  /*2af20*/  LEA R20, P4, R11, R250, 0x2 ;  /* 0x000000fa0b147211 */ /* 0x000fc600078810ff */
[----:B------:R4:W-:Y:S04]  /*2af30*/  STL.64 [R1+0x8b8], R14 ;  /* 0x0008b80e01007387 */ /* 0x0009e80000100a00 */
[----:B------:R-:W2:Y:S01]  /*2af40*/  LDL.LU R13, [R1+0xa80] ;  /* 0x000a8000010d7983 */ /* 0x000ea20000300800 */
[----:B------:R-:W-:Y:S02]  /*2af50*/  LEA.HI.X.SX32 R21, R11, R0, 0x2, P4 ;  /* 0x000000000b157211 */ /* 0x000fe400020f16ff */
[----:B-1----:R-:W-:-:S03]  /*2af60*/  LEA R16, P0, R9, R250, 0x2 ;  /* 0x000000fa09107211 */ /* 0x002fc600078010ff */
[----:B------:R3:W-:Y:S04]  /*2af70*/  STL.64 [R1+0x8c0], R20 ;  /* 0x0008c01401007387 */ /* 0x0007e80000100a00 */
[----:B------:R-:W2:Y:S01]  /*2af80*/  LDL.LU R11, [R1+0xa84] ;  /* 0x000a8400010b7983 */ /* 0x000ea20000300800 */
        /* <DEDUP_REMOVED lines=28> */
[----:B------:R-:W-:-:S05]  /*2b150*/  LEA.HI.X.SX32 R15, R27, R0, 0x2, P6 ;  /* 0x000000001b0f7211 */ /* 0x000fca00030f16ff */
        /* <DEDUP_REMOVED lines=12> */
[----:B-1----:R-:W-:-:S04]  /*2b220*/  LEA R20, P4, R24, R250, 0x2 ;  /* 0x000000fa18147211 */ /* 0x002fc800078810ff */
[----:B------:R-:W-:Y:S01]  /*2b230*/  LEA.HI.X.SX32 R21, R24, R0, 0x2, P4 ;  /* 0x0000000018157211 */ /* 0x000fe200020f16ff */
[----:B------:R1:W-:Y:S01]  /*2b240*/  STL.64 [R1+0x918], R14 ;  /* 0x0009180e01007387 */ /* 0x0003e20000100a00 */
        /* <DEDUP_REMOVED lines=11> */
[----:B------:R-:W2:Y:S04]  /*2b300*/  LDL.LU R9, [R1+0xab8] ;  /* 0x000ab80001097983 */ /* 0x000ea80000300800 */
[----:B------:R1:W-:Y:S01]  /*2b310*/  STL.64 [R1+0x938], R20 ;  /* 0x0009381401007387 */ /* 0x0003e20000100a00 */
[----:B----4-:R-:W-:-:S04]  /*2b320*/  LEA R16, P0, R5, R250, 0x2 ;  /* 0x000000fa05107211 */ /* 0x010fc800078010ff */
[----:B------:R-:W-:Y:S02]  /*2b330*/  LEA.HI.X.SX32 R17, R5, R0, 0x2, P0 ;  /* 0x0000000005117211 */ /* 0x000fe400000f16ff */
[----:B------:R-:W4:Y:S04]  /*2b340*/  LDL.LU R5, [R1+0xabc] ;  /* 0x000abc0001057983 */ /* 0x000f280000300800 */
[----:B------:R1:W-:Y:S04]  /*2b350*/  STL.64 [R1+0x940], R16 ;  /* 0x0009401001007387 */ /* 0x0003e80000100a00 */
[----:B------:R-:W4:Y:S01]  /*2b360*/  LDL.LU R26, [R1+0xac0] ;  /* 0x000ac000011a7983 */ /* 0x000f220000300800 */
[----:B---3--:R-:W-:-:S04]  /*2b370*/  LEA R14, P6, R25, R250, 0x2 ;  /* 0x000000fa190e7211 */ /* 0x008fc800078c10ff */
[----:B------:R-:W-:Y:S02]  /*2b380*/  LEA.HI.X.SX32 R15, R25, R0, 0x2, P6 ;  /* 0x00000000190f7211 */ /* 0x000fe400030f16ff */
[----:B-1----:R-:W-:-:S03]  /*2b390*/  LEA R20, P4, R22, R250, 0x2 ;  /* 0x000000fa16147211 */ /* 0x002fc600078810ff */
[----:B------:R1:W-:Y:S01]  /*2b3a0*/  STL.64 [R1+0x948], R14 ;  /* 0x0009480e01007387 */ /* 0x0003e20000100a00 */
[----:B------:R-:W-:-:S03]  /*2b3b0*/  LEA.HI.X.SX32 R21, R22, R0, 0x2, P4 ;  /* 0x0000000016157211 */ /* 0x000fc600020f16ff */
[----:B------:R-:W3:Y:S04]  /*2b3c0*/  LDL.LU R27, [R1+0xac4] ;  /* 0x000ac400011b7983 */ /* 0x000ee80000300800 */
[----:B------:R1:W-:Y:S01]  /*2b3d0*/  STL.64 [R1+0x950], R20 ;  /* 0x0009501401007387 */ /* 0x0003e20000100a00 */
[----:B------:R-:W-:-:S03]  /*2b3e0*/  LEA R16, P0, R18, R250, 0x2 ;  /* 0x000000fa12107211 */ /* 0x000fc600078010ff */
[----:B------:R-:W3:Y:S01]  /*2b3f0*/  LDL.LU R24, [R1+0xac8] ;  /* 0x000ac80001187983 */ /* 0x000ee20000300800 */
[----:B------:R-:W-:-:S03]  /*2b400*/  LEA.HI.X.SX32 R17, R18, R0, 0x2, P0 ;  /* 0x0000000012117211 */ /* 0x000fc600000f16ff */
[----:B------:R-:W3:Y:S01]  /*2b410*/  LDL.LU R25, [R1+0xacc] ;  /* 0x000acc0001197983 */ /* 0x000ee20000300800 */
[----:B-1----:R-:W-:-:S03]  /*2b420*/  LEA R14, P6, R2, R250, 0x2 ;  /* 0x000000fa020e7211 */ /* 0x002fc600078c10ff */
[----:B------:R2:W-:Y:S01]  /*2b430*/  STL.64 [R1+0x958], R16 ;  /* 0x0009581001007387 */ /* 0x0005e20000100a00 */
[----:B------:R-:W-:-:S03]  /*2b440*/  LEA.HI.X.SX32 R15, R2, R0, 0x2, P6 ;  /* 0x00000000020f7211 */ /* 0x000fc600030f16ff */
[----:B------:R-:W3:Y:S04]  /*2b450*/  LDL.LU R2, [R1+0xad0] ;  /* 0x000ad00001027983 */ /* 0x000ee80000300800 */
[----:B------:R-:W3:Y:S01]  /*2b460*/  LDL.LU R22, [R1+0xad4] ;  /* 0x000ad40001167983 */ /* 0x000ee20000300800 */
[----:B------:R-:W-:-:S04]  /*2b470*/  LEA R20, P4, R3, R250, 0x2 ;  /* 0x000000fa03147211 */ /* 0x000fc800078810ff */
        /* <DEDUP_REMOVED lines=8> */
[----:B------:R-:W2:Y:S01]  /*2b500*/  LDL.LU R18, [R1+0xae0] ;  /* 0x000ae00001127983 */ /* 0x000ea20000300800 */
[----:B------:R-:W-:-:S03]  /*2b510*/  LEA.HI.X.SX32 R15, R19, R0, 0x2, P6 ;  /* 0x00000000130f7211 */ /* 0x000fc600030f16ff */
[----:B------:R1:W-:Y:S04]  /*2b520*/  STL.64 [R1+0x970], R16 ;  /* 0x0009701001007387 */ /* 0x0003e80000100a00 */
[----:B------:R-:W2:Y:S01]  /*2b530*/  LDL.LU R19, [R1+0xae4] ;  /* 0x000ae40001137983 */ /* 0x000ea20000300800 */
[----:B------:R-:W-:-:S04]  /*2b540*/  LEA R20, P4, R23, R250, 0x2 ;  /* 0x000000fa17147211 */ /* 0x000fc800078810ff */
[----:B------:R-:W-:Y:S01]  /*2b550*/  LEA.HI.X.SX32 R21, R23, R0, 0x2, P4 ;  /* 0x0000000017157211 */ /* 0x000fe200020f16ff */
        /* <DEDUP_REMOVED lines=17> */
[----:B------:R-:W4:Y:S01]  /*2b670*/  LDL.LU R5, [R1+0xaf8] ;  /* 0x000af80001057983 */ /* 0x000f220000300800 */
[----:B-1----:R-:W-:-:S03]  /*2b680*/  LEA R14, P6, R26, R250, 0x2 ;  /* 0x000000fa1a0e7211 */ /* 0x002fc600078c10ff */
[----:B------:R1:W-:Y:S01]  /*2b690*/  STL.64 [R1+0x9a0], R16 ;  /* 0x0009a01001007387 */ /* 0x0003e20000100a00 */
[----:B------:R-:W-:-:S05]  /*2b6a0*/  LEA.HI.X.SX32 R15, R26, R0, 0x2, P6 ;  /* 0x000000001a0f7211 */ /* 0x000fca00030f16ff */
[----:B------:R1:W-:Y:S01]  /*2b6b0*/  STL.64 [R1+0x9a8], R14 ;  /* 0x0009a80e01007387 */ /* 0x0003e20000100a00 */
[----:B---3--:R-:W-:-:S04]  /*2b6c0*/  LEA R20, P4, R27, R250, 0x2 ;  /* 0x000000fa1b147211 */ /* 0x008fc800078810ff */
[----:B------:R-:W-:Y:S02]  /*2b6d0*/  LEA.HI.X.SX32 R21, R27, R0, 0x2, P4 ;  /* 0x000000001b157211 */ /* 0x000fe400020f16ff */
[----:B-1----:R-:W-:-:S03]  /*2b6e0*/  LEA R16, P0, R24, R250, 0x2 ;  /* 0x000000fa18107211 */ /* 0x002fc600078010ff */
[----:B------:R1:W-:Y:S01]  /*2b6f0*/  STL.64 [R1+0x9b0], R20 ;  /* 0x0009b01401007387 */ /* 0x0003e20000100a00 */
[----:B------:R-:W-:Y:S02]  /*2b700*/  LEA.HI.X.SX32 R17, R24, R0, 0x2, P0 ;  /* 0x0000000018117211 */ /* 0x000fe400000f16ff */
[----:B------:R-:W-:-:S03]  /*2b710*/  LEA R14, P6, R25, R250, 0x2 ;  /* 0x000000fa190e7211 */ /* 0x000fc600078c10ff */
[----:B------:R3:W-:Y:S01]  /*2b720*/  STL.64 [R1+0x9b8], R16 ;  /* 0x0009b81001007387 */ /* 0x0007e20000100a00 */
[----:B------:R-:W-:Y:S02]  /*2b730*/  LEA.HI.X.SX32 R15, R25, R0, 0x2, P6 ;  /* 0x00000000190f7211 */ /* 0x000fe400030f16ff */
[-C--:B-1----:R-:W-:Y:S02]  /*2b740*/  LEA R20, P4, R2, R250.reuse, 0x2 ;  /* 0x000000fa02147211 */ /* 0x082fe400078810ff */
[----:B---3--:R-:W-:Y:S02]  /*2b750*/  LEA R16, P0, R22, R250, 0x2 ;  /* 0x000000fa16107211 */ /* 0x008fe400078010ff */
[-C--:B------:R-:W-:Y:S01]  /*2b760*/  LEA.HI.X.SX32 R21, R2, R0.reuse, 0x2, P4 ;  /* 0x0000000002157211 */ /* 0x080fe200020f16ff */
[----:B------:R1:W-:Y:S01]  /*2b770*/  STL.64 [R1+0x9c0], R14 ;  /* 0x0009c00e01007387 */ /* 0x0003e20000100a00 */
[----:B------:R-:W-:-:S03]  /*2b780*/  LEA.HI.X.SX32 R17, R22, R0, 0x2, P0 ;  /* 0x0000000016117211 */ /* 0x000fc600000f16ff */
[----:B------:R-:W3:Y:S04]  /*2b790*/  LDL.LU R2, [R1+0xafc] ;  /* 0x000afc0001027983 */ /* 0x000ee80000300800 */
[----:B------:R2:W-:Y:S01]  /*2b7a0*/  STL.64 [R1+0x9c8], R20 ;  /* 0x0009c81401007387 */ /* 0x0005e20000100a00 */
[----:B-1----:R-:W-:-:S03]  /*2b7b0*/  LEA R14, P6, R3, R250, 0x2 ;  /* 0x000000fa030e7211 */ /* 0x002fc600078c10ff */
[----:B------:R1:W-:Y:S01]  /*2b7c0*/  STL.64 [R1+0x9d0], R16 ;  /* 0x0009d01001007387 */ /* 0x0003e20000100a00 */
[----:B------:R-:W-:-:S03]  /*2b7d0*/  LEA.HI.X.SX32 R15, R3, R0, 0x2, P6 ;  /* 0x00000000030f7211 */ /* 0x000fc600030f16ff */
[----:B------:R-:W3:Y:S04]  /*2b7e0*/  LDL.LU R3, [R1+0xb00] ;  /* 0x000b000001037983 */ /* 0x000ee80000300800 */
[----:B------:R1:W-:Y:S01]  /*2b7f0*/  STL.64 [R1+0x9d8], R14 ;  /* 0x0009d80e01007387 */ /* 0x0003e20000100a00 */
[CC--:B--2---:R-:W-:Y:S02]  /*2b800*/  LEA R20, P4, R7.reuse, R250.reuse, 0x2 ;  /* 0x000000fa07147211 */ /* 0x0c4fe400078810ff */
[C---:B-1----:R-:W-:Y:S02]  /*2b810*/  LEA R16, P0, R18.reuse, R250, 0x2 ;  /* 0x000000fa12107211 */ /* 0x042fe400078010ff */
[-C--:B------:R-:W-:Y:S02]  /*2b820*/  LEA.HI.X.SX32 R21, R7, R0.reuse, 0x2, P4 ;  /* 0x0000000007157211 */ /* 0x080fe400020f16ff */
[----:B------:R-:W-:Y:S01]  /*2b830*/  LEA.HI.X.SX32 R17, R18, R0, 0x2, P0 ;  /* 0x0000000012117211 */ /* 0x000fe200000f16ff */
[----:B------:R-:W2:Y:S01]  /*2b840*/  LDL.LU R7, [R1+0xb04] ;  /* 0x000b040001077983 */ /* 0x000ea20000300800 */
[----:B------:R-:W-:-:S03]  /*2b850*/  LEA R14, P6, R19, R250, 0x2 ;  /* 0x000000fa130e7211 */ /* 0x000fc600078c10ff */
[----:B------:R1:W-:Y:S01]  /*2b860*/  STL.64 [R1+0x9e0], R20 ;  /* 0x0009e01401007387 */ /* 0x0003e20000100a00 */
[----:B------:R-:W-:-:S03]  /*2b870*/  LEA.HI.X.SX32 R15, R19, R0, 0x2, P6 ;  /* 0x00000000130f7211 */ /* 0x000fc600030f16ff */
[----:B------:R-:W2:Y:S04]  /*2b880*/  LDL.LU R18, [R1+0xb08] ;  /* 0x000b080001127983 */ /* 0x000ea80000300800 */
[----:B------:R1:W-:Y:S02]  /*2b890*/  STL.64 [R1+0x9e8], R16 ;  /* 0x0009e81001007387 */ /* 0x0003e40000100a00 */
[C---:B-1----:R-:W-:Y:S02]  /*2b8a0*/  LEA R20, P4, R23.reuse, R250, 0x2 ;  /* 0x000000fa17147211 */ /* 0x042fe400078810ff */
[----:B------:R-:W2:Y:S02]  /*2b8b0*/  LDL.LU R19, [R1+0xb0c] ;  /* 0x000b0c0001137983 */ /* 0x000ea40000300800 */
[----:B------:R-:W-:-:S02]  /*2b8c0*/  LEA.HI.X.SX32 R21, R23, R0, 0x2, P4 ;  /* 0x0000000017157211 */ /* 0x000fc400020f16ff */
[----:B------:R1:W-:Y:S04]  /*2b8d0*/  STL.64 [R1+0x9f0], R14 ;  /* 0x0009f00e01007387 */ /* 0x0003e80000100a00 */
[----:B------:R-:W2:Y:S01]  /*2b8e0*/  LDL.LU R24, [R1+0xb10] ;  /* 0x000b100001187983 */ /* 0x000ea20000300800 */
[----:B------:R-:W-:-:S04]  /*2b8f0*/  LEA R16, P0, R13, R250, 0x2 ;  /* 0x000000fa0d107211 */ /* 0x000fc800078010ff */
[----:B------:R-:W-:Y:S01]  /*2b900*/  LEA.HI.X.SX32 R17, R13, R0, 0x2, P0 ;  /* 0x000000000d117211 */ /* 0x000fe200000f16ff */
[----:B------:R1:W-:Y:S02]  /*2b910*/  STL.64 [R1+0x9f8], R20 ;  /* 0x0009f81401007387 */ /* 0x0003e40000100a00 */
[C---:B-1----:R-:W-:Y:S02]  /*2b920*/  LEA R14, P6, R11.reuse, R250, 0x2 ;  /* 0x000000fa0b0e7211 */ /* 0x042fe400078c10ff */
[----:B------:R-:W2:Y:S04]  /*2b930*/  LDL.LU R21, [R1+0xb14] ;  /* 0x000b140001157983 */ /* 0x000ea80000300800 */
[----:B------:R-:W-:Y:S04]  /*2b940*/  STL.64 [R1+0xa00], R16 ;  /* 0x000a001001007387 */ /* 0x000fe80000100a00 */
[----:B------:R-:W2:Y:S01]  /*2b950*/  LDL.LU R25, [R1+0xb18] ;  /* 0x000b180001197983 */ /* 0x000ea20000300800 */
[----:B------:R-:W-:-:S03]  /*2b960*/  LEA.HI.X.SX32 R15, R11, R0, 0x2, P6 ;  /* 0x000000000b0f7211 */ /* 0x000fc600030f16ff */
[----:B------:R-:W2:Y:S01]  /*2b970*/  LDL.LU R11, [R1+0xb1c] ;  /* 0x000b1c00010b7983 */ /* 0x000ea20000300800 */
[----:B------:R-:W-:-:S03]  /*2b980*/  LEA R66, P4, R9, R250, 0x2 ;  /* 0x000000fa09427211 */ /* 0x000fc600078810ff */
[----:B------:R1:W-:Y:S01]  /*2b990*/  STL.64 [R1+0xa08], R14 ;  /* 0x000a080e01007387 */ /* 0x0003e20000100a00 */
[----:B------:R-:W-:Y:S02]  /*2b9a0*/  LEA.HI.X.SX32 R67, R9, R0, 0x2, P4 ;  /* 0x0000000009437211 */ /* 0x000fe400020f16ff */
[C---:B----4-:R-:W-:Y:S01]  /*2b9b0*/  LEA R22, P0, R5.reuse, R250, 0x2 ;  /* 0x000000fa05167211 */ /* 0x050fe200078010ff */
[----:B------:R-:W4:Y:S03]  /*2b9c0*/  LDL.LU R9, [R1+0xb20] ;  /* 0x000b200001097983 */ /* 0x000f260000300800 */
[----:B------:R-:W-:Y:S02]  /*2b9d0*/  LEA.HI.X.SX32 R23, R5, R0, 0x2, P0 ;  /* 0x0000000005177211 */ /* 0x000fe400000f16ff */
[----:B------:R-:W4:Y:S01]  /*2b9e0*/  LDL.LU R5, [R1+0xb24] ;  /* 0x000b240001057983 */ /* 0x000f220000300800 */
[----:B-1----:R-:W-:-:S03]  /*2b9f0*/  LEA R14, P6, R252, R250, 0x2 ;  /* 0x000000fafc0e7211 */ /* 0x002fc600078c10ff */
[----:B------:R-:W-:Y:S01]  /*2ba00*/  STL.64 [R1+0xa18], R22 ;  /* 0x000a181601007387 */ /* 0x000fe20000100a00 */
[C---:B------:R-:W-:Y:S02]  /*2ba10*/  LEA R16, P4, R251.reuse, R250, 0x2 ;  /* 0x000000fafb107211 */ /* 0x040fe400078810ff */
[-C--:B------:R-:W-:Y:S01]  /*2ba20*/  LEA.HI.X.SX32 R15, R252, R0.reuse, 0x2, P6 ;  /* 0x00000000fc0f7211 */ /* 0x080fe200030f16ff */
[----:B------:R-:W-:Y:S01]  /*2ba30*/  STL.64 [R1+0xa10], R66 ;  /* 0x000a104201007387 */ /* 0x000fe20000100a00 */
[----:B------:R-:W-:-:S03]  /*2ba40*/  LEA.HI.X.SX32 R17, R251, R0, 0x2, P4 ;  /* 0x00000000fb117211 */ /* 0x000fc600020f16ff */
[----:B------:R-:W-:Y:S04]  /*2ba50*/  STL.64 [R1+0x24f8], R66 ;  /* 0x0024f84201007387 */ /* 0x000fe80000100a00 */
[----:B------:R1:W-:Y:S04]  /*2ba60*/  STL.64 [R1+0xa20], R14 ;  /* 0x000a200e01007387 */ /* 0x0003e80000100a00 */
[----:B-1----:R-:W4:Y:S04]  /*2ba70*/  LDL.LU R14, [R1+0xb28] ;  /* 0x000b2800010e7983 */ /* 0x002f280000300800 */
[----:B------:R-:W4:Y:S04]  /*2ba80*/  LDL.LU R15, [R1+0xb2c] ;  /* 0x000b2c00010f7983 */ /* 0x000f280000300800 */
[----:B------:R2:W-:Y:S04]  /*2ba90*/  STL.64 [R1+0xa28], R16 ;  /* 0x000a281001007387 */ /* 0x0005e80000100a00 */
[----:B------:R-:W4:Y:S01]  /*2baa0*/  LDL.LU R13, [R1+0xb30] ;  /* 0x000b3000010d7983 */ /* 0x000f220000300800 */
[----:B---3--:R-:W-:-:S04]  /*2bab0*/  LEA R22, P0, R2, R250, 0x2 ;  /* 0x000000fa02167211 */ /* 0x008fc800078010ff */
[----:B------:R-:W-:Y:S02]  /*2bac0*/  LEA.HI.X.SX32 R23, R2, R0, 0x2, P0 ;  /* 0x0000000002177211 */ /* 0x000fe400000f16ff */
[----:B------:R-:W3:Y:S01]  /*2bad0*/  LDL.LU R2, [R1+0xb34] ;  /* 0x000b340001027983 */ /* 0x000ee20000300800 */
[----:B------:R-:W-:-:S03]  /*2bae0*/  LEA R26, P6, R3, R250, 0x2 ;  /* 0x000000fa031a7211 */ /* 0x000fc600078c10ff */
[----:B------:R1:W-:Y:S01]  /*2baf0*/  STL.64 [R1+0xa30], R22 ;  /* 0x000a301601007387 */ /* 0x0003e20000100a00 */
[----:B------:R-:W-:-:S03]  /*2bb00*/  LEA.HI.X.SX32 R27, R3, R0, 0x2, P6 ;  /* 0x00000000031b7211 */ /* 0x000fc600030f16ff */
[----:B------:R-:W3:Y:S04]  /*2bb10*/  LDL.LU R3, [R1+0xb38] ;  /* 0x000b380001037983 */ /* 0x000ee80000300800 */
[----:B------:R-:W-:Y:S01]  /*2bb20*/  STL.64 [R1+0xa38], R26 ;  /* 0x000a381a01007387 */ /* 0x000fe20000100a00 */
[----:B--2---:R-:W-:-:S04]  /*2bb30*/  LEA R16, P4, R7, R250, 0x2 ;  /* 0x000000fa07107211 */ /* 0x004fc800078810ff */
[----:B------:R-:W-:Y:S02]  /*2bb40*/  LEA.HI.X.SX32 R17, R7, R0, 0x2, P4 ;  /* 0x0000000007117211 */ /* 0x000fe400020f16ff */
[----:B------:R-:W2:Y:S01]  /*2bb50*/  LDL.LU R7, [R1+0xb3c] ;  /* 0x000b3c0001077983 */ /* 0x000ea20000300800 */
[----:B-1----:R-:W-:-:S03]  /*2bb60*/  LEA R22, P0, R18, R250, 0x2 ;  /* 0x000000fa12167211 */ /* 0x002fc600078010ff */
[----:B------:R1:W-:Y:S01]  /*2bb70*/  STL.64 [R1+0xa40], R16 ;  /* 0x000a401001007387 */ /* 0x0003e20000100a00 */
[----:B------:R-:W-:Y:S02]  /*2bb80*/  LEA.HI.X.SX32 R23, R18, R0, 0x2, P0 ;  /* 0x0000000012177211 */ /* 0x000fe400000f16ff */
[----:B------:R-:W-:-:S03]  /*2bb90*/  LEA R50, P6, R19, R250, 0x2 ;  /* 0x000000fa13327211 */ /* 0x000fc600078c10ff */
[----:B------:R1:W-:Y:S01]  /*2bba0*/  STL.64 [R1+0xa48], R22 ;  /* 0x000a481601007387 */ /* 0x0003e20000100a00 */
[----:B------:R-:W-:-:S03]  /*2bbb0*/  LEA.HI.X.SX32 R51, R19, R0, 0x2, P6 ;  /* 0x0000000013337211 */ /* 0x000fc600030f16ff */
[----:B------:R-:W2:Y:S01]  /*2bbc0*/  LDL.LU R20, [R1+0xb40] ;  /* 0x000b400001147983 */ /* 0x000ea20000300800 */
[----:B-1----:R-:W-:-:S04]  /*2bbd0*/  LEA R16, P4, R24, R250, 0x2 ;  /* 0x000000fa18107211 */ /* 0x002fc800078810ff */
[----:B------:R-:W-:-:S05]  /*2bbe0*/  LEA.HI.X.SX32 R17, R24, R0, 0x2, P4 ;  /* 0x0000000018117211 */ /* 0x000fca00020f16ff */
[----:B------:R1:W-:Y:S04]  /*2bbf0*/  STL.64 [R1+0xa58], R16 ;  /* 0x000a581001007387 */ /* 0x0003e80000100a00 */
[----:B------:R-:W-:Y:S01]  /*2bc00*/  STL.64 [R1+0xa50], R50 ;  /* 0x000a503201007387 */ /* 0x000fe20000100a00 */
[----:B------:R-:W-:-:S03]  /*2bc10*/  LEA R22, P0, R21, R250, 0x2 ;  /* 0x000000fa15167211 */ /* 0x000fc600078010ff */
[----:B------:R-:W-:Y:S01]  /*2bc20*/  STL.64 [R1+0x2500], R50 ;  /* 0x0025003201007387 */ /* 0x000fe20000100a00 */
[----:B------:R-:W-:-:S03]  /*2bc30*/  LEA.HI.X.SX32 R23, R21, R0, 0x2, P0 ;  /* 0x0000000015177211 */ /* 0x000fc600000f16ff */
[----:B------:R-:W2:Y:S01]  /*2bc40*/  LDL.LU R21, [R1+0xb44] ;  /* 0x000b440001157983 */ /* 0x000ea20000300800 */
[----:B------:R-:W-:-:S04]  /*2bc50*/  LEA R18, P6, R25, R250, 0x2 ;  /* 0x000000fa19127211 */ /* 0x000fc800078c10ff */
[----:B------:R-:W-:Y:S02]  /*2bc60*/  LEA.HI.X.SX32 R19, R25, R0, 0x2, P6 ;  /* 0x0000000019137211 */ /* 0x000fe400030f16ff */
[C---:B-1----:R-:W-:Y:S01]  /*2bc70*/  LEA R16, P4, R11.reuse, R250, 0x2 ;  /* 0x000000fa0b107211 */ /* 0x042fe200078810ff */
[----:B------:R4:W-:Y:S03]  /*2bc80*/  STL.64 [R1+0xa60], R22 ;  /* 0x000a601601007387 */ /* 0x0009e60000100a00 */
[----:B------:R-:W-:Y:S01]  /*2bc90*/  LEA.HI.X.SX32 R17, R11, R0, 0x2, P4 ;  /* 0x000000000b117211 */ /* 0x000fe200020f16ff */
[----:B------:R1:W-:Y:S04]  /*2bca0*/  STL.64 [R1+0xa68], R18 ;  /* 0x000a681201007387 */ /* 0x0003e80000100a00 */
[----:B------:R-:W2:Y:S01]  /*2bcb0*/  LDL.LU R11, [R1+0xb48] ;  /* 0x000b4800010b7983 */ /* 0x000ea20000300800 */
[----:B----4-:R-:W-:-:S03]  /*2bcc0*/  LEA R22, P0, R9, R250, 0x2 ;  /* 0x000000fa09167211 */ /* 0x010fc600078010ff */
[----:B------:R4:W-:Y:S01]  /*2bcd0*/  STL.64 [R1+0xa70], R16 ;  /* 0x000a701001007387 */ /* 0x0009e20000100a00 */
[----:B------:R-:W-:Y:S02]  /*2bce0*/  LEA.HI.X.SX32 R23, R9, R0, 0x2, P0 ;  /* 0x0000000009177211 */ /* 0x000fe400000f16ff */
[C---:B-1----:R-:W-:Y:S01]  /*2bcf0*/  LEA R18, P6, R5.reuse, R250, 0x2 ;  /* 0x000000fa05127211 */ /* 0x042fe200078c10ff */
[----:B------:R-:W2:Y:S03]  /*2bd00*/  LDL.LU R9, [R1+0xb4c] ;  /* 0x000b4c0001097983 */ /* 0x000ea60000300800 */
[----:B------:R-:W-:Y:S01]  /*2bd10*/  LEA.HI.X.SX32 R19, R5, R0, 0x2, P6 ;  /* 0x0000000005137211 */ /* 0x000fe200030f16ff */
[----:B------:R-:W-:Y:S04]  /*2bd20*/  STL.64 [R1+0xa78], R22 ;  /* 0x000a781601007387 */ /* 0x000fe80000100a00 */
[----:B------:R-:W2:Y:S04]  /*2bd30*/  LDL.LU R5, [R1+0xb50] ;  /* 0x000b500001057983 */ /* 0x000ea80000300800 */
[----:B------:R-:W-:Y:S01]  /*2bd40*/  STL.64 [R1+0xa80], R18 ;  /* 0x000a801201007387 */ /* 0x000fe20000100a00 */
[----:B----4-:R-:W-:-:S02]  /*2bd50*/  LEA R16, P4, R14, R250, 0x2 ;  /* 0x000000fa0e107211 */ /* 0x010fc400078810ff */
[C---:B------:R-:W-:Y:S02]  /*2bd60*/  LEA R34, P0, R15.reuse, R250, 0x2 ;  /* 0x000000fa0f227211 */ /* 0x040fe400078010ff */
[-C--:B------:R-:W-:Y:S02]  /*2bd70*/  LEA.HI.X.SX32 R17, R14, R0.reuse, 0x2, P4 ;  /* 0x000000000e117211 */ /* 0x080fe400020f16ff */
[----:B------:R-:W-:Y:S02]  /*2bd80*/  LEA.HI.X.SX32 R35, R15, R0, 0x2, P0 ;  /* 0x000000000f237211 */ /* 0x000fe400000f16ff */
[----:B------:R-:W4:Y:S01]  /*2bd90*/  LDL.LU R15, [R1+0xb54] ;  /* 0x000b5400010f7983 */ /* 0x000f220000300800 */
[----:B------:R-:W-:-:S03]  /*2bda0*/  LEA R244, P6, R13, R250, 0x2 ;  /* 0x000000fa0df47211 */ /* 0x000fc600078c10ff */
[----:B------:R2:W-:Y:S01]  /*2bdb0*/  STL.64 [R1+0xa88], R16 ;  /* 0x000a881001007387 */ /* 0x0005e20000100a00 */
[----:B------:R-:W-:-:S03]  /*2bdc0*/  LEA.HI.X.SX32 R245, R13, R0, 0x2, P6 ;  /* 0x000000000df57211 */ /* 0x000fc600030f16ff */
[----:B------:R-:W4:Y:S04]  /*2bdd0*/  LDL.LU R13, [R1+0xb58] ;  /* 0x000b5800010d7983 */ /* 0x000f280000300800 */
[----:B------:R-:W-:Y:S01]  /*2bde0*/  STL.64 [R1+0xa90], R34 ;  /* 0x000a902201007387 */ /* 0x000fe20000100a00 */
[----:B---3--:R-:W-:-:S03]  /*2bdf0*/  LEA R246, P4, R2, R250, 0x2 ;  /* 0x000000fa02f67211 */ /* 0x008fc600078810ff */
[----:B------:R-:W-:Y:S01]  /*2be00*/  STL.64 [R1+0x2508], R34 ;  /* 0x0025082201007387 */ /* 0x000fe20000100a00 */
[----:B------:R-:W-:-:S03]  /*2be10*/  LEA.HI.X.SX32 R247, R2, R0, 0x2, P4 ;  /* 0x0000000002f77211 */ /* 0x000fc600020f16ff */
[----:B------:R-:W3:Y:S04]  /*2be20*/  LDL.LU R2, [R1+0xb5c] ;  /* 0x000b5c0001027983 */ /* 0x000ee80000300800 */
[----:B------:R-:W-:Y:S01]  /*2be30*/  STL.64 [R1+0xa98], R244 ;  /* 0x000a98f401007387 */ /* 0x000fe20000100a00 */
[----:B------:R-:W-:-:S03]  /*2be40*/  LEA R248, P0, R3, R250, 0x2 ;  /* 0x000000fa03f87211 */ /* 0x000fc600078010ff */
[----:B------:R-:W-:Y:S01]  /*2be50*/  STL.64 [R1+0x2478], R244 ;  /* 0x002478f401007387 */ /* 0x000fe20000100a00 */
[----:B------:R-:W-:-:S03]  /*2be60*/  LEA.HI.X.SX32 R249, R3, R0, 0x2, P0 ;  /* 0x0000000003f97211 */ /* 0x000fc600000f16ff */
[----:B------:R-:W3:Y:S04]  /*2be70*/  LDL.LU R3, [R1+0xb60] ;  /* 0x000b600001037983 */ /* 0x000ee80000300800 */
[----:B------:R-:W3:Y:S04]  /*2be80*/  LDL.LU R14, [R1+0xb64] ;  /* 0x000b6400010e7983 */ /* 0x000ee80000300800 */
[----:B------:R-:W-:Y:S04]  /*2be90*/  STL.64 [R1+0xaa0], R246 ;  /* 0x000aa0f601007387 */ /* 0x000fe80000100a00 */
[----:B------:R-:W-:Y:S01]  /*2bea0*/  STL.64 [R1+0x2510], R246 ;  /* 0x002510f601007387 */ /* 0x000fe20000100a00 */
[----:B--2---:R-:W-:-:S04]  /*2beb0*/  LEA R16, P6, R7, R250, 0x2 ;  /* 0x000000fa07107211 */ /* 0x004fc800078c10ff */
[----:B------:R-:W-:Y:S02]  /*2bec0*/  LEA.HI.X.SX32 R17, R7, R0, 0x2, P6 ;  /* 0x0000000007117211 */ /* 0x000fe400030f16ff */
[----:B------:R-:W2:Y:S04]  /*2bed0*/  LDL.LU R7, [R1+0xb68] ;  /* 0x000b680001077983 */ /* 0x000ea80000300800 */
[----:B------:R1:W-:Y:S01]  /*2bee0*/  STL.64 [R1+0xab0], R16 ;  /* 0x000ab01001007387 */ /* 0x0003e20000100a00 */
[----:B------:R-:W-:-:S03]  /*2bef0*/  LEA R18, P4, R20, R250, 0x2 ;  /* 0x000000fa14127211 */ /* 0x000fc600078810ff */
[----:B------:R-:W-:Y:S01]  /*2bf00*/  STL.64 [R1+0xaa8], R248 ;  /* 0x000aa8f801007387 */ /* 0x000fe20000100a00 */
[----:B------:R-:W-:-:S03]  /*2bf10*/  LEA.HI.X.SX32 R19, R20, R0, 0x2, P4 ;  /* 0x0000000014137211 */ /* 0x000fc600020f16ff */
[----:B------:R-:W-:Y:S04]  /*2bf20*/  STL.64 [R1+0x2518], R248 ;  /* 0x002518f801007387 */ /* 0x000fe80000100a00 */
[----:B------:R-:W2:Y:S04]  /*2bf30*/  LDL.LU R20, [R1+0xb6c] ;  /* 0x000b6c0001147983 */ /* 0x000ea80000300800 */
[----:B------:R1:W-:Y:S01]  /*2bf40*/  STL.64 [R1+0xab8], R18 ;  /* 0x000ab81201007387 */ /* 0x0003e20000100a00 */
[----:B------:R-:W-:-:S04]  /*2bf50*/  LEA R238, P0, R21, R250, 0x2 ;  /* 0x000000fa15ee7211 */ /* 0x000fc800078010ff */
[----:B------:R-:W-:Y:S02]  /*2bf60*/  LEA.HI.X.SX32 R239, R21, R0, 0x2, P0 ;  /* 0x0000000015ef7211 */ /* 0x000fe400000f16ff */
[----:B-1----:R-:W-:-:S04]  /*2bf70*/  LEA R16, P6, R11, R250, 0x2 ;  /* 0x000000fa0b107211 */ /* 0x002fc800078c10ff */
[----:B------:R-:W-:Y:S02]  /*2bf80*/  LEA.HI.X.SX32 R17, R11, R0, 0x2, P6 ;  /* 0x000000000b117211 */ /* 0x000fe400030f16ff */
[----:B------:R-:W2:Y:S04]  /*2bf90*/  LDL.LU R11, [R1+0xb70] ;  /* 0x000b7000010b7983 */ /* 0x000ea80000300800 */
[----:B------:R-:W2:Y:S01]  /*2bfa0*/  LDL.LU R21, [R1+0xb74] ;  /* 0x000b740001157983 */ /* 0x000ea20000300800 */
[----:B------:R-:W-:-:S03]  /*2bfb0*/  LEA R18, P4, R9, R250, 0x2 ;  /* 0x000000fa09127211 */ /* 0x000fc600078810ff */
[----:B------:R1:W-:Y:S01]  /*2bfc0*/  STL.64 [R1+0xac8], R16 ;  /* 0x000ac81001007387 */ /* 0x0003e20000100a00 */
[----:B------:R-:W-:-:S03]  /*2bfd0*/  LEA.HI.X.SX32 R19, R9, R0, 0x2, P4 ;  /* 0x0000000009137211 */ /* 0x000fc600020f16ff */
[----:B------:R-:W-:Y:S01]  /*2bfe0*/  STL.64 [R1+0xac0], R238 ;  /* 0x000ac0ee01007387 */ /* 0x000fe20000100a00 */
[----:B------:R-:W-:-:S03]  /*2bff0*/  LEA R228, P0, R5, R250, 0x2 ;  /* 0x000000fa05e47211 */ /* 0x000fc600078010ff */
[----:B------:R-:W-:Y:S04]  /*2c000*/  STL.64 [R1+0x2520], R238 ;  /* 0x002520ee01007387 */ /* 0x000fe80000100a00 */
[----:B------:R-:W2:Y:S01]  /*2c010*/  LDL.LU R9, [R1+0xb78] ;  /* 0x000b780001097983 */ /* 0x000ea20000300800 */
[----:B------:R-:W-:-:S03]  /*2c020*/  LEA.HI.X.SX32 R229, R5, R0, 0x2, P0 ;  /* 0x0000000005e57211 */ /* 0x000fc600000f16ff */
[----:B------:R-:W2:Y:S04]  /*2c030*/  LDL.LU R5, [R1+0xb7c] ;  /* 0x000b7c0001057983 */ /* 0x000ea80000300800 */
[----:B------:R-:W-:Y:S04]  /*2c040*/  STL.64 [R1+0xad0], R18 ;  /* 0x000ad01201007387 */ /* 0x000fe80000100a00 */
[----:B------:R2:W-:Y:S01]  /*2c050*/  STL.64 [R1+0x2528], R18 ;  /* 0x0025281201007387 */ /* 0x0005e20000100a00 */
[----:B----4-:R-:W-:-:S03]  /*2c060*/  LEA R230, P6, R15, R250, 0x2 ;  /* 0x000000fa0fe67211 */ /* 0x010fc600078c10ff */
[----:B-1----:R-:W4:Y:S01]  /*2c070*/  LDL.LU R16, [R1+0xb80] ;  /* 0x000b800001107983 */ /* 0x002f220000300800 */
[----:B------:R-:W-:-:S03]  /*2c080*/  LEA.HI.X.SX32 R231, R15, R0, 0x2, P6 ;  /* 0x000000000fe77211 */ /* 0x000fc600030f16ff */
[----:B------:R-:W-:Y:S01]  /*2c090*/  STL.64 [R1+0xad8], R228 ;  /* 0x000ad8e401007387 */ /* 0x000fe20000100a00 */
[----:B------:R-:W-:-:S03]  /*2c0a0*/  LEA R232, P4, R13, R250, 0x2 ;  /* 0x000000fa0de87211 */ /* 0x000fc600078810ff */
[----:B------:R-:W4:Y:S01]  /*2c0b0*/  LDL.LU R17, [R1+0xb84] ;  /* 0x000b840001117983 */ /* 0x000f220000300800 */
[----:B------:R-:W-:-:S03]  /*2c0c0*/  LEA.HI.X.SX32 R233, R13, R0, 0x2, P4 ;  /* 0x000000000de97211 */ /* 0x000fc600020f16ff */
[----:B------:R-:W-:Y:S04]  /*2c0d0*/  STL.64 [R1+0xae0], R230 ;  /* 0x000ae0e601007387 */ /* 0x000fe80000100a00 */
[----:B------:R-:W4:Y:S01]  /*2c0e0*/  LDL.LU R13, [R1+0xb88] ;  /* 0x000b8800010d7983 */ /* 0x000f220000300800 */
[----:B---3--:R-:W-:-:S03]  /*2c0f0*/  LEA R234, P0, R2, R250, 0x2 ;  /* 0x000000fa02ea7211 */ /* 0x008fc600078010ff */
[----:B------:R-:W-:Y:S01]  /*2c100*/  STL.64 [R1+0xae8], R232 ;  /* 0x000ae8e801007387 */ /* 0x000fe20000100a00 */
[----:B------:R-:W-:-:S03]  /*2c110*/  LEA.HI.X.SX32 R235, R2, R0, 0x2, P0 ;  /* 0x0000000002eb7211 */ /* 0x000fc600000f16ff */
[----:B------:R-:W3:Y:S04]  /*2c120*/  LDL.LU R15, [R1+0xb8c] ;  /* 0x000b8c00010f7983 */ /* 0x000ee80000300800 */
[----:B------:R-:W-:Y:S01]  /*2c130*/  STL.64 [R1+0xaf0], R234 ;  /* 0x000af0ea01007387 */ /* 0x000fe20000100a00 */
[CC--:B------:R-:W-:Y:S02]  /*2c140*/  LEA R236, P6, R3.reuse, R250.reuse, 0x2 ;  /* 0x000000fa03ec7211 */ /* 0x0c0fe400078c10ff */
[C---:B------:R-:W-:Y:S02]  /*2c150*/  LEA R222, P4, R14.reuse, R250, 0x2 ;  /* 0x000000fa0ede7211 */ /* 0x040fe400078810ff */
[-C--:B------:R-:W-:Y:S02]  /*2c160*/  LEA.HI.X.SX32 R237, R3, R0.reuse, 0x2, P6 ;  /* 0x0000000003ed7211 */ /* 0x080fe400030f16ff */
[----:B------:R-:W-:-:S02]  /*2c170*/  LEA.HI.X.SX32 R223, R14, R0, 0x2, P4 ;  /* 0x000000000edf7211 */ /* 0x000fc400020f16ff */
[----:B------:R-:W3:Y:S04]  /*2c180*/  LDL.LU R14, [R1+0xb90] ;  /* 0x000b9000010e7983 */ /* 0x000ee80000300800 */
[----:B------:R-:W-:Y:S01]  /*2c190*/  STL.64 [R1+0xaf8], R236 ;  /* 0x000af8ec01007387 */ /* 0x000fe20000100a00 */
[----:B--2---:R-:W-:-:S04]  /*2c1a0*/  LEA R18, P0, R7, R250, 0x2 ;  /* 0x000000fa07127211 */ /* 0x004fc800078010ff */
[----:B------:R-:W-:Y:S02]  /*2c1b0*/  LEA.HI.X.SX32 R19, R7, R0, 0x2, P0 ;  /* 0x0000000007137211 */ /* 0x000fe400000f16ff */
[----:B------:R-:W2:Y:S04]  /*2c1c0*/  LDL.LU R7, [R1+0xb94] ;  /* 0x000b940001077983 */ /* 0x000ea80000300800 */
[----:B------:R-:W-:Y:S04]  /*2c1d0*/  STL.64 [R1+0xb00], R222 ;  /* 0x000b00de01007387 */ /* 0x000fe80000100a00 */
[----:B------:R1:W-:Y:S01]  /*2c1e0*/  STL.64 [R1+0xb08], R18 ;  /* 0x000b081201007387 */ /* 0x0003e20000100a00 */
[----:B------:R-:W-:-:S04]  /*2c1f0*/  LEA R2, P6, R20, R250, 0x2 ;  /* 0x000000fa14027211 */ /* 0x000fc800078c10ff */
[----:B------:R-:W-:Y:S02]  /*2c200*/  LEA.HI.X.SX32 R3, R20, R0, 0x2, P6 ;  /* 0x0000000014037211 */ /* 0x000fe400030f16ff */
[----:B------:R-:W2:Y:S01]  /*2c210*/  LDL.LU R20, [R1+0xb98] ;  /* 0x000b980001147983 */ /* 0x000ea20000300800 */
[----:B------:R-:W-:-:S04]  /*2c220*/  LEA R212, P4, R11, R250, 0x2 ;  /* 0x000000fa0bd47211 */ /* 0x000fc800078810ff */
[----:B------:R-:W-:Y:S02]  /*2c230*/  LEA.HI.X.SX32 R213, R11, R0, 0x2, P4 ;  /* 0x000000000bd57211 */ /* 0x000fe400020f16ff */
[C---:B------:R-:W-:Y:S01]  /*2c240*/  LEA R214, P0, R21.reuse, R250, 0x2 ;  /* 0x000000fa15d67211 */ /* 0x040fe200078010ff */
[----:B------:R-:W2:Y:S03]  /*2c250*/  LDL.LU R11, [R1+0xb9c] ;  /* 0x000b9c00010b7983 */ /* 0x000ea60000300800 */
[----:B------:R-:W-:Y:S01]  /*2c260*/  LEA.HI.X.SX32 R215, R21, R0, 0x2, P0 ;  /* 0x0000000015d77211 */ /* 0x000fe200000f16ff */
[----:B------:R-:W-:Y:S04]  /*2c270*/  STL.64 [R1+0xb10], R2 ;  /* 0x000b100201007387 */ /* 0x000fe80000100a00 */
[----:B------:R-:W2:Y:S01]  /*2c280*/  LDL.LU R21, [R1+0xba0] ;  /* 0x000ba00001157983 */ /* 0x000ea20000300800 */
[----:B------:R-:W-:-:S03]  /*2c290*/  LEA R216, P6, R9, R250, 0x2 ;  /* 0x000000fa09d87211 */ /* 0x000fc600078c10ff */
[----:B------:R-:W-:Y:S01]  /*2c2a0*/  STL.64 [R1+0xb18], R212 ;  /* 0x000b18d401007387 */ /* 0x000fe20000100a00 */
[----:B------:R-:W-:Y:S02]  /*2c2b0*/  LEA.HI.X.SX32 R217, R9, R0, 0x2, P6 ;  /* 0x0000000009d97211 */ /* 0x000fe400030f16ff */
[C---:B------:R-:W-:Y:S01]  /*2c2c0*/  LEA R218, P4, R5.reuse, R250, 0x2 ;  /* 0x000000fa05da7211 */ /* 0x040fe200078810ff */
[----:B------:R-:W2:Y:S03]  /*2c2d0*/  LDL.LU R9, [R1+0xba4] ;  /* 0x000ba40001097983 */ /* 0x000ea60000300800 */
[----:B------:R-:W-:Y:S01]  /*2c2e0*/  LEA.HI.X.SX32 R219, R5, R0, 0x2, P4 ;  /* 0x0000000005db7211 */ /* 0x000fe200020f16ff */
[----:B------:R-:W-:Y:S04]  /*2c2f0*/  STL.64 [R1+0xb20], R214 ;  /* 0x000b20d601007387 */ /* 0x000fe80000100a00 */
[----:B------:R-:W2:Y:S01]  /*2c300*/  LDL.LU R5, [R1+0xba8] ;  /* 0x000ba80001057983 */ /* 0x000ea20000300800 */
[----:B----4-:R-:W-:-:S03]  /*2c310*/  LEA R220, P0, R16, R250, 0x2 ;  /* 0x000000fa10dc7211 */ /* 0x010fc600078010ff */
[----:B------:R-:W-:Y:S01]  /*2c320*/  STL.64 [R1+0xb28], R216 ;  /* 0x000b28d801007387 */ /* 0x000fe20000100a00 */
[----:B------:R-:W-:-:S03]  /*2c330*/  LEA.HI.X.SX32 R221, R16, R0, 0x2, P0 ;  /* 0x0000000010dd7211 */ /* 0x000fc600000f16ff */
[----:B------:R-:W4:Y:S01]  /*2c340*/  LDL.LU R16, [R1+0xbac] ;  /* 0x000bac0001107983 */ /* 0x000f220000300800 */
[----:B------:R-:W-:-:S03]  /*2c350*/  LEA R206, P6, R17, R250, 0x2 ;  /* 0x000000fa11ce7211 */ /* 0x000fc600078c10ff */
[----:B------:R-:W-:Y:S01]  /*2c360*/  STL.64 [R1+0xb30], R218 ;  /* 0x000b30da01007387 */ /* 0x000fe20000100a00 */
[----:B------:R-:W-:-:S03]  /*2c370*/  LEA.HI.X.SX32 R207, R17, R0, 0x2, P6 ;  /* 0x0000000011cf7211 */ /* 0x000fc600030f16ff */
[----:B------:R-:W4:Y:S01]  /*2c380*/  LDL.LU R17, [R1+0xbb0] ;  /* 0x000bb00001117983 */ /* 0x000f220000300800 */
[----:B-1----:R-:W-:-:S03]  /*2c390*/  LEA R18, P4, R13, R250, 0x2 ;  /* 0x000000fa0d127211 */ /* 0x002fc600078810ff */
[----:B------:R-:W-:Y:S01]  /*2c3a0*/  STL.64 [R1+0xb38], R220 ;  /* 0x000b38dc01007387 */ /* 0x000fe20000100a00 */
[----:B------:R-:W-:-:S03]  /*2c3b0*/  LEA.HI.X.SX32 R19, R13, R0, 0x2, P4 ;  /* 0x000000000d137211 */ /* 0x000fc600020f16ff */
[----:B------:R-:W4:Y:S01]  /*2c3c0*/  LDL.LU R13, [R1+0xbb4] ;  /* 0x000bb400010d7983 */ /* 0x000f220000300800 */
[----:B---3--:R-:W-:-:S03]  /*2c3d0*/  LEA R244, P0, R15, R250, 0x2 ;  /* 0x000000fa0ff47211 */ /* 0x008fc600078010ff */
[----:B------:R-:W-:Y:S01]  /*2c3e0*/  STL.64 [R1+0xb40], R206 ;  /* 0x000b40ce01007387 */ /* 0x000fe20000100a00 */
[----:B------:R-:W-:-:S03]  /*2c3f0*/  LEA.HI.X.SX32 R245, R15, R0, 0x2, P0 ;  /* 0x000000000ff57211 */ /* 0x000fc600000f16ff */
[----:B------:R1:W-:Y:S04]  /*2c400*/  STL.64 [R1+0xb48], R18 ;  /* 0x000b481201007387 */ /* 0x0003e80000100a00 */
[----:B------:R-:W3:Y:S01]  /*2c410*/  LDL.LU R15, [R1+0xbbc] ;  /* 0x000bbc00010f7983 */ /* 0x000ee20000300800 */
[----:B------:R-:W-:-:S04]  /*2c420*/  LEA R196, P6, R14, R250, 0x2 ;  /* 0x000000fa0ec47211 */ /* 0x000fc800078c10ff */
[----:B------:R-:W-:Y:S02]  /*2c430*/  LEA.HI.X.SX32 R197, R14, R0, 0x2, P6 ;  /* 0x000000000ec57211 */ /* 0x000fe400030f16ff */
[----:B------:R-:W3:Y:S04]  /*2c440*/  LDL.LU R14, [R1+0xbc4] ;  /* 0x000bc400010e7983 */ /* 0x000ee80000300800 */
[----:B------:R-:W-:Y:S01]  /*2c450*/  STL.64 [R1+0xb50], R244 ;  /* 0x000b50f401007387 */ /* 0x000fe20000100a00 */
[----:B--2---:R-:W-:-:S04]  /*2c460*/  LEA R198, P4, R7, R250, 0x2 ;  /* 0x000000fa07c67211 */ /* 0x004fc800078810ff */
[----:B------:R-:W-:Y:S02]  /*2c470*/  LEA.HI.X.SX32 R199, R7, R0, 0x2, P4 ;  /* 0x0000000007c77211 */ /* 0x000fe400020f16ff */
[----:B------:R-:W2:Y:S04]  /*2c480*/  LDL.LU R7, [R1+0xbcc] ;  /* 0x000bcc0001077983 */ /* 0x000ea80000300800 */
[----:B------:R-:W-:Y:S01]  /*2c490*/  STL.64 [R1+0xb58], R196 ;  /* 0x000b58c401007387 */ /* 0x000fe20000100a00 */
[----:B------:R-:W-:-:S04]  /*2c4a0*/  LEA R200, P0, R20, R250, 0x2 ;  /* 0x000000fa14c87211 */ /* 0x000fc800078010ff */
[----:B------:R-:W-:Y:S02]  /*2c4b0*/  LEA.HI.X.SX32 R201, R20, R0, 0x2, P0 ;  /* 0x0000000014c97211 */ /* 0x000fe400000f16ff */
        /* <DEDUP_REMOVED lines=13> */
[----:B-1----:R-:W-:-:S03]  /*2c590*/  LEA R18, P6, R5, R250, 0x2 ;  /* 0x000000fa05127211 */ /* 0x002fc600078c10ff */
[----:B------:R-:W-:Y:S01]  /*2c5a0*/  STL.64 [R1+0xb78], R204 ;  /* 0x000b78cc01007387 */ /* 0x000fe20000100a00 */
[----:B------:R-:W-:-:S03]  /*2c5b0*/  LEA.HI.X.SX32 R19, R5, R0, 0x2, P6 ;  /* 0x0000000005137211 */ /* 0x000fc600030f16ff */
[----:B------:R-:W2:Y:S01]  /*2c5c0*/  LDL.LU R5, [R1+0xbf4] ;  /* 0x000bf40001057983 */ /* 0x000ea20000300800 */
[----:B----4-:R-:W-:-:S03]  /*2c5d0*/  LEA R242, P4, R16, R250, 0x2 ;  /* 0x000000fa10f27211 */ /* 0x010fc600078810ff */
[----:B------:R-:W-:Y:S01]  /*2c5e0*/  STL.64 [R1+0xb80], R190 ;  /* 0x000b80be01007387 */ /* 0x000fe20000100a00 */
[----:B------:R-:W-:-:S03]  /*2c5f0*/  LEA.HI.X.SX32 R243, R16, R0, 0x2, P4 ;  /* 0x0000000010f37211 */ /* 0x000fc600020f16ff */
[----:B------:R1:W-:Y:S01]  /*2c600*/  STL.64 [R1+0xb88], R18 ;  /* 0x000b881201007387 */ /* 0x0003e20000100a00 */
[----:B------:R-:W-:-:S03]  /*2c610*/  LEA R180, P0, R17, R250, 0x2 ;  /* 0x000000fa11b47211 */ /* 0x000fc600078010ff */
[----:B------:R-:W4:Y:S01]  /*2c620*/  LDL.LU R16, [R1+0xbfc] ;  /* 0x000bfc0001107983 */ /* 0x000f220000300800 */
[----:B------:R-:W-:-:S03]  /*2c630*/  LEA.HI.X.SX32 R181, R17, R0, 0x2, P0 ;  /* 0x0000000011b57211 */ /* 0x000fc600000f16ff */
[----:B------:R-:W4:Y:S01]  /*2c640*/  LDL.LU R17, [R1+0xc04] ;  /* 0x000c040001117983 */ /* 0x000f220000300800 */
[----:B------:R-:W-:-:S03]  /*2c650*/  LEA R182, P6, R13, R250, 0x2 ;  /* 0x000000fa0db67211 */ /* 0x000fc600078c10ff */
[----:B------:R-:W-:Y:S01]  /*2c660*/  STL.64 [R1+0xb90], R242 ;  /* 0x000b90f201007387 */ /* 0x000fe20000100a00 */
[----:B------:R-:W-:-:S03]  /*2c670*/  LEA.HI.X.SX32 R183, R13, R0, 0x2, P6 ;  /* 0x000000000db77211 */ /* 0x000fc600030f16ff */
[----:B------:R-:W4:Y:S01]  /*2c680*/  LDL.LU R13, [R1+0xc0c] ;  /* 0x000c0c00010d7983 */ /* 0x000f220000300800 */
[----:B---3--:R-:W-:-:S03]  /*2c690*/  LEA R184, P4, R15, R250, 0x2 ;  /* 0x000000fa0fb87211 */ /* 0x008fc600078810ff */
[----:B------:R-:W-:Y:S01]  /*2c6a0*/  STL.64 [R1+0xb98], R180 ;  /* 0x000b98b401007387 */ /* 0x000fe20000100a00 */
[----:B------:R-:W-:-:S03]  /*2c6b0*/  LEA.HI.X.SX32 R185, R15, R0, 0x2, P4 ;  /* 0x000000000fb97211 */ /* 0x000fc600020f16ff */
[----:B------:R-:W3:Y:S04]  /*2c6c0*/  LDL.LU R15, [R1+0xc14] ;  /* 0x000c1400010f7983 */ /* 0x000ee80000300800 */
[----:B------:R-:W-:Y:S01]  /*2c6d0*/  STL.64 [R1+0xba0], R182 ;  /* 0x000ba0b601007387 */ /* 0x000fe20000100a00 */
        /* <DEDUP_REMOVED lines=12> */
[----:B-1----:R-:W-:-:S04]  /*2c7a0*/  LEA R18, P0, R11, R250, 0x2 ;  /* 0x000000fa0b127211 */ /* 0x002fc800078010ff */
[----:B------:R-:W-:Y:S02]  /*2c7b0*/  LEA.HI.X.SX32 R19, R11, R0, 0x2, P0 ;  /* 0x000000000b137211 */ /* 0x000fe400000f16ff */
[----:B------:R-:W2:Y:S01]  /*2c7c0*/  LDL.LU R11, [R1+0xc34] ;  /* 0x000c3400010b7983 */ /* 0x000ea20000300800 */
[----:B------:R-:W-:-:S03]  /*2c7d0*/  LEA R226, P6, R21, R250, 0x2 ;  /* 0x000000fa15e27211 */ /* 0x000fc600078c10ff */
[----:B------:R-:W-:Y:S01]  /*2c7e0*/  STL.64 [R1+0xbc0], R174 ;  /* 0x000bc0ae01007387 */ /* 0x000fe20000100a00 */
[----:B------:R-:W-:-:S03]  /*2c7f0*/  LEA.HI.X.SX32 R227, R21, R0, 0x2, P6 ;  /* 0x0000000015e37211 */ /* 0x000fc600030f16ff */
[----:B------:R1:W-:Y:S04]  /*2c800*/  STL.64 [R1+0xbc8], R18 ;  /* 0x000bc81201007387 */ /* 0x0003e80000100a00 */
[----:B------:R-:W2:Y:S01]  /*2c810*/  LDL.LU R21, [R1+0xc3c] ;  /* 0x000c3c0001157983 */ /* 0x000ea20000300800 */
[----:B------:R-:W-:-:S04]  /*2c820*/  LEA R164, P4, R9, R250, 0x2 ;  /* 0x000000fa09a47211 */ /* 0x000fc800078810ff */
[----:B------:R-:W-:Y:S02]  /*2c830*/  LEA.HI.X.SX32 R165, R9, R0, 0x2, P4 ;  /* 0x0000000009a57211 */ /* 0x000fe400020f16ff */
[----:B------:R-:W2:Y:S01]  /*2c840*/  LDL.LU R9, [R1+0xc44] ;  /* 0x000c440001097983 */ /* 0x000ea20000300800 */
[----:B------:R-:W-:-:S03]  /*2c850*/  LEA R166, P0, R5, R250, 0x2 ;  /* 0x000000fa05a67211 */ /* 0x000fc600078010ff */
[----:B------:R-:W-:Y:S01]  /*2c860*/  STL.64 [R1+0xbd0], R226 ;  /* 0x000bd0e201007387 */ /* 0x000fe20000100a00 */
[----:B------:R-:W-:-:S03]  /*2c870*/  LEA.HI.X.SX32 R167, R5, R0, 0x2, P0 ;  /* 0x0000000005a77211 */ /* 0x000fc600000f16ff */
[----:B------:R-:W2:Y:S01]  /*2c880*/  LDL.LU R5, [R1+0xc4c] ;  /* 0x000c4c0001057983 */ /* 0x000ea20000300800 */
[----:B----4-:R-:W-:-:S03]  /*2c890*/  LEA R168, P6, R16, R250, 0x2 ;  /* 0x000000fa10a87211 */ /* 0x010fc600078c10ff */
[----:B------:R-:W-:Y:S01]  /*2c8a0*/  STL.64 [R1+0xbd8], R164 ;  /* 0x000bd8a401007387 */ /* 0x000fe20000100a00 */
[C---:B------:R-:W-:Y:S02]  /*2c8b0*/  LEA R170, P4, R17.reuse, R250, 0x2 ;  /* 0x000000fa11aa7211 */ /* 0x040fe400078810ff */
[-C--:B------:R-:W-:Y:S02]  /*2c8c0*/  LEA.HI.X.SX32 R169, R16, R0.reuse, 0x2, P6 ;  /* 0x0000000010a97211 */ /* 0x080fe400030f16ff */
[----:B------:R-:W4:Y:S01]  /*2c8d0*/  LDL.LU R16, [R1+0xc54] ;  /* 0x000c540001107983 */ /* 0x000f220000300800 */
        /* <DEDUP_REMOVED lines=10> */
[----:B------:R-:W3:Y:S01]  /*2c980*/  LDL.LU R15, [R1+0xc6c] ;  /* 0x000c6c00010f7983 */ /* 0x000ee20000300800 */
[----:B-1----:R-:W-:-:S03]  /*2c990*/  LEA R18, P4, R14, R250, 0x2 ;  /* 0x000000fa0e127211 */ /* 0x002fc600078810ff */
[----:B------:R-:W-:Y:S01]  /*2c9a0*/  STL.64 [R1+0xbf8], R172 ;  /* 0x000bf8ac01007387 */ /* 0x000fe20000100a00 */
[----:B------:R-:W-:-:S03]  /*2c9b0*/  LEA.HI.X.SX32 R19, R14, R0, 0x2, P4 ;  /* 0x000000000e137211 */ /* 0x000fc600020f16ff */
[----:B------:R-:W3:Y:S04]  /*2c9c0*/  LDL.LU R14, [R1+0xc74] ;  /* 0x000c7400010e7983 */ /* 0x000ee80000300800 */
[----:B------:R-:W-:Y:S04]  /*2c9d0*/  STL.64 [R1+0xc00], R158 ;  /* 0x000c009e01007387 */ /* 0x000fe80000100a00 */
[----:B------:R1:W-:Y:S01]  /*2c9e0*/  STL.64 [R1+0xc08], R18 ;  /* 0x000c081201007387 */ /* 0x0003e20000100a00 */
[----:B--2---:R-:W-:-:S04]  /*2c9f0*/  LEA R210, P0, R7, R250, 0x2 ;  /* 0x000000fa07d27211 */ /* 0x004fc800078010ff */
[----:B------:R-:W-:Y:S02]  /*2ca00*/  LEA.HI.X.SX32 R211, R7, R0, 0x2, P0 ;  /* 0x0000000007d37211 */ /* 0x000fe400000f16ff */
[----:B------:R-:W2:Y:S01]  /*2ca10*/  LDL.LU R7, [R1+0xc7c] ;  /* 0x000c7c0001077983 */ /* 0x000ea20000300800 */
        /* <DEDUP_REMOVED lines=20> */
[----:B----4-:R-:W-:-:S04]  /*2cb60*/  LEA R142, P0, R16, R250, 0x2 ;  /* 0x000000fa108e7211 */ /* 0x010fc800078010ff */
[----:B------:R-:W-:Y:S02]  /*2cb70*/  LEA.HI.X.SX32 R143, R16, R0, 0x2, P0 ;  /* 0x00000000108f7211 */ /* 0x000fe400000f16ff */
[----:B------:R-:W4:Y:S01]  /*2cb80*/  LDL.LU R16, [R1+0xcac] ;  /* 0x000cac0001107983 */ /* 0x000f220000300800 */
[----:B-1----:R-:W-:-:S03]  /*2cb90*/  LEA R18, P6, R17, R250, 0x2 ;  /* 0x000000fa11127211 */ /* 0x002fc600078c10ff */
[----:B------:R-:W-:Y:S01]  /*2cba0*/  STL.64 [R1+0xc38], R156 ;  /* 0x000c389c01007387 */ /* 0x000fe20000100a00 */
[----:B------:R-:W-:-:S03]  /*2cbb0*/  LEA.HI.X.SX32 R19, R17, R0, 0x2, P6 ;  /* 0x0000000011137211 */ /* 0x000fc600030f16ff */
[----:B------:R-:W4:Y:S01]  /*2cbc0*/  LDL.LU R17, [R1+0xcb4] ;  /* 0x000cb40001117983 */ /* 0x000f220000300800 */
[----:B------:R-:W-:-:S03]  /*2cbd0*/  LEA R194, P4, R13, R250, 0x2 ;  /* 0x000000fa0dc27211 */ /* 0x000fc600078810ff */
[----:B------:R-:W-:Y:S01]  /*2cbe0*/  STL.64 [R1+0xc40], R142 ;  /* 0x000c408e01007387 */ /* 0x000fe20000100a00 */
[----:B------:R-:W-:-:S03]  /*2cbf0*/  LEA.HI.X.SX32 R195, R13, R0, 0x2, P4 ;  /* 0x000000000dc37211 */ /* 0x000fc600020f16ff */
[----:B------:R1:W-:Y:S04]  /*2cc00*/  STL.64 [R1+0xc48], R18 ;  /* 0x000c481201007387 */ /* 0x0003e80000100a00 */
[----:B------:R-:W4:Y:S01]  /*2cc10*/  LDL.LU R13, [R1+0xcbc] ;  /* 0x000cbc00010d7983 */ /* 0x000f220000300800 */
[----:B---3--:R-:W-:-:S04]  /*2cc20*/  LEA R132, P0, R15, R250, 0x2 ;  /* 0x000000fa0f847211 */ /* 0x008fc800078010ff */
[----:B------:R-:W-:Y:S02]  /*2cc30*/  LEA.HI.X.SX32 R133, R15, R0, 0x2, P0 ;  /* 0x000000000f857211 */ /* 0x000fe400000f16ff */
[----:B------:R-:W3:Y:S01]  /*2cc40*/  LDL.LU R15, [R1+0xcc4] ;  /* 0x000cc400010f7983 */ /* 0x000ee20000300800 */
        /* <DEDUP_REMOVED lines=24> */
[----:B------:R-:W-:-:S03]  /*2cdd0*/  LEA R178, P6, R5, R250, 0x2 ;  /* 0x000000fa05b27211 */ /* 0x000fc600078c10ff */
[----:B------:R-:W-:Y:S01]  /*2cde0*/  STL.64 [R1+0xc80], R126 ;  /* 0x000c807e01007387 */ /* 0x000fe20000100a00 */
[----:B------:R-:W-:-:S03]  /*2cdf0*/  LEA.HI.X.SX32 R179, R5, R0, 0x2, P6 ;  /* 0x0000000005b37211 */ /* 0x000fc600030f16ff */
[----:B------:R1:W-:Y:S04]  /*2ce00*/  STL.64 [R1+0xc88], R18 ;  /* 0x000c881201007387 */ /* 0x0003e80000100a00 */
[----:B------:R-:W2:Y:S01]  /*2ce10*/  LDL.LU R5, [R1+0xcfc] ;  /* 0x000cfc0001057983 */ /* 0x000ea20000300800 */
[----:B----4-:R-:W-:-:S04]  /*2ce20*/  LEA R116, P4, R16, R250, 0x2 ;  /* 0x000000fa10747211 */ /* 0x010fc800078810ff */
[----:B------:R-:W-:Y:S02]  /*2ce30*/  LEA.HI.X.SX32 R117, R16, R0, 0x2, P4 ;  /* 0x0000000010757211 */ /* 0x000fe400020f16ff */
[----:B------:R-:W4:Y:S01]  /*2ce40*/  LDL.LU R16, [R1+0xd04] ;  /* 0x000d040001107983 */ /* 0x000f220000300800 */
[----:B------:R-:W-:-:S03]  /*2ce50*/  LEA R118, P0, R17, R250, 0x2 ;  /* 0x000000fa11767211 */ /* 0x000fc600078010ff */
[----:B------:R-:W-:Y:S01]  /*2ce60*/  STL.64 [R1+0xc90], R178 ;  /* 0x000c90b201007387 */ /* 0x000fe20000100a00 */
        /* <DEDUP_REMOVED lines=19> */
[----:B-1----:R-:W-:-:S04]  /*2cfa0*/  LEA R18, P4, R20, R250, 0x2 ;  /* 0x000000fa14127211 */ /* 0x002fc800078810ff */
        /* <DEDUP_REMOVED lines=37> */
[----:B------:R4:W-:Y:S04]  /*2d200*/  STL.64 [R1+0xd08], R18 ;  /* 0x000d081201007387 */ /* 0x0009e80000100a00 */
[----:B------:R-:W3:Y:S01]  /*2d210*/  LDL.LU R14, [R1+0xd7c] ;  /* 0x000d7c00010e7983 */ /* 0x000ee20000300800 */
        /* <DEDUP_REMOVED lines=32> */
[----:B------:R-:W-:-:S04]  /*2d420*/  LEA R68, P4, R13, R250, 0x2 ;  /* 0x000000fa0d447211 */ /* 0x000fc800078810ff */
[----:B------:R-:W-:Y:S02]  /*2d430*/  LEA.HI.X.SX32 R69, R13, R0, 0x2, P4 ;  /* 0x000000000d457211 */ /* 0x000fe400020f16ff */
        /* <DEDUP_REMOVED lines=13> */
[----:B------:R-:W-:Y:S04]  /*2d510*/  STL.64 [R1+0xd68], R72 ;  /* 0x000d684801007387 */ /* 0x000fe80000100a00 */
[----:B------:R-:W2:Y:S01]  /*2d520*/  LDL.LU R22, [R1+0xde4] ;  /* 0x000de40001167983 */ /* 0x000ea20000300800 */
[----:B------:R-:W-:-:S03]  /*2d530*/  LEA R76, P0, R20, R250, 0x2 ;  /* 0x000000fa144c7211 */ /* 0x000fc600078010ff */
[----:B------:R-:W-:Y:S01]  /*2d540*/  STL.64 [R1+0xd70], R74 ;  /* 0x000d704a01007387 */ /* 0x000fe20000100a00 */
[----:B------:R-:W-:Y:S02]  /*2d550*/  LEA.HI.X.SX32 R77, R20, R0, 0x2, P0 ;  /* 0x00000000144d7211 */ /* 0x000fe400000f16ff */
[----:B------:R-:W-:-:S04]  /*2d560*/  LEA R62, P6, R11, R250, 0x2 ;  /* 0x000000fa0b3e7211 */ /* 0x000fc800078c10ff */
[----:B------:R-:W-:Y:S02]  /*2d570*/  LEA.HI.X.SX32 R63, R11, R0, 0x2, P6 ;  /* 0x000000000b3f7211 */ /* 0x000fe400030f16ff */
[----:B------:R-:W2:Y:S01]  /*2d580*/  LDL.LU R11, [R1+0xdf0] ;  /* 0x000df000010b7983 */ /* 0x000ea20000300800 */
[----:B-1----:R-:W-:-:S03]  /*2d590*/  LEA R18, P4, R21, R250, 0x2 ;  /* 0x000000fa15127211 */ /* 0x002fc600078810ff */
[----:B------:R-:W-:Y:S01]  /*2d5a0*/  STL.64 [R1+0xd78], R76 ;  /* 0x000d784c01007387 */ /* 0x000fe20000100a00 */
[----:B------:R-:W-:-:S03]  /*2d5b0*/  LEA.HI.X.SX32 R19, R21, R0, 0x2, P4 ;  /* 0x0000000015137211 */ /* 0x000fc600020f16ff */
[----:B------:R-:W-:Y:S01]  /*2d5c0*/  STL.64 [R1+0xd80], R62 ;  /* 0x000d803e01007387 */ /* 0x000fe20000100a00 */
[----:B------:R-:W-:-:S03]  /*2d5d0*/  LEA R114, P0, R9, R250, 0x2 ;  /* 0x000000fa09727211 */ /* 0x000fc600078010ff */
[----:B------:R2:W-:Y:S01]  /*2d5e0*/  STL.64 [R1+0xd88], R18 ;  /* 0x000d881201007387 */ /* 0x0005e20000100a00 */
[----:B------:R-:W-:-:S03]  /*2d5f0*/  LEA.HI.X.SX32 R115, R9, R0, 0x2, P0 ;  /* 0x0000000009737211 */ /* 0x000fc600000f16ff */
[----:B------:R-:W2:Y:S01]  /*2d600*/  LDL.LU R9, [R1+0xdf8] ;  /* 0x000df80001097983 */ /* 0x000ea20000300800 */
[----:B------:R-:W-:-:S04]  /*2d610*/  LEA R52, P6, R5, R250, 0x2 ;  /* 0x000000fa05347211 */ /* 0x000fc800078c10ff */
[----:B------:R-:W-:Y:S02]  /*2d620*/  LEA.HI.X.SX32 R53, R5, R0, 0x2, P6 ;  /* 0x0000000005357211 */ /* 0x000fe400030f16ff */
[----:B------:R-:W2:Y:S01]  /*2d630*/  LDL.LU R5, [R1+0xdec] ;  /* 0x000dec0001057983 */ /* 0x000ea20000300800 */
[----:B----4-:R-:W-:-:S03]  /*2d640*/  LEA R54, P4, R16, R250, 0x2 ;  /* 0x000000fa10367211 */ /* 0x010fc600078810ff */
[----:B------:R-:W4:Y:S01]  /*2d650*/  LDL.LU R23, [R1+0xdf4] ;  /* 0x000df40001177983 */ /* 0x000f220000300800 */
[----:B------:R-:W-:-:S03]  /*2d660*/  LEA.HI.X.SX32 R55, R16, R0, 0x2, P4 ;  /* 0x0000000010377211 */ /* 0x000fc600020f16ff */
[----:B------:R-:W-:Y:S04]  /*2d670*/  STL.64 [R1+0xd90], R114 ;  /* 0x000d907201007387 */ /* 0x000fe80000100a00 */
[----:B------:R-:W4:Y:S04]  /*2d680*/  LDL.LU R20, [R1+0xdfc] ;  /* 0x000dfc0001147983 */ /* 0x000f280000300800 */
[----:B------:R-:W-:Y:S04]  /*2d690*/  STL.64 [R1+0xd98], R52 ;  /* 0x000d983401007387 */ /* 0x000fe80000100a00 */
[----:B------:R-:W4:Y:S01]  /*2d6a0*/  LDL.LU R21, [R1+0xe04] ;  /* 0x000e040001157983 */ /* 0x000f220000300800 */
[----:B------:R-:W-:-:S03]  /*2d6b0*/  LEA R58, P6, R13, R250, 0x2 ;  /* 0x000000fa0d3a7211 */ /* 0x000fc600078c10ff */
[----:B------:R-:W-:Y:S01]  /*2d6c0*/  STL.64 [R1+0xda0], R54 ;  /* 0x000da03601007387 */ /* 0x000fe20000100a00 */
[----:B------:R-:W-:-:S03]  /*2d6d0*/  LEA.HI.X.SX32 R59, R13, R0, 0x2, P6 ;  /* 0x000000000d3b7211 */ /* 0x000fc600030f16ff */
[----:B------:R-:W4:Y:S01]  /*2d6e0*/  LDL.LU R13, [R1+0xe0c] ;  /* 0x000e0c00010d7983 */ /* 0x000f220000300800 */
[-C--:B------:R-:W-:Y:S02]  /*2d6f0*/  LEA R56, P0, R17, R250.reuse, 0x2 ;  /* 0x000000fa11387211 */ /* 0x080fe400078010ff */
[----:B---3--:R-:W-:Y:S02]  /*2d700*/  LEA R60, P4, R15, R250, 0x2 ;  /* 0x000000fa0f3c7211 */ /* 0x008fe400078810ff */
[-C--:B------:R-:W-:Y:S02]  /*2d710*/  LEA.HI.X.SX32 R57, R17, R0.reuse, 0x2, P0 ;  /* 0x0000000011397211 */ /* 0x080fe400000f16ff */
[----:B------:R-:W-:-:S03]  /*2d720*/  LEA.HI.X.SX32 R61, R15, R0, 0x2, P4 ;  /* 0x000000000f3d7211 */ /* 0x000fc600020f16ff */
[----:B------:R-:W-:Y:S04]  /*2d730*/  STL.64 [R1+0xda8], R56 ;  /* 0x000da83801007387 */ /* 0x000fe80000100a00 */
[----:B------:R-:W3:Y:S04]  /*2d740*/  LDL.LU R16, [R1+0xe14] ;  /* 0x000e140001107983 */ /* 0x000ee80000300800 */
[----:B------:R-:W3:Y:S01]  /*2d750*/  LDL.LU R15, [R1+0xe1c] ;  /* 0x000e1c00010f7983 */ /* 0x000ee20000300800 */
[----:B------:R-:W-:-:S03]  /*2d760*/  LEA R46, P0, R14, R250, 0x2 ;  /* 0x000000fa0e2e7211 */ /* 0x000fc600078010ff */
[----:B------:R-:W-:Y:S01]  /*2d770*/  STL.64 [R1+0xdb0], R58 ;  /* 0x000db03a01007387 */ /* 0x000fe20000100a00 */
[----:B------:R-:W-:-:S03]  /*2d780*/  LEA.HI.X.SX32 R47, R14, R0, 0x2, P0 ;  /* 0x000000000e2f7211 */ /* 0x000fc600000f16ff */
[----:B------:R-:W3:Y:S04]  /*2d790*/  LDL.LU R14, [R1+0xe24] ;  /* 0x000e2400010e7983 */ /* 0x000ee80000300800 */
[----:B------:R-:W-:Y:S04]  /*2d7a0*/  STL.64 [R1+0xdb8], R60 ;  /* 0x000db83c01007387 */ /* 0x000fe80000100a00 */
[----:B------:R-:W3:Y:S01]  /*2d7b0*/  LDL.LU R17, [R1+0xe28] ;  /* 0x000e280001117983 */ /* 0x000ee20000300800 */
[----:B--2---:R-:W-:-:S04]  /*2d7c0*/  LEA R18, P6, R7, R250, 0x2 ;  /* 0x000000fa07127211 */ /* 0x004fc800078c10ff */
[----:B------:R-:W-:Y:S02]  /*2d7d0*/  LEA.HI.X.SX32 R19, R7, R0, 0x2, P6 ;  /* 0x0000000007137211 */ /* 0x000fe400030f16ff */
[----:B------:R-:W2:Y:S01]  /*2d7e0*/  LDL.LU R7, [R1+0xe2c] ;  /* 0x000e2c0001077983 */ /* 0x000ea20000300800 */
[----:B------:R-:W-:-:S03]  /*2d7f0*/  LEA R98, P4, R22, R250, 0x2 ;  /* 0x000000fa16627211 */ /* 0x000fc600078810ff */
[----:B------:R1:W-:Y:S01]  /*2d800*/  STL.64 [R1+0xdc8], R18 ;  /* 0x000dc81201007387 */ /* 0x0003e20000100a00 */
[----:B------:R-:W-:-:S03]  /*2d810*/  LEA.HI.X.SX32 R99, R22, R0, 0x2, P4 ;  /* 0x0000000016637211 */ /* 0x000fc600020f16ff */
        /* <DEDUP_REMOVED lines=12> */
[----:B----4-:R-:W-:-:S04]  /*2d8e0*/  LEA R42, P0, R23, R250, 0x2 ;  /* 0x000000fa172a7211 */ /* 0x010fc800078010ff */
[----:B------:R-:W-:Y:S02]  /*2d8f0*/  LEA.HI.X.SX32 R43, R23, R0, 0x2, P0 ;  /* 0x00000000172b7211 */ /* 0x000fe400000f16ff */
[----:B-1----:R-:W-:-:S04]  /*2d900*/  LEA R18, P0, R13, R250, 0x2 ;  /* 0x000000fa0d127211 */ /* 0x002fc800078010ff */
[----:B------:R-:W-:Y:S02]  /*2d910*/  LEA.HI.X.SX32 R19, R13, R0, 0x2, P0 ;  /* 0x000000000d137211 */ /* 0x000fe400000f16ff */
[----:B------:R-:W1:Y:S01]  /*2d920*/  S2R R13, SR_TID.X ;  /* 0x00000000000d7919 */ /* 0x000e620000002100 */
[CC--:B------:R-:W-:Y:S02]  /*2d930*/  LEA R44, P6, R20.reuse, R250.reuse, 0x2 ;  /* 0x000000fa142c7211 */ /* 0x0c0fe400078c10ff */
[C---:B------:R-:W-:Y:S02]  /*2d940*/  LEA R30, P4, R21.reuse, R250, 0x2 ;  /* 0x000000fa151e7211 */ /* 0x040fe400078810ff */
[-C--:B------:R-:W-:Y:S02]  /*2d950*/  LEA.HI.X.SX32 R45, R20, R0.reuse, 0x2, P6 ;  /* 0x00000000142d7211 */ /* 0x080fe400030f16ff */
[----:B------:R-:W-:Y:S02]  /*2d960*/  LEA.HI.X.SX32 R31, R21, R0, 0x2, P4 ;  /* 0x00000000151f7211 */ /* 0x000fe400020f16ff */
[----:B---3--:R-:W-:-:S04]  /*2d970*/  LEA R20, P4, R15, R250, 0x2 ;  /* 0x000000fa0f147211 */ /* 0x008fc800078810ff */
[----:B------:R-:W-:Y:S02]  /*2d980*/  LEA.HI.X.SX32 R21, R15, R0, 0x2, P4 ;  /* 0x000000000f157211 */ /* 0x000fe400020f16ff */
[--C-:B-1----:R-:W-:Y:S02]  /*2d990*/  SHF.R.U32.HI R15, RZ, 0x6, R13.reuse ;  /* 0x00000006ff0f7819 */ /* 0x102fe4000001160d */
[----:B------:R-:W-:Y:S02]  /*2d9a0*/  SHF.R.U32.HI R13, RZ, 0x6, R13 ;  /* 0x00000006ff0d7819 */ /* 0x000fe4000001160d */
[----:B------:R-:W-:Y:S02]  /*2d9b0*/  SGXT.U32 R15, R15, 0x1 ;  /* 0x000000010f0f781a */ /* 0x000fe40000000000 */
[----:B------:R-:W-:Y:S02]  /*2d9c0*/  LEA R22, P0, R14, R250, 0x2 ;  /* 0x000000fa0e167211 */ /* 0x000fe400078010ff */
[----:B------:R-:W-:-:S02]  /*2d9d0*/  LOP3.LUT R15, R15, 0xc, RZ, 0xfc, !PT ;  /* 0x0000000c0f0f7812 */ /* 0x000fc400078efcff */
[----:B------:R-:W-:Y:S02]  /*2d9e0*/  SGXT.U32 R13, R13, 0x1 ;  /* 0x000000010d0d781a */ /* 0x000fe40000000000 */
[----:B------:R-:W-:Y:S02]  /*2d9f0*/  LEA.HI.X.SX32 R23, R14, R0, 0x2, P0 ;  /* 0x000000000e177211 */ /* 0x000fe400000f16ff */
[----:B------:R-:W-:Y:S02]  /*2da00*/  ISETP.GE.AND P0, PT, R15, UR8, PT ;  /* 0x000000080f007c0c */ /* 0x000fe4000bf06270 */
[----:B------:R-:W-:Y:S02]  /*2da10*/  LEA R82, P6, R16, R250, 0x2 ;  /* 0x000000fa10527211 */ /* 0x000fe400078c10ff */
[----:B------:R-:W-:Y:S01]  /*2da20*/  LOP3.LUT R13, R13, 0x10, RZ, 0xfc, !PT ;  /* 0x000000100d0d7812 */ /* 0x000fe200078efcff */
[----:B------:R-:W-:Y:S01]  /*2da30*/  STL.64 [R1+0xde0], R38 ;  /* 0x000de02601007387 */ /* 0x000fe20000100a00 */
[----:B------:R-:W-:-:S02]  /*2da40*/  SEL R251, RZ, 0x4, P0 ;  /* 0x00000004fffb7807 */ /* 0x000fc40000000000 */
[----:B------:R-:W-:Y:S01]  /*2da50*/  LEA.HI.X.SX32 R83, R16, R0, 0x2, P6 ;  /* 0x0000000010537211 */ /* 0x000fe200030f16ff */
[----:B------:R-:W-:Y:S04]  /*2da60*/  STL.64 [R1+0xde8], R40 ;  /* 0x000de82801007387 */ /* 0x000fe80000100a00 */
[----:B------:R-:W-:Y:S04]  /*2da70*/  STL.64 [R1+0xdf0], R42 ;  /* 0x000df02a01007387 */ /* 0x000fe80000100a00 */
[----:B------:R-:W-:Y:S04]  /*2da80*/  STL.64 [R1+0xdf8], R44 ;  /* 0x000df82c01007387 */ /* 0x000fe80000100a00 */
[----:B------:R-:W-:Y:S04]  /*2da90*/  STL.64 [R1+0xe00], R30 ;  /* 0x000e001e01007387 */ /* 0x000fe80000100a00 */
[----:B------:R1:W-:Y:S04]  /*2daa0*/  STL.64 [R1+0xe08], R18 ;  /* 0x000e081201007387 */ /* 0x0003e80000100a00 */
[----:B------:R-:W-:Y:S04]  /*2dab0*/  STL.64 [R1+0xe10], R82 ;  /* 0x000e105201007387 */ /* 0x000fe80000100a00 */
[----:B------:R-:W-:Y:S04]  /*2dac0*/  STL.64 [R1+0xe18], R20 ;  /* 0x000e181401007387 */ /* 0x000fe80000100a00 */
[----:B------:R-:W-:Y:S01]  /*2dad0*/  STL.64 [R1+0xe20], R22 ;  /* 0x000e201601007387 */ /* 0x000fe20000100a00 */
[----:B------:R-:W-:-:S02]  /*2dae0*/  ISETP.NE.U32.AND P6, PT, R17, RZ, PT ;  /* 0x000000ff1100720c */ /* 0x000fc40003fc5070 */
[----:B--2---:R-:W-:-:S04]  /*2daf0*/  LEA R24, P4, R7, R250, 0x2 ;  /* 0x000000fa07187211 */ /* 0x004fc800078810ff */
[----:B------:R-:W-:Y:S02]  /*2db00*/  LEA.HI.X.SX32 R25, R7, R0, 0x2, P4 ;  /* 0x0000000007197211 */ /* 0x000fe400020f16ff */
[----:B------:R-:W-:-:S04]  /*2db10*/  ISETP.GE.AND P4, PT, R13, UR8, PT ;  /* 0x000000080d007c0c */ /* 0x000fc8000bf86270 */
[----:B------:R-:W-:Y:S01]  /*2db20*/  SEL R252, RZ, 0x4, P4 ;  /* 0x00000004fffc7807 */ /* 0x000fe20002000000 */
[----:B------:R-:W-:Y:S01]  /*2db30*/  STL.64 [R1+0xe28], R24 ;  /* 0x000e281801007387 */ /* 0x000fe20000100a00 */
[----:B------:R-:W-:-:S05]  /*2db40*/  IMAD R11, R11, c[0x0][0x190], RZ ;  /* 0x000064000b0b7a24 */ /* 0x000fca00078e02ff */
[----:B------:R-:W-:-:S04]  /*2db50*/  LEA R26, P0, R11, R250, 0x2 ;  /* 0x000000fa0b1a7211 */ /* 0x000fc800078010ff */
[----:B------:R-:W-:Y:S01]  /*2db60*/  LEA.HI.X.SX32 R27, R11, R0, 0x2, P0 ;  /* 0x000000000b1b7211 */ /* 0x000fe200000f16ff */
[----:B------:R-:W-:-:S04]  /*2db70*/  IMAD R9, R9, c[0x0][0x190], RZ ;  /* 0x0000640009097a24 */ /* 0x000fc800078e02ff */
[----:B------:R-:W-:Y:S01]  /*2db80*/  STL.64 [R1+0xe30], R26 ;  /* 0x000e301a01007387 */ /* 0x000fe20000100a00 */
[----:B------:R-:W-:Y:S01]  /*2db90*/  LEA R28, P4, R9, R250, 0x2 ;  /* 0x000000fa091c7211 */ /* 0x000fe200078810ff */
[----:B------:R-:W-:-:S03]  /*2dba0*/  IMAD R5, R5, c[0x0][0x190], RZ ;  /* 0x0000640005057a24 */ /* 0x000fc600078e02ff */
[----:B------:R-:W-:Y:S02]  /*2dbb0*/  LEA.HI.X.SX32 R29, R9, R0, 0x2, P4 ;  /* 0x00000000091d7211 */ /* 0x000fe400020f16ff */
[----:B------:R-:W-:-:S04]  /*2dbc0*/  LEA R14, P0, R5, R250, 0x2 ;  /* 0x000000fa050e7211 */ /* 0x000fc800078010ff */
[----:B------:R-:W-:Y:S02]  /*2dbd0*/  LEA.HI.X.SX32 R15, R5, R0, 0x2, P0 ;  /* 0x00000000050f7211 */ /* 0x000fe400000f16ff */
[----:B------:R-:W2:Y:S04]  /*2dbe0*/  LDL R0, [R1+0x484] ;  /* 0x0004840001007983 */ /* 0x000ea80000100800 */
[----:B-1----:R-:W3:Y:S04]  /*2dbf0*/  LDL.LU.64 R18, [R1+0x770] ;  /* 0x0007700001127983 */ /* 0x002ee80000300a00 */
[----:B------:R-:W4:Y:S04]  /*2dc00*/  LDL.64 R238, [R1+0x510] ;  /* 0x0005100001ee7983 */ /* 0x000f280000100a00 */
        /* <DEDUP_REMOVED lines=19> */
[----:B------:R-:W4:Y:S04]  /*2dd40*/  LDL.64 R16, [R1] ;  /* 0x0000000001107983 */ /* 0x000f280000100a00 */
[----:B------:R-:W1:Y:S01]  /*2dd50*/  S2R R7, SR_TID.X ;  /* 0x0000000000077919 */ /* 0x000e620000002100 */
[----:B------:R-:W-:-:S04]  /*2dd60*/  SEL R250, R252, RZ, P3 ;  /* 0x000000fffcfa7207 */ /* 0x000fc80001800000 */
[----:B------:R-:W-:Y:S01]  /*2dd70*/  ISETP.NE.U32.AND P0, PT, R250, RZ, PT ;  /* 0x000000fffa00720c */ /* 0x000fe20003f05070 */
[----:B------:R-:W-:Y:S01]  /*2dd80*/  STL.64 [R1+0xe40], R28 ;  /* 0x000e401c01007387 */ /* 0x000fe20000100a00 */
[----:B-1----:R-:W-:-:S05]  /*2dd90*/  LOP3.LUT R7, R7, 0x7f, RZ, 0xc0, !PT ;  /* 0x0000007f07077812 */ /* 0x002fca00078ec0ff */
[----:B------:R-:W-:-:S05]  /*2dda0*/  IMAD.SHL.U32 R252, R7, 0x4, RZ ;  /* 0x0000000407fc7824 */ /* 0x000fca00078e00ff */
[----:B------:R-:W-:Y:S01]  /*2ddb0*/  LOP3.LUT R250, R252, 0x70, RZ, 0x3c, !PT ;  /* 0x00000070fcfa7812 */ /* 0x000fe200078e3cff */
[----:B------:R-:W-:Y:S01]  /*2ddc0*/  STL.64 [R1+0xe38], R14 ;  /* 0x000e380e01007387 */ /* 0x000fe20000100a00 */
[----:B--2---:R-:W-:Y:S01]  /*2ddd0*/  IADD3 R250, R0, 0x100000, RZ ;  /* 0x0010000000fa7810 */ /* 0x004fe20007ffe0ff */
[----:B------:R-:W-:-:S04]  /*2dde0*/  IMAD.U32 R0, RZ, RZ, UR5 ;  /* 0x00000005ff007e24 */ /* 0x000fc8000f8e00ff */
[----:B---3--:R-:W-:Y:S01]  /*2ddf0*/  IMAD.WIDE R18, R0, 0x4, R18 ;  /* 0x0000000400127825 */ /* 0x008fe200078e0212 */
[----:B------:R-:W-:Y:S04]  /*2de00*/  STL [R1+0x20c0], R250 ;  /* 0x0020c0fa01007387 */ /* 0x000fe80000100800 */
[----:B------:R1:W-:Y:S04]  /*2de10*/  STL.64 [R1+0x16b8], R18 ;  /* 0x0016b81201007387 */ /* 0x0003e80000100a00 */
[----:B----4-:R2:W-:Y:S04]  /*2de20*/  LDGSTS.E [R252], [R238.64], P5 ;  /* 0x00000000eefc7fae */ /* 0x0105e8000a92184c */
[----:B------:R3:W-:Y:S04]  /*2de30*/  LDGSTS.E [R252+0x1000], [R248.64], P5 ;  /* 0x01000000f8fc7fae */ /* 0x0007e8000a92184c */
[----:B-1----:R-:W4:Y:S04]  /*2de40*/  LDL.LU.64 R18, [R1+0x2528] ;  /* 0x0025280001127983 */ /* 0x002f280000300a00 */
[----:B--2---:R-:W2:Y:S04]  /*2de50*/  LDL.LU.64 R238, [R1+0x2520] ;  /* 0x0025200001ee7983 */ /* 0x004ea80000300a00 */
[----:B---3--:R-:W3:Y:S04]  /*2de60*/  LDL.LU.64 R248, [R1+0x2518] ;  /* 0x0025180001f87983 */ /* 0x008ee80000300a00 */
[----:B------:R1:W-:Y:S04]  /*2de70*/  LDGSTS.E [R252+0x2000], [R246.64], P5 ;  /* 0x02000000f6fc7fae */ /* 0x0003e8000a92184c */
[----:B------:R1:W-:Y:S04]  /*2de80*/  LDGSTS.E [R252+0x3000], [R34.64], P5 ;  /* 0x0300000022fc7fae */ /* 0x0003e8000a92184c */
[----:B------:R1:W-:Y:S04]  /*2de90*/  LDGSTS.E [R252+0x4000], [R50.64], P5 ;  /* 0x0400000032fc7fae */ /* 0x0003e8000a92184c */
[----:B-1----:R-:W2:Y:S04]  /*2dea0*/  LDL.LU.64 R246, [R1+0x2510] ;  /* 0x0025100001f67983 */ /* 0x002ea80000300a00 */
[----:B------:R-:W2:Y:S04]  /*2deb0*/  LDL.LU.64 R34, [R1+0x2508] ;  /* 0x0025080001227983 */ /* 0x000ea80000300a00 */
[----:B------:R-:W2:Y:S04]  /*2dec0*/  LDL.LU.64 R50, [R1+0x2500] ;  /* 0x0025000001327983 */ /* 0x000ea80000300a00 */
        /* <DEDUP_REMOVED lines=31> */
[----:B-1----:R-:W2:Y:S04]  /*2e0c0*/  LDL.LU.64 R16, [R1+0x2480] ;  /* 0x0024800001107983 */ /* 0x002ea80000300a00 */
[----:B--2---:R1:W-:Y:S04]  /*2e0d0*/  LDGSTS.E [R252+0x15000], [R16.64], P5 ;  /* 0x1500000010fc7fae */ /* 0x0043e8000a92184c */
[----:B------:R1:W-:Y:S04]  /*2e0e0*/  STL.64 [R1+0x1d68], R16 ;  /* 0x001d681001007387 */ /* 0x0003e80000100a00 */
[----:B------:R2:W-:Y:S04]  /*2e0f0*/  LDGSTS.E [R252+0x16000], [R32.64], P5 ;  /* 0x1600000020fc7fae */ /* 0x0005e8000a92184c */
[----:B------:R2:W-:Y:S04]  /*2e100*/  LDGSTS.E [R252+0x17000], [R48.64], P5 ;  /* 0x1700000030fc7fae */ /* 0x0005e8000a92184c */
[----:B-1----:R-:W3:Y:S04]  /*2e110*/  LDL.64 R16, [R1+0x9d0] ;  /* 0x0009d00001107983 */ /* 0x002ee80000100a00 */
[----:B------:R2:W-:Y:S04]  /*2e120*/  STL.64 [R1+0x1d70], R32 ;  /* 0x001d702001007387 */ /* 0x0005e80000100a00 */
[----:B------:R1:W-:Y:S04]  /*2e130*/  LDGSTS.E [R252+0x18000], [R64.64], P5 ;  /* 0x1800000040fc7fae */ /* 0x0003e8000a92184c */
[----:B------:R1:W-:Y:S04]  /*2e140*/  LDGSTS.E [R252+0x19000], [R80.64], P5 ;  /* 0x1900000050fc7fae */ /* 0x0003e8000a92184c */
[----:B--2---:R-:W2:Y:S04]  /*2e150*/  LDL.64 R32, [R1+0x990] ;  /* 0x0009900001207983 */ /* 0x004ea80000100a00 */
[----:B------:R1:W-:Y:S04]  /*2e160*/  STL.64 [R1+0x1d78], R48 ;  /* 0x001d783001007387 */ /* 0x0003e80000100a00 */
[----:B------:R4:W-:Y:S04]  /*2e170*/  LDGSTS.E [R252+0x1a000], [R96.64], P5 ;  /* 0x1a00000060fc7fae */ /* 0x0009e8000a92184c */
[----:B------:R4:W-:Y:S04]  /*2e180*/  LDGSTS.E [R252+0x1b000], [R112.64], P5 ;  /* 0x1b00000070fc7fae */ /* 0x0009e8000a92184c */
[----:B-1----:R-:W2:Y:S04]  /*2e190*/  LDL.64 R48, [R1+0x950] ;  /* 0x0009500001307983 */ /* 0x002ea80000100a00 */
        /* <DEDUP_REMOVED lines=11> */
[----:B----4-:R-:W4:Y:S04]  /*2e250*/  LDL.64 R96, [R1+0x890] ;  /* 0x0008900001607983 */ /* 0x010f280000100a00 */
[----:B------:R1:W-:Y:S04]  /*2e260*/  STL.64 [R1+0x1d98], R112 ;  /* 0x001d987001007387 */ /* 0x0003e80000100a00 */
[----:B------:R2:W-:Y:S04]  /*2e270*/  LDGSTS.E [R252+0x22000], [R224.64], P5 ;  /* 0x22000000e0fc7fae */ /* 0x0005e8000a92184c */
[----:B------:R2:W-:Y:S04]  /*2e280*/  LDGSTS.E [R252+0x23000], [R240.64], P5 ;  /* 0x23000000f0fc7fae */ /* 0x0005e8000a92184c */
[----:B-1----:R-:W2:Y:S04]  /*2e290*/  LDL.64 R112, [R1+0x850] ;  /* 0x0008500001707983 */ /* 0x002ea80000100a00 */
[----:B------:R1:W-:Y:S04]  /*2e2a0*/  STL.64 [R1+0x1da0], R128 ;  /* 0x001da08001007387 */ /* 0x0003e80000100a00 */
[----:B-1----:R-:W2:Y:S04]  /*2e2b0*/  LDL.64 R128, [R1+0x810] ;  /* 0x0008100001807983 */ /* 0x002ea80000100a00 */
[----:B------:R1:W-:Y:S04]  /*2e2c0*/  STL.64 [R1+0x1da8], R144 ;  /* 0x001da89001007387 */ /* 0x0003e80000100a00 */
[----:B-1----:R-:W2:Y:S04]  /*2e2d0*/  LDL.64 R144, [R1+0x7d0] ;  /* 0x0007d00001907983 */ /* 0x002ea80000100a00 */
[----:B------:R1:W-:Y:S04]  /*2e2e0*/  STL.64 [R1+0x1db0], R160 ;  /* 0x001db0a001007387 */ /* 0x0003e80000100a00 */
[----:B-1----:R-:W2:Y:S04]  /*2e2f0*/  LDL.64 R160, [R1+0x790] ;  /* 0x0007900001a07983 */ /* 0x002ea80000100a00 */
[----:B------:R1:W-:Y:S04]  /*2e300*/  STL.64 [R1+0x1db8], R176 ;  /* 0x001db8b001007387 */ /* 0x0003e80000100a00 */
[----:B-1----:R-:W2:Y:S04]  /*2e310*/  LDL.64 R176, [R1+0x638] ;  /* 0x0006380001b07983 */ /* 0x002ea80000100a00 */
[----:B------:R-:W-:Y:S04]  /*2e320*/  STL.64 [R1+0x1dc0], R192 ;  /* 0x001dc0c001007387 */ /* 0x000fe80000100a00 */
[----:B------:R-:W-:Y:S04]  /*2e330*/  STL.64 [R1+0x1dc8], R208 ;  /* 0x001dc8d001007387 */ /* 0x000fe80000100a00 */
[----:B------:R-:W-:Y:S04]  /*2e340*/  STL.64 [R1+0x1dd0], R224 ;  /* 0x001dd0e001007387 */ /* 0x000fe80000100a00 */
[----:B------:R1:W-:Y:S04]  /*2e350*/  STL.64 [R1+0x1dd8], R240 ;  /* 0x001dd8f001007387 */ /* 0x0003e80000100a00 */
[----:B--2---:R2:W-:Y:S04]  /*2e360*/  LDGSTS.E [R252+0x24000], [R176.64], P5 ;  /* 0x24000000b0fc7fae */ /* 0x0045e8000a92184c */
[----:B------:R1:W-:Y:S04]  /*2e370*/  LDGSTS.E [R252+0x25000], [R160.64], P5 ;  /* 0x25000000a0fc7fae */ /* 0x0003e8000a92184c */
[----:B------:R1:W-:Y:S04]  /*2e380*/  LDGSTS.E [R252+0x26000], [R144.64], P5 ;  /* 0x2600000090fc7fae */ /* 0x0003e8000a92184c */
[----:B------:R1:W-:Y:S04]  /*2e390*/  LDGSTS.E [R252+0x27000], [R128.64], P5 ;  /* 0x2700000080fc7fae */ /* 0x0003e8000a92184c */
[----:B------:R1:W-:Y:S04]  /*2e3a0*/  LDGSTS.E [R252+0x28000], [R112.64], P5 ;  /* 0x2800000070fc7fae */ /* 0x0003e8000a92184c */
[----:B----4-:R4:W-:Y:S04]  /*2e3b0*/  LDGSTS.E [R252+0x29000], [R96.64], P5 ;  /* 0x2900000060fc7fae */ /* 0x0109e8000a92184c */
[----:B------:R1:W-:Y:S04]  /*2e3c0*/  LDGSTS.E [R252+0x2a000], [R80.64], P5 ;  /* 0x2a00000050fc7fae */ /* 0x0003e8000a92184c */
[----:B------:R1:W-:Y:S04]  /*2e3d0*/  LDGSTS.E [R252+0x2b000], [R64.64], P5 ;  /* 0x2b00000040fc7fae */ /* 0x0003e8000a92184c */
[----:B------:R1:W-:Y:S04]  /*2e3e0*/  LDGSTS.E [R252+0x2c000], [R48.64], P5 ;  /* 0x2c00000030fc7fae */ /* 0x0003e8000a92184c */
[----:B------:R1:W-:Y:S04]  /*2e3f0*/  LDGSTS.E [R252+0x2d000], [R32.64], P5 ;  /* 0x2d00000020fc7fae */ /* 0x0003e8000a92184c */
[----:B---3--:R3:W-:Y:S04]  /*2e400*/  LDGSTS.E [R252+0x2e000], [R16.64], P5 ;  /* 0x2e00000010fc7fae */ /* 0x0087e8000a92184c */
[----:B------:R1:W-:Y:S04]  /*2e410*/  LDGSTS.E [R252+0x2f000], [R66.64], P5 ;  /* 0x2f00000042fc7fae */ /* 0x0003e8000a92184c */
[----:B------:R2:W-:Y:S04]  /*2e420*/  LDGSTS.E [R252+0x30000], [R50.64], P5 ;  /* 0x3000000032fc7fae */ /* 0x0005e8000a92184c */
[----:B---3--:R-:W3:Y:S04]  /*2e430*/  LDL.LU.64 R16, [R1+0xf8] ;  /* 0x0000f80001107983 */ /* 0x008ee80000300a00 */
[----:B-1----:R-:W3:Y:S04]  /*2e440*/  LDL.64 R66, [R1+0x508] ;  /* 0x0005080001427983 */ /* 0x002ee80000100a00 */
[----:B------:R1:W-:Y:S04]  /*2e450*/  LDGSTS.E [R252+0x31000], [R34.64], P5 ;  /* 0x3100000022fc7fae */ /* 0x0003e8000a92184c */
[----:B--2---:R-:W2:Y:S04]  /*2e460*/  LDL.64 R50, [R1+0x4c8] ;  /* 0x0004c80001327983 */ /* 0x004ea80000100a00 */
[----:B------:R4:W-:Y:S04]  /*2e470*/  LDGSTS.E [R252+0x32000], [R18.64], P5 ;  /* 0x3200000012fc7fae */ /* 0x0009e8000a92184c */
[----:B-1----:R-:W2:Y:S04]  /*2e480*/  LDL.64 R34, [R1+0x488] ;  /* 0x0004880001227983 */ /* 0x002ea80000100a00 */
[----:B------:R1:W-:Y:S04]  /*2e490*/  LDGSTS.E [R252+0x33000], [R2.64], P5 ;  /* 0x3300000002fc7fae */ /* 0x0003e8000a92184c */
[----:B----4-:R-:W4:Y:S04]  /*2e4a0*/  LDL.64 R18, [R1+0x438] ;  /* 0x0004380001127983 */ /* 0x010f280000100a00 */
[----:B------:R-:W4:Y:S04]  /*2e4b0*/  LDL.64 R240, [R1+0x3b8] ;  /* 0x0003b80001f07983 */ /* 0x000f280000100a00 */
[----:B-1----:R-:W4:Y:S04]  /*2e4c0*/  LDL.64 R2, [R1+0x3f8] ;  /* 0x0003f80001027983 */ /* 0x002f280000100a00 */
        /* <DEDUP_REMOVED lines=10> */
[----:B------:R1:W-:Y:S04]  /*2e570*/  LDGSTS.E [R252+0x34000], [R244.64], P5 ;  /* 0x34000000f4fc7fae */ /* 0x0003e8000a92184c */
[----:B------:R1:W-:Y:S04]  /*2e580*/  LDGSTS.E [R252+0x35000], [R242.64], P5 ;  /* 0x35000000f2fc7fae */ /* 0x0003e8000a92184c */
[----:B------:R1:W-:Y:S04]  /*2e590*/  LDGSTS.E [R252+0x36000], [R226.64], P5 ;  /* 0x36000000e2fc7fae */ /* 0x0003e8000a92184c */
[----:B-1----:R-:W4:Y:S04]  /*2e5a0*/  LDL.LU.64 R244, [R1+0x2478] ;  /* 0x0024780001f47983 */ /* 0x002f280000300a00 */
[----:B------:R-:W4:Y:S04]  /*2e5b0*/  LDL.64 R48, [R1+0xb8] ;  /* 0x0000b80001307983 */ /* 0x000f280000100a00 */
[----:B------:R-:W4:Y:S04]  /*2e5c0*/  LDL.64 R32, [R1+0x78] ;  /* 0x0000780001207983 */ /* 0x000f280000100a00 */
[----:B------:R-:W4:Y:S04]  /*2e5d0*/  LDL.LU.64 R128, [R1+0x38] ;  /* 0x0000380001807983 */ /* 0x000f280000300a00 */
[----:B------:R-:W4:Y:S04]  /*2e5e0*/  LDL.LU.64 R242, [R1+0x2470] ;  /* 0x0024700001f27983 */ /* 0x000f280000300a00 */
[----:B------:R-:W4:Y:S04]  /*2e5f0*/  LDL.LU.64 R226, [R1+0x2468] ;  /* 0x0024680001e27983 */ /* 0x000f280000300a00 */
[----:B------:R1:W-:Y:S01]  /*2e600*/  LDGSTS.E [R252+0x37000], [R210.64], P5 ;  /* 0x37000000d2fc7fae */ /* 0x0003e2000a92184c */
[----:B------:R-:W-:-:S03]  /*2e610*/  LOP3.LUT R5, R252, 0x10, RZ, 0x3c, !PT ;  /* 0x00000010fc057812 */ /* 0x000fc600078e3cff */
[----:B------:R1:W-:Y:S04]  /*2e620*/  LDGSTS.E [R252+0x38000], [R194.64], P5 ;  /* 0x38000000c2fc7fae */ /* 0x0003e8000a92184c */
[----:B------:R1:W-:Y:S04]  /*2e630*/  LDGSTS.E [R252+0x39000], [R178.64], P5 ;  /* 0x39000000b2fc7fae */ /* 0x0003e8000a92184c */
[----:B-1----:R-:W4:Y:S04]  /*2e640*/  LDL.LU.64 R210, [R1+0x2460] ;  /* 0x0024600001d27983 */ /* 0x002f280000300a00 */
[----:B------:R-:W4:Y:S04]  /*2e650*/  LDL.LU.64 R194, [R1+0x2458] ;  /* 0x0024580001c27983 */ /* 0x000f280000300a00 */
[----:B------:R-:W4:Y:S04]  /*2e660*/  LDL.LU.64 R178, [R1+0x2450] ;  /* 0x0024500001b27983 */ /* 0x000f280000300a00 */
[----:B------:R1:W-:Y:S04]  /*2e670*/  LDGSTS.E [R252+0x3a000], [R162.64], P5 ;  /* 0x3a000000a2fc7fae */ /* 0x0003e8000a92184c */
        /* <DEDUP_REMOVED lines=11> */
[----:B---3--:R1:W-:Y:S04]  /*2e730*/  LDGSTS.E [R5+0x200], [R66.64], P5 ;  /* 0x0020000042057fae */ /* 0x0083e8000a92184c */
[----:B--2---:R2:W-:Y:S04]  /*2e740*/  LDGSTS.E [R5+0x1200], [R50.64], P5 ;  /* 0x0120000032057fae */ /* 0x0045e8000a92184c */
[----:B-1----:R-:W3:Y:S04]  /*2e750*/  LDL.LU.64 R66, [R1+0x2418] ;  /* 0x0024180001427983 */ /* 0x002ee80000300a00 */
[----:B------:R1:W-:Y:S04]  /*2e760*/  LDGSTS.E [R5+0x2200], [R34.64], P5 ;  /* 0x0220000022057fae */ /* 0x0003e8000a92184c */
[----:B--2---:R-:W2:Y:S04]  /*2e770*/  LDL.LU.64 R50, [R1+0x2410] ;  /* 0x0024100001327983 */ /* 0x004ea80000300a00 */
[----:B----4-:R4:W-:Y:S04]  /*2e780*/  LDGSTS.E [R5+0x3200], [R18.64], P5 ;  /* 0x0320000012057fae */ /* 0x0109e8000a92184c */
[----:B-1----:R-:W2:Y:S04]  /*2e790*/  LDL.LU.64 R34, [R1+0x2408] ;  /* 0x0024080001227983 */ /* 0x002ea80000300a00 */
[----:B------:R1:W-:Y:S04]  /*2e7a0*/  LDGSTS.E [R5+0x4200], [R2.64], P5 ;  /* 0x0420000002057fae */ /* 0x0003e8000a92184c */
[----:B----4-:R-:W4:Y:S04]  /*2e7b0*/  LDL.LU.64 R18, [R1+0x2400] ;  /* 0x0024000001127983 */ /* 0x010f280000300a00 */
[----:B------:R1:W-:Y:S04]  /*2e7c0*/  LDGSTS.E [R5+0x5200], [R240.64], P5 ;  /* 0x05200000f0057fae */ /* 0x0003e8000a92184c */
[----:B-1----:R-:W2:Y:S04]  /*2e7d0*/  LDL.LU.64 R2, [R1+0x23f8] ;  /* 0x0023f80001027983 */ /* 0x002ea80000300a00 */
[----:B------:R1:W-:Y:S04]  /*2e7e0*/  LDGSTS.E [R5+0x6200], [R224.64], P5 ;  /* 0x06200000e0057fae */ /* 0x0003e8000a92184c */
[----:B------:R-:W-:Y:S04]  /*2e7f0*/  STL.64 [R1+0x1e60], R16 ;  /* 0x001e601001007387 */ /* 0x000fe80000100a00 */
[----:B------:R1:W-:Y:S04]  /*2e800*/  LDGSTS.E [R5+0x7200], [R208.64], P5 ;  /* 0x07200000d0057fae */ /* 0x0003e8000a92184c */
[----:B------:R-:W3:Y:S04]  /*2e810*/  LDL.64 R240, [R1+0x658] ;  /* 0x0006580001f07983 */ /* 0x000ee80000100a00 */
[----:B------:R1:W-:Y:S04]  /*2e820*/  LDGSTS.E [R5+0x8200], [R192.64], P5 ;  /* 0x08200000c0057fae */ /* 0x0003e8000a92184c */
[----:B-1----:R-:W3:Y:S04]  /*2e830*/  LDL.64 R224, [R1+0x798] ;  /* 0x0007980001e07983 */ /* 0x002ee80000100a00 */
[----:B------:R1:W-:Y:S04]  /*2e840*/  LDGSTS.E [R5+0x9200], [R176.64], P5 ;  /* 0x09200000b0057fae */ /* 0x0003e8000a92184c */
[----:B------:R-:W3:Y:S04]  /*2e850*/  LDL.64 R208, [R1+0x7d8] ;  /* 0x0007d80001d07983 */ /* 0x000ee80000100a00 */
        /* <DEDUP_REMOVED lines=19> */
[----:B-1----:R-:W3:Y:S04]  /*2e990*/  LDL.64 R32, [R1+0xa58] ;  /* 0x000a580001207983 */ /* 0x002ee80000100a00 */
[----:B------:R-:W-:Y:S04]  /*2e9a0*/  STL.64 [R1+0x1de0], R128 ;  /* 0x001de08001007387 */ /* 0x000fe80000100a00 */
[----:B--2---:R1:W-:Y:S04]  /*2e9b0*/  LDGSTS.E [R5+0x14200], [R2.64], P5 ;  /* 0x1420000002057fae */ /* 0x0043e8000a92184c */
[----:B----4-:R2:W-:Y:S04]  /*2e9c0*/  LDGSTS.E [R5+0x15200], [R18.64], P5 ;  /* 0x1520000012057fae */ /* 0x0105e8000a92184c */
[----:B------:R2:W-:Y:S04]  /*2e9d0*/  LDGSTS.E [R5+0x16200], [R34.64], P5 ;  /* 0x1620000022057fae */ /* 0x0005e8000a92184c */
[----:B------:R1:W-:Y:S04]  /*2e9e0*/  LDGSTS.E [R5+0x17200], [R50.64], P5 ;  /* 0x1720000032057fae */ /* 0x0003e8000a92184c */
[----:B---3--:R3:W-:Y:S04]  /*2e9f0*/  LDGSTS.E [R5+0x18200], [R66.64], P5 ;  /* 0x1820000042057fae */ /* 0x0087e8000a92184c */
[----:B------:R3:W-:Y:S04]  /*2ea00*/  LDGSTS.E [R5+0x19200], [R82.64], P5 ;  /* 0x1920000052057fae */ /* 0x0007e8000a92184c */
        /* <DEDUP_REMOVED lines=8> */
[----:B------:R-:W-:Y:S04]  /*2ea90*/  STL.64 [R1+0x1de8], R2 ;  /* 0x001de80201007387 */ /* 0x000fe80000100a00 */
[----:B------:R1:W-:Y:S04]  /*2eaa0*/  LDGSTS.E [R5+0x22200], [R226.64], P5 ;  /* 0x22200000e2057fae */ /* 0x0003e8000a92184c */
[----:B------:R-:W-:Y:S04]  /*2eab0*/  STL.64 [R1+0x1df0], R18 ;  /* 0x001df01201007387 */ /* 0x000fe80000100a00 */
[----:B------:R3:W-:Y:S04]  /*2eac0*/  LDGSTS.E [R5+0x23200], [R242.64], P5 ;  /* 0x23200000f2057fae */ /* 0x0007e8000a92184c */
[----:B------:R2:W-:Y:S04]  /*2ead0*/  STL.64 [R1+0x1df8], R34 ;  /* 0x001df82201007387 */ /* 0x0005e80000100a00 */
[----:B------:R1:W-:Y:S04]  /*2eae0*/  LDGSTS.E [R5+0x24200], [R240.64], P5 ;  /* 0x24200000f0057fae */ /* 0x0003e8000a92184c */
[----:B------:R-:W-:Y:S04]  /*2eaf0*/  STL.64 [R1+0x1e00], R50 ;  /* 0x001e003201007387 */ /* 0x000fe80000100a00 */
        /* <DEDUP_REMOVED lines=25> */
[----:B------:R2:W-:Y:S04]  /*2ec90*/  LDGSTS.E [R5+0x32200], [R228.64], P5 ;  /* 0x32200000e4057fae */ /* 0x0005e8000a92184c */
        /* <DEDUP_REMOVED lines=8> */
[----:B------:R-:W2:Y:S04]  /*2ed20*/  LDL.64 R34, [R1+0x500] ;  /* 0x0005000001227983 */ /* 0x000ea80000100a00 */
[----:B------:R-:W3:Y:S04]  /*2ed30*/  LDL.64 R18, [R1+0x4c0] ;  /* 0x0004c00001127983 */ /* 0x000ee80000100a00 */
        /* <DEDUP_REMOVED lines=13> */
[----:B------:R-:W4:Y:S04]  /*2ee10*/  LDL.LU.64 R144, [R1+0x130] ;  /* 0x0001300001907983 */ /* 0x000f280000300a00 */
[----:B------:R-:W4:Y:S04]  /*2ee20*/  LDL.LU.64 R226, [R1+0xf0] ;  /* 0x0000f00001e27983 */ /* 0x000f280000300a00 */
[----:B------:R-:W4:Y:S04]  /*2ee30*/  LDL.LU.64 R98, [R1+0xb0] ;  /* 0x0000b00001627983 */ /* 0x000f280000300a00 */
[----:B------:R-:W4:Y:S04]  /*2ee40*/  LDL.LU.64 R240, [R1+0x70] ;  /* 0x0000700001f07983 */ /* 0x000f280000300a00 */
[----:B------:R-:W4:Y:S04]  /*2ee50*/  LDL.LU.64 R112, [R1+0x30] ;  /* 0x0000300001707983 */ /* 0x000f280000300a00 */
        /* <DEDUP_REMOVED lines=20> */
[----:B------:R-:W4:Y:S01]  /*2efa0*/  LDL.LU R5, [R1+0x2378] ;  /* 0x0023780001057983 */ /* 0x000f220000300800 */
[----:B------:R-:W-:-:S05]  /*2efb0*/  LOP3.LUT R7, R252, 0x20, RZ, 0x3c, !PT ;  /* 0x00000020fc077812 */ /* 0x000fca00078e3cff */
[----:B--2---:R1:W-:Y:S04]  /*2efc0*/  LDGSTS.E [R7+0x400], [R34.64], P5 ;  /* 0x0040000022077fae */ /* 0x0043e8000a92184c */
[----:B---3--:R2:W-:Y:S04]  /*2efd0*/  LDGSTS.E [R7+0x1400], [R18.64], P5 ;  /* 0x0140000012077fae */ /* 0x0085e8000a92184c */
[----:B----4-:R3:W-:Y:S04]  /*2efe0*/  LDGSTS.E [R7+0x2400], [R2.64], P5 ;  /* 0x0240000002077fae */ /* 0x0107e8000a92184c */
[----:B------:R4:W-:Y:S04]  /*2eff0*/  LDGSTS.E [R7+0x3400], [R128.64], P5 ;  /* 0x0340000080077fae */ /* 0x0009e8000a92184c */
[----:B------:R1:W-:Y:S04]  /*2f000*/  LDGSTS.E [R7+0x4400], [R16.64], P5 ;  /* 0x0440000010077fae */ /* 0x0003e8000a92184c */
[----:B---3--:R-:W3:Y:S04]  /*2f010*/  LDL.64 R2, [R1+0x680] ;  /* 0x0006800001027983 */ /* 0x008ee80000100a00 */
[----:B----4-:R-:W4:Y:S04]  /*2f020*/  LDL.64 R128, [R1+0x7a0] ;  /* 0x0007a00001807983 */ /* 0x010f280000100a00 */
[----:B------:R2:W-:Y:S04]  /*2f030*/  LDGSTS.E [R7+0x5400], [R224.64], P5 ;  /* 0x05400000e0077fae */ /* 0x0005e8000a92184c */
[----:B-1----:R-:W4:Y:S04]  /*2f040*/  LDL.64 R16, [R1+0x7e0] ;  /* 0x0007e00001107983 */ /* 0x002f280000100a00 */
[----:B------:R1:W-:Y:S04]  /*2f050*/  LDGSTS.E [R7+0x6400], [R208.64], P5 ;  /* 0x06400000d0077fae */ /* 0x0003e8000a92184c */
[----:B--2---:R-:W4:Y:S04]  /*2f060*/  LDL.64 R224, [R1+0x820] ;  /* 0x0008200001e07983 */ /* 0x004f280000100a00 */
[----:B------:R1:W-:Y:S04]  /*2f070*/  LDGSTS.E [R7+0x7400], [R192.64], P5 ;  /* 0x07400000c0077fae */ /* 0x0003e8000a92184c */
[----:B-1----:R-:W4:Y:S04]  /*2f080*/  LDL.64 R208, [R1+0x860] ;  /* 0x0008600001d07983 */ /* 0x002f280000100a00 */
[----:B------:R1:W-:Y:S04]  /*2f090*/  LDGSTS.E [R7+0x8400], [R176.64], P5 ;  /* 0x08400000b0077fae */ /* 0x0003e8000a92184c */
[----:B------:R-:W4:Y:S04]  /*2f0a0*/  LDL.64 R192, [R1+0x8a0] ;  /* 0x0008a00001c07983 */ /* 0x000f280000100a00 */
        /* <DEDUP_REMOVED lines=15> */
[----:B------:R1:W-:Y:S04]  /*2f1a0*/  LDGSTS.E [R7+0x11400], [R98.64], P5 ;  /* 0x1140000062077fae */ /* 0x0003e8000a92184c */
[----:B------:R1:W-:Y:S04]  /*2f1b0*/  LDGSTS.E [R7+0x12400], [R240.64], P5 ;  /* 0x12400000f0077fae */ /* 0x0003e8000a92184c */
[----:B------:R1:W-:Y:S04]  /*2f1c0*/  LDGSTS.E [R7+0x13400], [R112.64], P5 ;  /* 0x1340000070077fae */ /* 0x0003e8000a92184c */
[----:B------:R-:W-:Y:S04]  /*2f1d0*/  STL.64 [R1+0x1e90], R144 ;  /* 0x001e909001007387 */ /* 0x000fe80000100a00 */
[----:B------:R-:W-:Y:S04]  /*2f1e0*/  STL.64 [R1+0x1e70], R226 ;  /* 0x001e70e201007387 */ /* 0x000fe80000100a00 */
[----:B------:R-:W-:Y:S04]  /*2f1f0*/  STL.64 [R1+0x1e78], R98 ;  /* 0x001e786201007387 */ /* 0x000fe80000100a00 */
[----:B------:R-:W-:Y:S04]  /*2f200*/  STL.64 [R1+0x1e80], R240 ;  /* 0x001e80f001007387 */ /* 0x000fe80000100a00 */
[----:B------:R-:W-:Y:S04]  /*2f210*/  STL.64 [R1+0x1e88], R112 ;  /* 0x001e887001007387 */ /* 0x000fe80000100a00 */
        /* <DEDUP_REMOVED lines=21> */
[----:B------:R-:W-:Y:S04]  /*2f370*/  STL.64 [R1+0x1ec0], R84 ;  /* 0x001ec05401007387 */ /* 0x000fe80000100a00 */
[----:B------:R-:W-:Y:S04]  /*2f380*/  STL.64 [R1+0x1ec8], R100 ;  /* 0x001ec86401007387 */ /* 0x000fe80000100a00 */
[----:B------:R-:W-:Y:S04]  /*2f390*/  STL.64 [R1+0x1ed0], R116 ;  /* 0x001ed07401007387 */ /* 0x000fe80000100a00 */
[----:B------:R-:W-:Y:S04]  /*2f3a0*/  STL.64 [R1+0x1ed8], R132 ;  /* 0x001ed88401007387 */ /* 0x000fe80000100a00 */
[----:B------:R-:W-:Y:S04]  /*2f3b0*/  STL.64 [R1+0x1ee0], R148 ;  /* 0x001ee09401007387 */ /* 0x000fe80000100a00 */
[----:B------:R-:W-:Y:S04]  /*2f3c0*/  STL.64 [R1+0x1ee8], R164 ;  /* 0x001ee8a401007387 */ /* 0x000fe80000100a00 */
[----:B------:R1:W-:Y:S04]  /*2f3d0*/  STL.64 [R1+0x1ef0], R180 ;  /* 0x001ef0b401007387 */ /* 0x0003e80000100a00 */
[----:B------:R-:W-:Y:S04]  /*2f3e0*/  STL.64 [R1+0x1ef8], R196 ;  /* 0x001ef8c401007387 */ /* 0x000fe80000100a00 */
[----:B------:R-:W-:Y:S04]  /*2f3f0*/  STL.64 [R1+0x1f00], R212 ;  /* 0x001f00d401007387 */ /* 0x000fe80000100a00 */
[----:B------:R-:W-:Y:S04]  /*2f400*/  STL.64 [R1+0x1f08], R228 ;  /* 0x001f08e401007387 */ /* 0x000fe80000100a00 */
[----:B------:R-:W-:Y:S04]  /*2f410*/  STL.64 [R1+0x1f10], R244 ;  /* 0x001f10f401007387 */ /* 0x000fe80000100a00 */
[----:B-1----:R-:W2:Y:S04]  /*2f420*/  LDL.LU.64 R180, [R1+0x328] ;  /* 0x0003280001b47983 */ /* 0x002ea80000300a00 */
[----:B------:R-:W2:Y:S04]  /*2f430*/  LDL.LU.64 R68, [R1+0x2e8] ;  /* 0x0002e80001447983 */ /* 0x000ea80000300a00 */
[----:B---3--:R1:W-:Y:S04]  /*2f440*/  LDGSTS.E [R7+0x24400], [R2.64], P5 ;  /* 0x2440000002077fae */ /* 0x0083e8000a92184c */
[----:B----4-:R3:W-:Y:S04]  /*2f450*/  LDGSTS.E [R7+0x25400], [R128.64], P5 ;  /* 0x2540000080077fae */ /* 0x0107e8000a92184c */
        /* <DEDUP_REMOVED lines=14> */
[----:B-1----:R-:W2:Y:S04]  /*2f540*/  LDL.LU.64 R246, [R1+0x2370] ;  /* 0x0023700001f67983 */ /* 0x002ea80000300a00 */
[----:B---3--:R-:W3:Y:S04]  /*2f550*/  LDL.LU.64 R230, [R1+0x2368] ;  /* 0x0023680001e67983 */ /* 0x008ee80000300a00 */
[----:B------:R-:W3:Y:S04]  /*2f560*/  LDL.64 R18, [R1+0x4f8] ;  /* 0x0004f80001127983 */ /* 0x000ee80000100a00 */
[----:B------:R-:W3:Y:S04]  /*2f570*/  LDL.64 R128, [R1+0x4b8] ;  /* 0x0004b80001807983 */ /* 0x000ee80000100a00 */
[----:B----4-:R-:W4:Y:S04]  /*2f580*/  LDL.64 R16, [R1+0x468] ;  /* 0x0004680001107983 */ /* 0x010f280000100a00 */
[----:B------:R-:W4:Y:S04]  /*2f590*/  LDL.64 R208, [R1+0x428] ;  /* 0x0004280001d07983 */ /* 0x000f280000100a00 */
[----:B------:R-:W4:Y:S04]  /*2f5a0*/  LDL.64 R192, [R1+0x3e8] ;  /* 0x0003e80001c07983 */ /* 0x000f280000100a00 */
[----:B------:R-:W4:Y:S04]  /*2f5b0*/  LDL.64 R176, [R1+0x3a8] ;  /* 0x0003a80001b07983 */ /* 0x000f280000100a00 */
[----:B------:R-:W4:Y:S04]  /*2f5c0*/  LDL.64 R160, [R1+0x368] ;  /* 0x0003680001a07983 */ /* 0x000f280000100a00 */
[----:B------:R-:W4:Y:S04]  /*2f5d0*/  LDL.LU.64 R214, [R1+0x2360] ;  /* 0x0023600001d67983 */ /* 0x000f280000300a00 */
[----:B------:R1:W-:Y:S04]  /*2f5e0*/  LDGSTS.E [R7+0x34400], [R198.64], P5 ;  /* 0x34400000c6077fae */ /* 0x0003e8000a92184c */
[----:B------:R1:W-:Y:S04]  /*2f5f0*/  LDGSTS.E [R7+0x35400], [R182.64], P5 ;  /* 0x35400000b6077fae */ /* 0x0003e8000a92184c */
[----:B------:R1:W-:Y:S04]  /*2f600*/  LDGSTS.E [R7+0x36400], [R166.64], P5 ;  /* 0x36400000a6077fae */ /* 0x0003e8000a92184c */
[----:B-1----:R-:W4:Y:S04]  /*2f610*/  LDL.LU.64 R198, [R1+0x2358] ;  /* 0x0023580001c67983 */ /* 0x002f280000300a00 */
        /* <DEDUP_REMOVED lines=32> */
[----:B------:R-:W-:-:S03]  /*2f820*/  LOP3.LUT R9, R252, 0x30, RZ, 0x3c, !PT ;  /* 0x00000030fc097812 */ /* 0x000fc600078e3cff */
[----:B--2---:R-:W-:Y:S04]  /*2f830*/  STL.64 [R1+0x1fc0], R180 ;  /* 0x001fc0b401007387 */ /* 0x004fe80000100a00 */
[----:B------:R-:W-:Y:S04]  /*2f840*/  STL.64 [R1+0x1fa0], R68 ;  /* 0x001fa04401007387 */ /* 0x000fe80000100a00 */
[----:B------:R-:W2:Y:S04]  /*2f850*/  LDL.64 R50, [R1+0x698] ;  /* 0x0006980001327983 */ /* 0x000ea80000100a00 */
[----:B------:R-:W2:Y:S04]  /*2f860*/  LDL.64 R34, [R1+0x7a8] ;  /* 0x0007a80001227983 */ /* 0x000ea80000100a00 */
[----:B---3--:R1:W-:Y:S04]  /*2f870*/  LDGSTS.E [R9+0x600], [R18.64], P5 ;  /* 0x0060000012097fae */ /* 0x0083e8000a92184c */
[----:B------:R3:W-:Y:S04]  /*2f880*/  LDGSTS.E [R9+0x1600], [R128.64], P5 ;  /* 0x0160000080097fae */ /* 0x0007e8000a92184c */
[----:B----4-:R4:W-:Y:S04]  /*2f890*/  LDGSTS.E [R9+0x2600], [R16.64], P5 ;  /* 0x0260000010097fae */ /* 0x0109e8000a92184c */
[----:B------:R3:W-:Y:S04]  /*2f8a0*/  LDGSTS.E [R9+0x3600], [R208.64], P5 ;  /* 0x03600000d0097fae */ /* 0x0007e8000a92184c */
[----:B-1----:R-:W2:Y:S04]  /*2f8b0*/  LDL.64 R18, [R1+0x7e8] ;  /* 0x0007e80001127983 */ /* 0x002ea80000100a00 */
[----:B------:R1:W-:Y:S04]  /*2f8c0*/  LDGSTS.E [R9+0x4600], [R192.64], P5 ;  /* 0x04600000c0097fae */ /* 0x0003e8000a92184c */
[----:B---3--:R-:W3:Y:S04]  /*2f8d0*/  LDL.64 R128, [R1+0x828] ;  /* 0x0008280001807983 */ /* 0x008ee80000100a00 */
[----:B------:R1:W-:Y:S04]  /*2f8e0*/  LDGSTS.E [R9+0x5600], [R176.64], P5 ;  /* 0x05600000b0097fae */ /* 0x0003e8000a92184c */
[----:B----4-:R-:W4:Y:S04]  /*2f8f0*/  LDL.64 R16, [R1+0x868] ;  /* 0x0008680001107983 */ /* 0x010f280000100a00 */
[----:B------:R1:W-:Y:S04]  /*2f900*/  LDGSTS.E [R9+0x6600], [R160.64], P5 ;  /* 0x06600000a0097fae */ /* 0x0003e8000a92184c */
[----:B------:R-:W4:Y:S04]  /*2f910*/  LDL.64 R208, [R1+0x8a8] ;  /* 0x0008a80001d07983 */ /* 0x000f280000100a00 */
[----:B------:R2:W-:Y:S04]  /*2f920*/  LDGSTS.E [R9+0x7600], [R180.64], P5 ;  /* 0x07600000b4097fae */ /* 0x0005e8000a92184c */
[----:B-1----:R-:W4:Y:S04]  /*2f930*/  LDL.64 R192, [R1+0x8e8] ;  /* 0x0008e80001c07983 */ /* 0x002f280000100a00 */
[----:B------:R1:W-:Y:S04]  /*2f940*/  LDGSTS.E [R9+0x8600], [R68.64], P5 ;  /* 0x0860000044097fae */ /* 0x0003e8000a92184c */
[----:B------:R-:W4:Y:S04]  /*2f950*/  LDL.64 R176, [R1+0x928] ;  /* 0x0009280001b07983 */ /* 0x000f280000100a00 */
        /* <DEDUP_REMOVED lines=11> */
[----:B------:R1:W-:Y:S04]  /*2fa10*/  LDGSTS.E [R9+0xf600], [R112.64], P5 ;  /* 0x0f60000070097fae */ /* 0x0003e8000a92184c */
        /* <DEDUP_REMOVED lines=30> */
[----:B--2---:R2:W-:Y:S04]  /*2fc00*/  LDGSTS.E [R9+0x24600], [R50.64], P5 ;  /* 0x2460000032097fae */ /* 0x0045e8000a92184c */
        /* <DEDUP_REMOVED lines=14> */
[----:B------:R2:W-:Y:S04]  /*2fcf0*/  LDGSTS.E [R9+0x26600], [R18.64], P5 ;  /* 0x2660000012097fae */ /* 0x0005e8000a92184c */
        /* <DEDUP_REMOVED lines=13> */
[----:B-1----:R-:W4:Y:S04]  /*2fdd0*/  LDL.LU.64 R248, [R1+0x22f0] ;  /* 0x0022f00001f87983 */ /* 0x002f280000300a00 */
[----:B------:R-:W4:Y:S04]  /*2fde0*/  LDL.LU.64 R230, [R1+0x4b0] ;  /* 0x0004b00001e67983 */ /* 0x000f280000300a00 */
[----:B------:R-:W4:Y:S04]  /*2fdf0*/  LDL.LU.64 R68, [R1+0x460] ;  /* 0x0004600001447983 */ /* 0x000f280000300a00 */
[----:B--2---:R-:W2:Y:S04]  /*2fe00*/  LDL.LU.64 R232, [R1+0x22e8] ;  /* 0x0022e80001e87983 */ /* 0x004ea80000300a00 */
[----:B------:R-:W2:Y:S04]  /*2fe10*/  LDL.64 R160, [R1+0x4f0] ;  /* 0x0004f00001a07983 */ /* 0x000ea80000100a00 */
[----:B------:R-:W2:Y:S04]  /*2fe20*/  LDL.LU.64 R216, [R1+0x22e0] ;  /* 0x0022e00001d87983 */ /* 0x000ea80000300a00 */
[----:B------:R1:W-:Y:S04]  /*2fe30*/  LDGSTS.E [R9+0x34600], [R200.64], P5 ;  /* 0x34600000c8097fae */ /* 0x0003e8000a92184c */
[----:B------:R3:W-:Y:S04]  /*2fe40*/  LDGSTS.E [R9+0x35600], [R184.64], P5 ;  /* 0x35600000b8097fae */ /* 0x0007e8000a92184c */
[----:B------:R3:W-:Y:S04]  /*2fe50*/  LDGSTS.E [R9+0x36600], [R168.64], P5 ;  /* 0x36600000a8097fae */ /* 0x0007e8000a92184c */
[----:B-1----:R-:W2:Y:S04]  /*2fe60*/  LDL.LU.64 R200, [R1+0x22d8] ;  /* 0x0022d80001c87983 */ /* 0x002ea80000300a00 */
[----:B------:R-:W2:Y:S04]  /*2fe70*/  LDL.64 R64, [R1+0x420] ;  /* 0x0004200001407983 */ /* 0x000ea80000100a00 */
[----:B------:R-:W2:Y:S04]  /*2fe80*/  LDL.64 R48, [R1+0x3e0] ;  /* 0x0003e00001307983 */ /* 0x000ea80000100a00 */
[----:B------:R-:W2:Y:S04]  /*2fe90*/  LDL.64 R32, [R1+0x3a0] ;  /* 0x0003a00001207983 */ /* 0x000ea80000100a00 */
[----:B------:R-:W2:Y:S04]  /*2fea0*/  LDL.LU.64 R2, [R1+0x360] ;  /* 0x0003600001027983 */ /* 0x000ea80000300a00 */
[----:B------:R-:W2:Y:S04]  /*2feb0*/  LDL.LU.64 R164, [R1+0x320] ;  /* 0x0003200001a47983 */ /* 0x000ea80000300a00 */
[----:B------:R-:W2:Y:S04]  /*2fec0*/  LDL.LU.64 R22, [R1+0x2e0] ;  /* 0x0002e00001167983 */ /* 0x000ea80000300a00 */
[----:B------:R-:W2:Y:S04]  /*2fed0*/  LDL.LU.64 R148, [R1+0x2a0] ;  /* 0x0002a00001947983 */ /* 0x000ea80000300a00 */
[----:B------:R-:W2:Y:S04]  /*2fee0*/  LDL.LU.64 R54, [R1+0x260] ;  /* 0x0002600001367983 */ /* 0x000ea80000300a00 */
[----:B------:R-:W2:Y:S04]  /*2fef0*/  LDL.LU.64 R224, [R1+0x220] ;  /* 0x0002200001e07983 */ /* 0x000ea80000300a00 */
[----:B------:R-:W2:Y:S04]  /*2ff00*/  LDL.LU.64 R244, [R1+0x1e0] ;  /* 0x0001e00001f47983 */ /* 0x000ea80000300a00 */
[----:B------:R-:W2:Y:S04]  /*2ff10*/  LDL.LU.64 R132, [R1+0x1a0] ;  /* 0x0001a00001847983 */ /* 0x000ea80000300a00 */
[----:B---3--:R-:W3:Y:S04]  /*2ff20*/  LDL.LU.64 R128, [R1+0x160] ;  /* 0x0001600001807983 */ /* 0x008ee80000300a00 */
[----:B------:R-:W3:Y:S04]  /*2ff30*/  LDL.LU.64 R240, [R1+0x120] ;  /* 0x0001200001f07983 */ /* 0x000ee80000300a00 */
[----:B------:R-:W3:Y:S04]  /*2ff40*/  LDL.LU.64 R194, [R1+0xe0] ;  /* 0x0000e00001c27983 */ /* 0x000ee80000300a00 */
[----:B------:R-:W3:Y:S04]  /*2ff50*/  LDL.LU.64 R66, [R1+0xa0] ;  /* 0x0000a00001427983 */ /* 0x000ee80000300a00 */
[----:B------:R-:W3:Y:S04]  /*2ff60*/  LDL.LU.64 R208, [R1+0x60] ;  /* 0x0000600001d07983 */ /* 0x000ee80000300a00 */
[----:B------:R-:W3:Y:S04]  /*2ff70*/  LDL.LU.64 R80, [R1+0x20] ;  /* 0x0000200001507983 */ /* 0x000ee80000300a00 */
[----:B------:R-:W3:Y:S04]  /*2ff80*/  LDL.LU.64 R184, [R1+0x22d0] ;  /* 0x0022d00001b87983 */ /* 0x000ee80000300a00 */
[----:B------:R-:W3:Y:S04]  /*2ff90*/  LDL.LU.64 R168, [R1+0x22c8] ;  /* 0x0022c80001a87983 */ /* 0x000ee80000300a00 */
[----:B------:R1:W-:Y:S04]  /*2ffa0*/  LDGSTS.E [R9+0x37600], [R152.64], P5 ;  /* 0x3760000098097fae */ /* 0x0003e8000a92184c */
[----:B------:R1:W-:Y:S04]  /*2ffb0*/  LDGSTS.E [R9+0x38600], [R136.64], P5 ;  /* 0x3860000088097fae */ /* 0x0003e8000a92184c */
[----:B------:R1:W-:Y:S04]  /*2ffc0*/  LDGSTS.E [R9+0x39600], [R120.64], P5 ;  /* 0x3960000078097fae */ /* 0x0003e8000a92184c */
[----:B-1----:R-:W3:Y:S04]  /*2ffd0*/  LDL.LU.64 R152, [R1+0x22c0] ;  /* 0x0022c00001987983 */ /* 0x002ee80000300a00 */
        /* <DEDUP_REMOVED lines=14> */
[----:B------:R-:W3:Y:S01]  /*300c0*/  LDL.LU R9, [R1+0x2278] ;  /* 0x0022780001097983 */ /* 0x000ee20000300800 */
[----:B------:R-:W-:-:S03]  /*300d0*/  LOP3.LUT R11, R252, 0x40, RZ, 0x3c, !PT ;  /* 0x00000040fc0b7812 */ /* 0x000fc600078e3cff */
[----:B----4-:R-:W-:Y:S04]  /*300e0*/  STL.64 [R1+0x2078], R230 ;  /* 0x002078e601007387 */ /* 0x010fe80000100a00 */
[----:B------:R-:W-:Y:S04]  /*300f0*/  STL.64 [R1+0x2080], R68 ;  /* 0x0020804401007387 */ /* 0x000fe80000100a00 */
[----:B------:R-:W4:Y:S04]  /*30100*/  LDL.64 R162, [R1+0x6a8] ;  /* 0x0006a80001a27983 */ /* 0x000f280000100a00 */
[----:B------:R-:W4:Y:S04]  /*30110*/  LDL.64 R146, [R1+0x7b0] ;  /* 0x0007b00001927983 */ /* 0x000f280000100a00 */
[----:B------:R-:W4:Y:S04]  /*30120*/  LDL.64 R130, [R1+0x7f0] ;  /* 0x0007f00001827983 */ /* 0x000f280000100a00 */
[----:B------:R-:W4:Y:S04]  /*30130*/  LDL.64 R114, [R1+0x830] ;  /* 0x0008300001727983 */ /* 0x000f280000100a00 */
[----:B------:R-:W4:Y:S04]  /*30140*/  LDL.64 R50, [R1+0x870] ;  /* 0x0008700001327983 */ /* 0x000f280000100a00 */
[----:B------:R-:W4:Y:S04]  /*30150*/  LDL.64 R34, [R1+0x8b0] ;  /* 0x0008b00001227983 */ /* 0x000f280000100a00 */
[----:B------:R-:W4:Y:S04]  /*30160*/  LDL.64 R18, [R1+0x8f0] ;  /* 0x0008f00001127983 */ /* 0x000f280000100a00 */
[----:B--2---:R1:W-:Y:S04]  /*30170*/  LDGSTS.E [R11+0x800], [R160.64], P5 ;  /* 0x00800000a00b7fae */ /* 0x0043e8000a92184c */
[----:B------:R-:W2:Y:S04]  /*30180*/  LDL.64 R16, [R1+0x930] ;  /* 0x0009300001107983 */ /* 0x000ea80000100a00 */
[----:B------:R1:W-:Y:S04]  /*30190*/  LDGSTS.E [R11+0x1800], [R230.64], P5 ;  /* 0x01800000e60b7fae */ /* 0x0003e8000a92184c */
[----:B------:R-:W2:Y:S04]  /*301a0*/  LDL.64 R192, [R1+0x970] ;  /* 0x0009700001c07983 */ /* 0x000ea80000100a00 */
[----:B------:R1:W-:Y:S04]  /*301b0*/  LDGSTS.E [R11+0x2800], [R68.64], P5 ;  /* 0x02800000440b7fae */ /* 0x0003e8000a92184c */
[----:B------:R-:W2:Y:S04]  /*301c0*/  LDL.64 R176, [R1+0x9b0] ;  /* 0x0009b00001b07983 */ /* 0x000ea80000100a00 */
[----:B------:R1:W-:Y:S04]  /*301d0*/  LDGSTS.E [R11+0x3800], [R64.64], P5 ;  /* 0x03800000400b7fae */ /* 0x0003e8000a92184c */
[----:B-1----:R-:W2:Y:S04]  /*301e0*/  LDL.64 R160, [R1+0x9f0] ;  /* 0x0009f00001a07983 */ /* 0x002ea80000100a00 */
[----:B------:R1:W-:Y:S04]  /*301f0*/  LDGSTS.E [R11+0x4800], [R48.64], P5 ;  /* 0x04800000300b7fae */ /* 0x0003e8000a92184c */
[----:B------:R-:W2:Y:S04]  /*30200*/  LDL.64 R64, [R1+0xa30] ;  /* 0x000a300001407983 */ /* 0x000ea80000100a00 */
[----:B------:R1:W-:Y:S04]  /*30210*/  LDGSTS.E [R11+0x5800], [R32.64], P5 ;  /* 0x05800000200b7fae */ /* 0x0003e8000a92184c */
[----:B-1----:R-:W2:Y:S04]  /*30220*/  LDL.64 R48, [R1+0xa70] ;  /* 0x000a700001307983 */ /* 0x002ea80000100a00 */
[----:B------:R1:W-:Y:S04]  /*30230*/  LDGSTS.E [R11+0x6800], [R2.64], P5 ;  /* 0x06800000020b7fae */ /* 0x0003e8000a92184c */
[----:B------:R-:W2:Y:S04]  /*30240*/  LDL.64 R32, [R1+0xab0] ;  /* 0x000ab00001207983 */ /* 0x000ea80000100a00 */
[----:B------:R1:W-:Y:S04]  /*30250*/  LDGSTS.E [R11+0x7800], [R164.64], P5 ;  /* 0x07800000a40b7fae */ /* 0x0003e8000a92184c */
[----:B------:R1:W-:Y:S04]  /*30260*/  LDGSTS.E [R11+0x8800], [R22.64], P5 ;  /* 0x08800000160b7fae */ /* 0x0003e8000a92184c */
[----:B------:R1:W-:Y:S04]  /*30270*/  LDGSTS.E [R11+0x9800], [R148.64], P5 ;  /* 0x09800000940b7fae */ /* 0x0003e8000a92184c */
[----:B------:R1:W-:Y:S04]  /*30280*/  LDGSTS.E [R11+0xa800], [R54.64], P5 ;  /* 0x0a800000360b7fae */ /* 0x0003e8000a92184c */
[----:B------:R1:W-:Y:S04]  /*30290*/  LDGSTS.E [R11+0xb800], [R224.64], P5 ;  /* 0x0b800000e00b7fae */ /* 0x0003e8000a92184c */
        /* <DEDUP_REMOVED lines=42> */
[----:B------:R1:W-:Y:S04]  /*30540*/  STL.64 [R1+0x2070], R72 ;  /* 0x0020704801007387 */ /* 0x0003e80000100a00 */
[----:B------:R-:W-:Y:S04]  /*30550*/  STL.64 [R1+0x2088], R88 ;  /* 0x0020885801007387 */ /* 0x000fe80000100a00 */
[----:B------:R-:W-:Y:S04]  /*30560*/  STL.64 [R1+0x2090], R104 ;  /* 0x0020906801007387 */ /* 0x000fe80000100a00 */
[----:B------:R-:W-:Y:S04]  /*30570*/  STL.64 [R1+0x2098], R120 ;  /* 0x0020987801007387 */ /* 0x000fe80000100a00 */
[----:B------:R-:W-:Y:S04]  /*30580*/  STL.64 [R1+0x20a0], R136 ;  /* 0x0020a08801007387 */ /* 0x000fe80000100a00 */
[----:B----4-:R3:W-:Y:S04]  /*30590*/  LDGSTS.E [R11+0x24800], [R162.64], P5 ;  /* 0x24800000a20b7fae */ /* 0x0107e8000a92184c */
[----:B------:R3:W-:Y:S04]  /*305a0*/  LDGSTS.E [R11+0x25800], [R146.64], P5 ;  /* 0x25800000920b7fae */ /* 0x0007e8000a92184c */
[----:B------:R2:W-:Y:S04]  /*305b0*/  LDGSTS.E [R11+0x26800], [R130.64], P5 ;  /* 0x26800000820b7fae */ /* 0x0005e8000a92184c */
[----:B------:R3:W-:Y:S04]  /*305c0*/  LDGSTS.E [R11+0x27800], [R114.64], P5 ;  /* 0x27800000720b7fae */ /* 0x0007e8000a92184c */
[----:B------:R1:W-:Y:S04]  /*305d0*/  LDGSTS.E [R11+0x28800], [R50.64], P5 ;  /* 0x28800000320b7fae */ /* 0x0003e8000a92184c */
[----:B------:R3:W-:Y:S04]  /*305e0*/  LDGSTS.E [R11+0x29800], [R34.64], P5 ;  /* 0x29800000220b7fae */ /* 0x0007e8000a92184c */
[----:B------:R3:W-:Y:S04]  /*305f0*/  LDGSTS.E [R11+0x2a800], [R18.64], P5 ;  /* 0x2a800000120b7fae */ /* 0x0007e8000a92184c */
[----:B------:R-:W-:Y:S04]  /*30600*/  STL [R1+0x20a8], R153 ;  /* 0x0020a89901007387 */ /* 0x000fe80000100800 */
[----:B--2---:R3:W-:Y:S04]  /*30610*/  LDGSTS.E [R11+0x2b800], [R16.64], P5 ;  /* 0x2b800000100b7fae */ /* 0x0047e8000a92184c */
[----:B------:R-:W-:Y:S04]  /*30620*/  STL [R1+0x20c4], R152 ;  /* 0x0020c49801007387 */ /* 0x000fe80000100800 */
        /* <DEDUP_REMOVED lines=18> */
[----:B------:R-:W2:Y:S04]  /*30750*/  LDL.LU.64 R134, [R1+0x4e8] ;  /* 0x0004e80001867983 */ /* 0x000ea80000300a00 */
[----:B------:R-:W3:Y:S04]  /*30760*/  LDL.LU.64 R214, [R1+0x4a8] ;  /* 0x0004a80001d67983 */ /* 0x000ee80000300a00 */
        /* <DEDUP_REMOVED lines=38> */
[----:B-1----:R-:W4:Y:S04]  /*309d0*/  LDL.LU.64 R42, [R1+0x2210] ;  /* 0x00221000012a7983 */ /* 0x002f280000300a00 */
[----:B------:R-:W4:Y:S04]  /*309e0*/  LDL.LU.64 R26, [R1+0x2208] ;  /* 0x00220800011a7983 */ /* 0x000f280000300a00 */
[----:B------:R-:W4:Y:S04]  /*309f0*/  LDL.LU R11, [R1+0x2200] ;  /* 0x00220000010b7983 */ /* 0x000f280000300800 */
        /* <DEDUP_REMOVED lines=14> */
[----:B------:R-:W4:Y:S01]  /*30ae0*/  LDL.64 R32, [R1+0xab8] ;  /* 0x000ab80001207983 */ /* 0x000f220000100a00 */
[----:B------:R-:W-:-:S05]  /*30af0*/  LOP3.LUT R13, R252, 0x50, RZ, 0x3c, !PT ;  /* 0x00000050fc0d7812 */ /* 0x000fca00078e3cff */
[----:B--2---:R1:W-:Y:S04]  /*30b00*/  LDGSTS.E [R13+0xa00], [R134.64], P5 ;  /* 0x00a00000860d7fae */ /* 0x0043e8000a92184c */
        /* <DEDUP_REMOVED lines=23> */
[----:B------:R2:W-:Y:S04]  /*30c80*/  STL.64 [R1+0x2108], R194 ;  /* 0x002108c201007387 */ /* 0x0005e80000100a00 */
        /* <DEDUP_REMOVED lines=93> */
[----:B------:R-:W-:-:S04]  /*31260*/  SEL R251, R251, RZ, P3 ;  /* 0x000000fffbfb7207 */ /* 0x000fc80001800000 */
[----:B------:R-:W-:Y:S02]  /*31270*/  ISETP.NE.U32.AND P4, PT, R251, RZ, PT ;  /* 0x000000fffb00720c */ /* 0x000fe40003f85070 */
        /* <DEDUP_REMOVED lines=115> */
[----:B------:R-:W-:-:S03]  /*319b0*/  LOP3.LUT R182, R252, 0x70, RZ, 0x3c, !PT ;  /* 0x00000070fcb67812 */ /* 0x000fc600078e3cff */
        /* <DEDUP_REMOVED lines=47> */
[----:B--2---:R-:W2:Y:S04]  /*31cb0*/  LDL.64 R250, [R1+0xb88] ;  /* 0x000b880001fa7983 */ /* 0x004ea80000100a00 */
[----:B---3--:R-:W3:Y:S04]  /*31cc0*/  LDL.64 R166, [R1+0xd08] ;  /* 0x000d080001a67983 */ /* 0x008ee80000100a00 */
[----:B------:R1:W-:Y:S04]  /*31cd0*/  LDGSTS.E [R182+0x26e00], [R132.64], P5 ;  /* 0x26e0000084b67fae */ /* 0x0003e8000a92184c */
[----:B------:R4:W-:Y:S04]  /*31ce0*/  LDGSTS.E [R182+0x27e00], [R68.64], P5 ;  /* 0x27e0000044b67fae */ /* 0x0009e8000a92184c */
[----:B----4-:R-:W4:Y:S04]  /*31cf0*/  LDL.64 R40, [R1+0xe08] ;  /* 0x000e080001287983 */ /* 0x010f280000100a00 */
[----:B-1----:R-:W3:Y:S04]  /*31d00*/  LDL.64 R132, [R1+0xdc8] ;  /* 0x000dc80001847983 */ /* 0x002ee80000100a00 */
[----:B------:R-:W3:Y:S04]  /*31d10*/  LDL.64 R68, [R1+0xe60] ;  /* 0x000e600001447983 */ /* 0x000ee80000100a00 */
[----:B------:R1:W-:Y:S04]  /*31d20*/  LDGSTS.E [R182+0x28e00], [R194.64], P5 ;  /* 0x28e00000c2b67fae */ /* 0x0003e8000a92184c */
[----:B------:R1:W-:Y:S04]  /*31d30*/  LDGSTS.E [R182+0x29e00], [R24.64], P5 ;  /* 0x29e0000018b67fae */ /* 0x0003e8000a92184c */
[----:B------:R1:W-:Y:S04]  /*31d40*/  LDGSTS.E [R182+0x2ae00], [R66.64], P5 ;  /* 0x2ae0000042b67fae */ /* 0x0003e8000a92184c */
[----:B-1----:R-:W4:Y:S04]  /*31d50*/  LDL.LU.64 R194, [R1+0x2108] ;  /* 0x0021080001c27983 */ /* 0x002f280000300a00 */
[----:B------:R-:W4:Y:S04]  /*31d60*/  LDL R183, [R1+0x484] ;  /* 0x0004840001b77983 */ /* 0x000f280000100800 */
[----:B------:R-:W4:Y:S04]  /*31d70*/  LDL.LU.64 R24, [R1+0x2100] ;  /* 0x0021000001187983 */ /* 0x000f280000300a00 */
[----:B------:R-:W4:Y:S04]  /*31d80*/  LDL.64 R66, [R1+0x16b8] ;  /* 0x0016b80001427983 */ /* 0x000f280000100a00 */
        /* <DEDUP_REMOVED lines=17> */
[----:B------:R-:W4:Y:S04]  /*31ea0*/  LDL.LU R152, [R1+0x20c4] ;  /* 0x0020c40001987983 */ /* 0x000f280000300800 */
[----:B--2---:R1:W-:Y:S04]  /*31eb0*/  LDGSTS.E [R182+0x34e00], [R250.64], P5 ;  /* 0x34e00000fab67fae */ /* 0x0043e8000a92184c */
[----:B------:R2:W-:Y:S04]  /*31ec0*/  LDGSTS.E [R182+0x35e00], [R184.64], P5 ;  /* 0x35e00000b8b67fae */ /* 0x0005e8000a92184c */
[----:B------:R2:W-:Y:S04]  /*31ed0*/  LDGSTS.E [R182+0x36e00], [R168.64], P5 ;  /* 0x36e00000a8b67fae */ /* 0x0005e8000a92184c */
[----:B-1----:R-:W2:Y:S04]  /*31ee0*/  LDL.LU R250, [R1+0x20c0] ;  /* 0x0020c00001fa7983 */ /* 0x002ea80000300800 */
[----:B------:R1:W-:Y:S04]  /*31ef0*/  LDGSTS.E [R182+0x37e00], [R136.64], P5 ;  /* 0x37e0000088b67fae */ /* 0x0003e8000a92184c */
[----:B------:R1:W-:Y:S04]  /*31f00*/  LDGSTS.E [R182+0x38e00], [R120.64], P5 ;  /* 0x38e0000078b67fae */ /* 0x0003e8000a92184c */
[----:B------:R1:W-:Y:S04]  /*31f10*/  LDGSTS.E [R182+0x39e00], [R104.64], P5 ;  /* 0x39e0000068b67fae */ /* 0x0003e8000a92184c */
[----:B---3--:R3:W-:Y:S04]  /*31f20*/  LDGSTS.E [R182+0x3ae00], [R166.64], P5 ;  /* 0x3ae00000a6b67fae */ /* 0x0087e8000a92184c */
[----:B------:R1:W-:Y:S04]  /*31f30*/  LDGSTS.E [R182+0x3be00], [R88.64], P5 ;  /* 0x3be0000058b67fae */ /* 0x0003e8000a92184c */
[----:B------:R1:W-:Y:S04]  /*31f40*/  LDGSTS.E [R182+0x3ce00], [R56.64], P5 ;  /* 0x3ce0000038b67fae */ /* 0x0003e8000a92184c */
[----:B------:R1:W-:Y:S04]  /*31f50*/  LDGSTS.E [R182+0x3de00], [R132.64], P5 ;  /* 0x3de0000084b67fae */ /* 0x0003e8000a92184c */
[----:B---3--:R-:W3:Y:S04]  /*31f60*/  LDL.LU.64 R166, [R1+0x750] ;  /* 0x0007500001a67983 */ /* 0x008ee80000300a00 */
[----:B----4-:R4:W-:Y:S04]  /*31f70*/  LDGSTS.E [R182+0x3ee00], [R40.64], P5 ;  /* 0x3ee0000028b67fae */ /* 0x0109e8000a92184c */
[----:B-1----:R-:W3:Y:S04]  /*31f80*/  LDL.LU.64 R132, [R1+0x740] ;  /* 0x0007400001847983 */ /* 0x002ee80000300a00 */
[----:B------:R1:W-:Y:S04]  /*31f90*/  LDGSTS.E [R182+0x3fe00], [R68.64], P5 ;  /* 0x3fe0000044b67fae */ /* 0x0003e8000a92184c */
[----:B------:R-:W4:Y:S04]  /*31fa0*/  S2R R252, SR_TID.X ;  /* 0x0000000000fc7919 */ /* 0x000f280000002100 */
[----:B------:R-:W0:Y:S04]  /*31fb0*/  LDGDEPBAR ;  /* 0x00000000000079af */ /* 0x000e280000000000 */
[----:B-1----:R-:W3:Y:S04]  /*31fc0*/  LDL.LU.64 R68, [R1+0x730] ;  /* 0x0007300001447983 */ /* 0x002ee80000300a00 */
[----:B------:R-:W-:Y:S01]  /*31fd0*/  BAR.SYNC.DEFER_BLOCKING 0x0 ;  /* 0x0000000000007b1d */ /* 0x000fe20000010000 */
[----:B------:R-:W-:-:S05]  /*31fe0*/  IMAD.WIDE R56, R0, 0x4, R230 ;  /* 0x0000000400387825 */ /* 0x000fca00078e02e6 */
[----:B------:R-:W3:Y:S01]  /*31ff0*/  LDL.LU.64 R230, [R1+0x720] ;  /* 0x0007200001e67983 */ /* 0x000ee20000300a00 */
[----:B----4-:R-:W-:-:S04]  /*32000*/  SHF.R.U32.HI R252, RZ, 0x6, R252 ;  /* 0x00000006fffc7819 */ /* 0x010fc800000116fc */
[----:B------:R-:W-:-:S04]  /*32010*/  SGXT.U32 R252, R252, 0x1 ;  /* 0x00000001fcfc781a */ /* 0x000fc80000000000 */
[----:B------:R-:W-:Y:S02]  /*32020*/  LOP3.LUT R251, R252, 0x14, RZ, 0xfc, !PT ;  /* 0x00000014fcfb7812 */ /* 0x000fe400078efcff */
[----:B------:R-:W1:Y:S02]  /*32030*/  S2R R252, SR_TID.X ;  /* 0x0000000000fc7919 */ /* 0x000e640000002100 */
[----:B------:R-:W-:Y:S02]  /*32040*/  ISETP.GE.AND P5, PT, R251, UR8, PT ;  /* 0x00000008fb007c0c */ /* 0x000fe4000bfa6270 */
[----:B-1----:R-:W-:-:S04]  /*32050*/  SHF.R.U32.HI R252, RZ, 0x6, R252 ;  /* 0x00000006fffc7819 */ /* 0x002fc800000116fc */
[----:B------:R-:W-:-:S04]  /*32060*/  SGXT.U32 R252, R252, 0x1 ;  /* 0x00000001fcfc781a */ /* 0x000fc80000000000 */
[C---:B------:R-:W-:Y:S02]  /*32070*/  LOP3.LUT R251, R252.reuse, 0x18, RZ, 0xfc, !PT ;  /* 0x00000018fcfb7812 */ /* 0x040fe400078efcff */
[----:B------:R-:W-:Y:S02]  /*32080*/  LOP3.LUT R252, R252, 0x1c, RZ, 0xfc, !PT ;  /* 0x0000001cfcfc7812 */ /* 0x000fe400078efcff */
[----:B------:R-:W-:Y:S01]  /*32090*/  IADD3 R40, R183, 0x100000, RZ ;  /* 0x00100000b7287810 */ /* 0x000fe20007ffe0ff */
[----:B------:R1:W-:Y:S04]  /*320a0*/  STL.64 [R1+0x1698], R56 ;  /* 0x0016983801007387 */ /* 0x0003e80000100a00 */
[----:B------:R-:W-:Y:S01]  /*320b0*/  @!PT LDS RZ, [RZ] ;  /* 0x00000000fffff984 */ /* 0x000fe20000000800 */
[----:B------:R-:W-:Y:S01]  /*320c0*/  @!PT LDS RZ, [RZ] ;  /* 0x00000000fffff984 */ /* 0x000fe20000000800 */
[----:B------:R-:W-:Y:S01]  /*320d0*/  @!PT LDS RZ, [RZ] ;  /* 0x00000000fffff984 */ /* 0x000fe20000000800 */
[----:B--2---:R2:W-:Y:S04]  /*320e0*/  LDGSTS.E [R250+-0x38000], [R66.64], P1 ;  /* 0xc800000042fa7fae */ /* 0x0045e8000892184c */
[----:B------:R1:W-:Y:S01]  /*320f0*/  LDGSTS.E [R40+-0x37c00], [R56.64], P2 ;  /* 0xc840000038287fae */ /* 0x0003e2000912184c */
[----:B--2---:R-:W-:-:S02]  /*32100*/  SEL R250, RZ, 0x4, P5 ;  /* 0x00000004fffa7807 */ /* 0x004fc40002800000 */
[----:B------:R-:W-:Y:S02]  /*32110*/  ISETP.GE.AND P5, PT, R252, UR8, PT ;  /* 0x00000008fc007c0c */ /* 0x000fe4000bfa6270 */
[----:B------:R-:W2:Y:S02]  /*32120*/  S2R R252, SR_TID.X ;  /* 0x0000000000fc7919 */ /* 0x000ea40000002100 */
[----:B--2---:R-:W-:-:S04]  /*32130*/  SHF.R.U32.HI R182, RZ, 0x6, R252 ;  /* 0x00000006ffb67819 */ /* 0x004fc800000116fc */
[----:B------:R-:W-:-:S04]  /*32140*/  SGXT.U32 R182, R182, 0x1 ;  /* 0x00000001b6b6781a */ /* 0x000fc80000000000 */
[----:B------:R-:W-:Y:S02]  /*32150*/  LOP3.LUT R182, R182, 0x20, RZ, 0xfc, !PT ;  /* 0x00000020b6b67812 */ /* 0x000fe400078efcff */
[----:B------:R-:W-:Y:S02]  /*32160*/  SEL R252, RZ, 0x4, P5 ;  /* 0x00000004fffc7807 */ /* 0x000fe40002800000 */
[----:B------:R-:W-:Y:S02]  /*32170*/  ISETP.GE.AND P5, PT, R182, UR8, PT ;  /* 0x00000008b6007c0c */ /* 0x000fe4000bfa6270 */
[----:B------:R-:W2:Y:S01]  /*32180*/  S2R R182, SR_TID.X ;  /* 0x0000000000b67919 */ /* 0x000ea20000002100 */
[C---:B---3--:R-:W-:Y:S01]  /*32190*/  IMAD.WIDE R88, R0.reuse, 0x4, R166 ;  /* 0x0000000400587825 */ /* 0x048fe200078e02a6 */
[----:B------:R-:W-:Y:S02]  /*321a0*/  IADD3 R66, R183, 0x100000, RZ ;  /* 0x00100000b7427810 */ /* 0x000fe40007ffe0ff */
[----:B------:R-:W3:Y:S01]  /*321b0*/  LDL.LU.64 R166, [R1+0x710] ;  /* 0x0007100001a67983 */ /* 0x000ee20000300a00 */
[----:B-1----:R-:W-:-:S04]  /*321c0*/  IMAD.WIDE R56, R0, 0x4, R132 ;  /* 0x0000000400387825 */ /* 0x002fc800078e0284 */
[----:B------:R-:W-:Y:S01]  /*321d0*/  IMAD.WIDE R40, R0, 0x4, R68 ;  /* 0x0000000400287825 */ /* 0x000fe200078e0244 */
[----:B------:R-:W-:Y:S04]  /*321e0*/  STL.64 [R1+0x1690], R88 ;  /* 0x0016905801007387 */ /* 0x000fe80000100a00 */
[----:B------:R-:W4:Y:S01]  /*321f0*/  LDL.LU.64 R132, [R1+0x700] ;  /* 0x0007000001847983 */ /* 0x000f220000300a00 */
[----:B--2---:R-:W-:-:S03]  /*32200*/  SHF.R.U32.HI R182, RZ, 0x6, R182 ;  /* 0x00000006ffb67819 */ /* 0x004fc600000116b6 */
[----:B------:R3:W-:Y:S01]  /*32210*/  LDGSTS.E [R66+-0x37800], [R88.64], P6 ;  /* 0xc880000058427fae */ /* 0x0007e2000b12184c */
[----:B------:R-:W-:-:S04]  /*32220*/  SGXT.U32 R182, R182, 0x1 ;  /* 0x00000001b6b6781a */ /* 0x000fc80000000000 */
[----:B------:R-:W-:Y:S01]  /*32230*/  LOP3.LUT R69, R182, 0x24, RZ, 0xfc, !PT ;  /* 0x00000024b6457812 */ /* 0x000fe200078efcff */
[----:B------:R1:W-:Y:S03]  /*32240*/  STL.64 [R1+0x1688], R56 ;  /* 0x0016883801007387 */ /* 0x0003e60000100a00 */
[----:B------:R-:W-:Y:S01]  /*32250*/  ISETP.GE.AND P6, PT, R69, UR8, PT ;  /* 0x0000000845007c0c */ /* 0x000fe2000bfc6270 */
[----:B------:R2:W-:Y:S04]  /*32260*/  STL.64 [R1+0x1680], R40 ;  /* 0x0016802801007387 */ /* 0x0005e80000100a00 */
[----:B------:R-:W4:Y:S01]  /*32270*/  LDL.LU.64 R68, [R1+0x6f0] ;  /* 0x0006f00001447983 */ /* 0x000f220000300a00 */
[----:B------:R-:W-:-:S02]  /*32280*/  ISETP.GE.AND P1, PT, R251, UR8, PT ;  /* 0x00000008fb007c0c */ /* 0x000fc4000bf26270 */
[----:B------:R-:W-:Y:S02]  /*32290*/  SEL R251, R250, RZ, P3 ;  /* 0x000000fffafb7207 */ /* 0x000fe40001800000 */
[----:B------:R-:W-:Y:S02]  /*322a0*/  SEL R250, RZ, 0x4, P1 ;  /* 0x00000004fffa7807 */ /* 0x000fe40000800000 */
[----:B------:R-:W-:Y:S02]  /*322b0*/  ISETP.NE.U32.AND P1, PT, R251, RZ, PT ;  /* 0x000000fffb00720c */ /* 0x000fe40003f25070 */
[----:B------:R-:W-:Y:S02]  /*322c0*/  SEL R251, R252, RZ, P3 ;  /* 0x000000fffcfb7207 */ /* 0x000fe40001800000 */
[----:B------:R-:W-:-:S05]  /*322d0*/  IADD3 R252, R183, 0x100000, RZ ;  /* 0x00100000b7fc7810 */ /* 0x000fca0007ffe0ff */
[----:B------:R1:W-:Y:S02]  /*322e0*/  LDGSTS.E [R252+-0x37400], [R56.64], P4 ;  /* 0xc8c0000038fc7fae */ /* 0x0003e4000a12184c */
[----:B-1----:R-:W-:Y:S02]  /*322f0*/  IMAD.WIDE R56, R0, 0x4, R230 ;  /* 0x0000000400387825 */ /* 0x002fe400078e02e6 */
[----:B------:R-:W4:Y:S04]  /*32300*/  LDL.LU.64 R230, [R1+0x6e0] ;  /* 0x0006e00001e67983 */ /* 0x000f280000300a00 */
[----:B------:R-:W1:Y:S01]  /*32310*/  S2R R182, SR_TID.X ;  /* 0x0000000000b67919 */ /* 0x000e620000002100 */
[----:B------:R-:W-:-:S04]  /*32320*/  SEL R250, R250, RZ, P3 ;  /* 0x000000fffafa7207 */ /* 0x000fc80001800000 */
[----:B------:R-:W-:Y:S02]  /*32330*/  ISETP.NE.U32.AND P2, PT, R250, RZ, PT ;  /* 0x000000fffa00720c */ /* 0x000fe40003f45070 */
[----:B------:R-:W-:-:S04]  /*32340*/  SEL R250, RZ, 0x4, P5 ;  /* 0x00000004fffa7807 */ /* 0x000fc80002800000 */
[----:B------:R-:W-:Y:S02]  /*32350*/  SEL R250, R250, RZ, P3 ;  /* 0x000000fffafa7207 */ /* 0x000fe40001800000 */
[----:B-1----:R-:W-:-:S04]  /*32360*/  SHF.R.U32.HI R182, RZ, 0x6, R182 ;  /* 0x00000006ffb67819 */ /* 0x002fc800000116b6 */
[----:B------:R-:W-:-:S04]  /*32370*/  SGXT.U32 R182, R182, 0x1 ;  /* 0x00000001b6b6781a */ /* 0x000fc80000000000 */
[C---:B------:R-:W-:Y:S02]  /*32380*/  LOP3.LUT R67, R182.reuse, 0x28, RZ, 0xfc, !PT ;  /* 0x00000028b6437812 */ /* 0x040fe400078efcff */
[----:B------:R-:W-:Y:S02]  /*32390*/  LOP3.LUT R182, R182, 0x2c, RZ, 0xfc, !PT ;  /* 0x0000002cb6b67812 */ /* 0x000fe400078efcff */
[----:B------:R-:W-:Y:S02]  /*323a0*/  ISETP.NE.U32.AND P4, PT, R250, RZ, PT ;  /* 0x000000fffa00720c */ /* 0x000fe40003f85070 */
[----:B------:R-:W-:Y:S02]  /*323b0*/  SEL R250, RZ, 0x4, P6 ;  /* 0x00000004fffa7807 */ /* 0x000fe40003000000 */
[----:B------:R-:W-:Y:S02]  /*323c0*/  ISETP.GE.AND P6, PT, R182, UR8, PT ;  /* 0x00000008b6007c0c */ /* 0x000fe4000bfc6270 */
[----:B------:R-:W1:Y:S02]  /*323d0*/  S2R R182, SR_TID.X ;  /* 0x0000000000b67919 */ /* 0x000e640000002100 */
[----:B------:R-:W-:-:S02]  /*323e0*/  SEL R252, RZ, 0x4, P6 ;  /* 0x00000004fffc7807 */ /* 0x000fc40003000000 */
[----:B-1----:R-:W-:-:S04]  /*323f0*/  SHF.R.U32.HI R182, RZ, 0x6, R182 ;  /* 0x00000006ffb67819 */ /* 0x002fc800000116b6 */
[----:B------:R-:W-:-:S04]  /*32400*/  SGXT.U32 R182, R182, 0x1 ;  /* 0x00000001b6b6781a */ /* 0x000fc80000000000 */
[----:B------:R-:W-:-:S04]  /*32410*/  LOP3.LUT R182, R182, 0x30, RZ, 0xfc, !PT ;  /* 0x00000030b6b67812 */ /* 0x000fc800078efcff */
[----:B------:R-:W-:Y:S02]  /*32420*/  ISETP.GE.AND P6, PT, R182, UR8, PT ;  /* 0x00000008b6007c0c */ /* 0x000fe4000bfc6270 */
[----:B------:R-:W1:Y:S01]  /*32430*/  S2R R182, SR_TID.X ;  /* 0x0000000000b67919 */ /* 0x000e620000002100 */
[----:B------:R-:W-:Y:S02]  /*32440*/  ISETP.NE.U32.AND P5, PT, R251, RZ, PT ;  /* 0x000000fffb00720c */ /* 0x000fe40003fa5070 */
[----:B------:R-:W-:-:S05]  /*32450*/  IADD3 R251, R183, 0x100000, RZ ;  /* 0x00100000b7fb7810 */ /* 0x000fca0007ffe0ff */
[----:B------:R2:W-:Y:S04]  /*32460*/  LDGSTS.E [R251+-0x37000], [R40.64], P0 ;  /* 0xc900000028fb7fae */ /* 0x0005e8000812184c */
[----:B------:R4:W-:Y:S01]  /*32470*/  STL.64 [R1+0x1678], R56 ;  /* 0x0016783801007387 */ /* 0x0009e20000100a00 */
[----:B--2---:R-:W-:Y:S02]  /*32480*/  IADD3 R40, R183, 0x100000, RZ ;  /* 0x00100000b7287810 */ /* 0x004fe40007ffe0ff */
[----:B-1----:R-:W-:-:S03]  /*32490*/  SHF.R.U32.HI R182, RZ, 0x6, R182 ;  /* 0x00000006ffb67819 */ /* 0x002fc600000116b6 */
[----:B------:R4:W-:Y:S01]  /*324a0*/  LDGSTS.E [R40+-0x36c00], [R56.64], P1 ;  /* 0xc940000038287fae */ /* 0x0009e2000892184c */
[----:B------:R-:W-:Y:S02]  /*324b0*/  SGXT.U32 R182, R182, 0x1 ;  /* 0x00000001b6b6781a */ /* 0x000fe40000000000 */
[----:B------:R-:W-:Y:S02]  /*324c0*/  ISETP.GE.AND P0, PT, R67, UR8, PT ;  /* 0x0000000843007c0c */ /* 0x000fe4000bf06270 */
[----:B------:R-:W-:Y:S02]  /*324d0*/  SEL R251, R250, RZ, P3 ;  /* 0x000000fffafb7207 */ /* 0x000fe40001800000 */
[----:B------:R-:W-:Y:S02]  /*324e0*/  SEL R250, RZ, 0x4, P0 ;  /* 0x00000004fffa7807 */ /* 0x000fe40000000000 */
[----:B------:R-:W-:Y:S02]  /*324f0*/  ISETP.NE.U32.AND P0, PT, R251, RZ, PT ;  /* 0x000000fffb00720c */ /* 0x000fe40003f05070 */
[----:B------:R-:W-:-:S02]  /*32500*/  SEL R251, R252, RZ, P3 ;  /* 0x000000fffcfb7207 */ /* 0x000fc40001800000 */
[----:B------:R-:W-:Y:S01]  /*32510*/  IADD3 R252, R183, 0x100000, RZ ;  /* 0x00100000b7fc7810 */ /* 0x000fe20007ffe0ff */
[C---:B---3--:R-:W-:Y:S02]  /*32520*/  IMAD.WIDE R88, R0.reuse, 0x4, R166 ;  /* 0x0000000400587825 */ /* 0x048fe400078e02a6 */
[----:B------:R-:W2:Y:S04]  /*32530*/  LDL.LU.64 R166, [R1+0x6d0] ;  /* 0x0006d00001a67983 */ /* 0x000ea80000300a00 */
[----:B------:R-:W-:Y:S01]  /*32540*/  STL.64 [R1+0x1670], R88 ;  /* 0x0016705801007387 */ /* 0x000fe20000100a00 */
[----:B----4-:R-:W-:-:S03]  /*32550*/  IMAD.WIDE R56, R0, 0x4, R132 ;  /* 0x0000000400387825 */ /* 0x010fc600078e0284 */
[----:B------:R2:W-:Y:S04]  /*32560*/  LDGSTS.E [R66+-0x36800], [R88.64], P2 ;  /* 0xc980000058427fae */ /* 0x0005e8000912184c */
[----:B------:R-:W3:Y:S04]  /*32570*/  LDL.LU.64 R132, [R1+0x690] ;  /* 0x0006900001847983 */ /* 0x000ee80000300a00 */
[----:B------:R1:W-:Y:S04]  /*32580*/  STL.64 [R1+0x1668], R56 ;  /* 0x0016683801007387 */ /* 0x0003e80000100a00 */
[----:B------:R1:W-:Y:S01]  /*32590*/  LDGSTS.E [R252+-0x36400], [R56.64], P5 ;  /* 0xc9c0000038fc7fae */ /* 0x0003e2000a92184c */
[----:B------:R-:W-:Y:S01]  /*325a0*/  IMAD.WIDE R40, R0, 0x4, R68 ;  /* 0x0000000400287825 */ /* 0x000fe200078e0244 */
[----:B------:R-:W-:-:S04]  /*325b0*/  LOP3.LUT R69, R182, 0x34, RZ, 0xfc, !PT ;  /* 0x00000034b6457812 */ /* 0x000fc800078efcff */
[----:B------:R-:W-:Y:S01]  /*325c0*/  ISETP.GE.AND P2, PT, R69, UR8, PT ;  /* 0x0000000845007c0c */ /* 0x000fe2000bf46270 */
[----:B------:R4:W-:Y:S04]  /*325d0*/  STL.64 [R1+0x1660], R40 ;  /* 0x0016602801007387 */ /* 0x0009e80000100a00 */
[----:B------:R-:W3:Y:S01]  /*325e0*/  LDL.LU.64 R68, [R1+0x678] ;  /* 0x0006780001447983 */ /* 0x000ee20000300a00 */
[----:B-1----:R-:W-:-:S03]  /*325f0*/  IMAD.WIDE R56, R0, 0x4, R230 ;  /* 0x0000000400387825 */ /* 0x002fc600078e02e6 */
[----:B------:R-:W3:Y:S04]  /*32600*/  LDL.LU.64 R230, [R1+0x668] ;  /* 0x0006680001e67983 */ /* 0x000ee80000300a00 */
[----:B------:R-:W1:Y:S01]  /*32610*/  S2R R182, SR_TID.X ;  /* 0x0000000000b67919 */ /* 0x000e620000002100 */
[----:B------:R-:W-:-:S04]  /*32620*/  SEL R250, R250, RZ, P3 ;  /* 0x000000fffafa7207 */ /* 0x000fc80001800000 */
[----:B------:R-:W-:Y:S02]  /*32630*/  ISETP.NE.U32.AND P1, PT, R250, RZ, PT ;  /* 0x000000fffa00720c */ /* 0x000fe40003f25070 */
[----:B------:R-:W-:Y:S02]  /*32640*/  SEL R250, RZ, 0x4, P6 ;  /* 0x00000004fffa7807 */ /* 0x000fe40003000000 */
[----:B------:R-:W-:Y:S02]  /*32650*/  ISETP.NE.U32.AND P6, PT, R251, RZ, PT ;  /* 0x000000fffb00720c */ /* 0x000fe40003fc5070 */
[----:B------:R-:W-:-:S05]  /*32660*/  IADD3 R251, R183, 0x100000, RZ ;  /* 0x00100000b7fb7810 */ /* 0x000fca0007ffe0ff */
[----:B------:R4:W-:Y:S01]  /*32670*/  LDGSTS.E [R251+-0x36000], [R40.64], P4 ;  /* 0xca00000028fb7fae */ /* 0x0009e2000a12184c */
[----:B-1----:R-:W-:-:S04]  /*32680*/  SHF.R.U32.HI R182, RZ, 0x6, R182 ;  /* 0x00000006ffb67819 */ /* 0x002fc800000116b6 */
[----:B------:R-:W-:-:S04]  /*32690*/  SGXT.U32 R182, R182, 0x1 ;  /* 0x00000001b6b6781a */ /* 0x000fc80000000000 */
[C---:B------:R-:W-:Y:S02]  /*326a0*/  LOP3.LUT R67, R182.reuse, 0x38, RZ, 0xfc, !PT ;  /* 0x00000038b6437812 */ /* 0x040fe400078efcff */
[----:B------:R-:W-:-:S04]  /*326b0*/  LOP3.LUT R182, R182, 0x3c, RZ, 0xfc, !PT ;  /* 0x0000003cb6b67812 */ /* 0x000fc800078efcff */
[----:B------:R-:W-:Y:S02]  /*326c0*/  ISETP.GE.AND P4, PT, R182, UR8, PT ;  /* 0x00000008b6007c0c */ /* 0x000fe4000bf86270 */
[----:B------:R-:W1:Y:S02]  /*326d0*/  S2R R182, SR_TID.X ;  /* 0x0000000000b67919 */ /* 0x000e640000002100 */
[----:B------:R-:W-:Y:S02]  /*326e0*/  SEL R252, RZ, 0x4, P4 ;  /* 0x00000004fffc7807 */ /* 0x000fe40002000000 */
[----:B-1----:R-:W-:-:S04]  /*326f0*/  SHF.R.U32.HI R182, RZ, 0x6, R182 ;  /* 0x00000006ffb67819 */ /* 0x002fc800000116b6 */
[----:B------:R-:W-:-:S04]  /*32700*/  SGXT.U32 R182, R182, 0x1 ;  /* 0x00000001b6b6781a */ /* 0x000fc80000000000 */
[----:B------:R-:W-:-:S04]  /*32710*/  LOP3.LUT R182, R182, 0x40, RZ, 0xfc, !PT ;  /* 0x00000040b6b67812 */ /* 0x000fc800078efcff */
[----:B------:R-:W-:Y:S02]  /*32720*/  ISETP.GE.AND P4, PT, R182, UR8, PT ;  /* 0x00000008b6007c0c */ /* 0x000fe4000bf86270 */
[----:B------:R-:W1:Y:S01]  /*32730*/  S2R R182, SR_TID.X ;  /* 0x0000000000b67919 */ /* 0x000e620000002100 */
[----:B----4-:R-:W-:-:S03]  /*32740*/  IADD3 R40, R183, 0x100000, RZ ;  /* 0x00100000b7287810 */ /* 0x010fc60007ffe0ff */
[----:B------:R3:W-:Y:S04]  /*32750*/  STL.64 [R1+0x1658], R56 ;  /* 0x0016583801007387 */ /* 0x0007e80000100a00 */
[----:B------:R3:W-:Y:S01]  /*32760*/  LDGSTS.E [R40+-0x35c00], [R56.64], P0 ;  /* 0xca40000038287fae */ /* 0x0007e2000812184c */
[----:B-1----:R-:W-:-:S04]  /*32770*/  SHF.R.U32.HI R182, RZ, 0x6, R182 ;  /* 0x00000006ffb67819 */ /* 0x002fc800000116b6 */
[----:B------:R-:W-:Y:S02]  /*32780*/  SGXT.U32 R182, R182, 0x1 ;  /* 0x00000001b6b6781a */ /* 0x000fe40000000000 */
[----:B------:R-:W-:-:S04]  /*32790*/  SEL R250, R250, RZ, P3 ;  /* 0x000000fffafa7207 */ /* 0x000fc80001800000 */
[----:B------:R-:W-:Y:S02]  /*327a0*/  ISETP.NE.U32.AND P5, PT, R250, RZ, PT ;  /* 0x000000fffa00720c */ /* 0x000fe40003fa5070 */
[----:B------:R-:W-:Y:S02]  /*327b0*/  SEL R250, RZ, 0x4, P2 ;  /* 0x00000004fffa7807 */ /* 0x000fe40001000000 */
[----:B------:R-:W-:Y:S02]  /*327c0*/  ISETP.GE.AND P2, PT, R67, UR8, PT ;  /* 0x0000000843007c0c */ /* 0x000fe4000bf46270 */
[----:B------:R-:W-:Y:S02]  /*327d0*/  SEL R251, R250, RZ, P3 ;  /* 0x000000fffafb7207 */ /* 0x000fe40001800000 */
[----:B------:R-:W-:Y:S02]  /*327e0*/  SEL R250, RZ, 0x4, P2 ;  /* 0x00000004fffa7807 */ /* 0x000fe40001000000 */
[----:B------:R-:W-:-:S02]  /*327f0*/  ISETP.NE.U32.AND P2, PT, R251, RZ, PT ;  /* 0x000000fffb00720c */ /* 0x000fc40003f45070 */
[----:B------:R-:W-:Y:S02]  /*32800*/  SEL R251, R252, RZ, P3 ;  /* 0x000000fffcfb7207 */ /* 0x000fe40001800000 */
[----:B------:R-:W-:Y:S01]  /*32810*/  IADD3 R252, R183, 0x100000, RZ ;  /* 0x00100000b7fc7810 */ /* 0x000fe20007ffe0ff */
[C---:B--2---:R-:W-:Y:S02]  /*32820*/  IMAD.WIDE R88, R0.reuse, 0x4, R166 ;  /* 0x0000000400587825 */ /* 0x044fe400078e02a6 */
[----:B------:R-:W2:Y:S04]  /*32830*/  LDL.LU.64 R166, [R1+0x650] ;  /* 0x0006500001a67983 */ /* 0x000ea80000300a00 */
[----:B------:R-:W-:Y:S04]  /*32840*/  STL.64 [R1+0x1650], R88 ;  /* 0x0016505801007387 */ /* 0x000fe80000100a00 */
[----:B------:R2:W-:Y:S01]  /*32850*/  LDGSTS.E [R66+-0x35800], [R88.64], P1 ;  /* 0xca80000058427fae */ /* 0x0005e2000892184c */
[----:B---3--:R-:W-:-:S03]  /*32860*/  IMAD.WIDE R56, R0, 0x4, R132 ;  /* 0x0000000400387825 */ /* 0x008fc600078e0284 */
        /* <DEDUP_REMOVED lines=101> */
[----:B------:R-:W-:Y:S02]  /*32ec0*/  ISETP.GE.AND P2, PT, R69, UR8, PT ;  /* 0x0000000845007c0c */ /* 0x000fe4000bf46270 */
[----:B------:R-:W4:Y:S01]  /*32ed0*/  LDL.LU.64 R68, [R1+0x590] ;  /* 0x0005900001447983 */ /* 0x000f220000300a00 */
[----:B-1----:R-:W-:-:S03]  /*32ee0*/  IMAD.WIDE R56, R0, 0x4, R230 ;  /* 0x0000000400387825 */ /* 0x002fc600078e02e6 */
[----:B------:R1:W-:Y:S04]  /*32ef0*/  STL.64 [R1+0x15f8], R40 ;  /* 0x0015f82801007387 */ /* 0x0003e80000100a00 */
[----:B------:R-:W4:Y:S04]  /*32f00*/  LDL.LU.64 R230, [R1+0x580] ;  /* 0x0005800001e67983 */ /* 0x000f280000300a00 */
[----:B------:R-:W1:Y:S01]  /*32f10*/  S2R R182, SR_TID.X ;  /* 0x0000000000b67919 */ /* 0x000e620000002100 */
[----:B------:R-:W-:-:S04]  /*32f20*/  SEL R250, R250, RZ, P3 ;  /* 0x000000fffafa7207 */ /* 0x000fc80001800000 */
[----:B------:R-:W-:Y:S02]  /*32f30*/  ISETP.NE.U32.AND P1, PT, R250, RZ, PT ;  /* 0x000000fffa00720c */ /* 0x000fe40003f25070 */
[----:B------:R-:W-:Y:S02]  /*32f40*/  SEL R250, RZ, 0x4, P6 ;  /* 0x00000004fffa7807 */ /* 0x000fe40003000000 */
[----:B------:R-:W-:Y:S02]  /*32f50*/  ISETP.NE.U32.AND P6, PT, R251, RZ, PT ;  /* 0x000000fffb00720c */ /* 0x000fe40003fc5070 */
[----:B------:R-:W-:-:S05]  /*32f60*/  IADD3 R251, R183, 0x100000, RZ ;  /* 0x00100000b7fb7810 */ /* 0x000fca0007ffe0ff */
[----:B------:R1:W-:Y:S02]  /*32f70*/  LDGSTS.E [R251+-0x33000], [R40.64], P4 ;  /* 0xcd00000028fb7fae */ /* 0x0003e4000a12184c */
        /* <DEDUP_REMOVED lines=12> */
[----:B------:R-:W-:-:S03]  /*33040*/  IADD3 R40, R183, 0x100000, RZ ;  /* 0x00100000b7287810 */ /* 0x000fc60007ffe0ff */
        /* <DEDUP_REMOVED lines=17> */
[----:B---3--:R-:W-:Y:S01]  /*33160*/  IMAD.WIDE R56, R0, 0x4, R132 ;  /* 0x0000000400387825 */ /* 0x008fe200078e0284 */
[----:B------:R-:W-:-:S04]  /*33170*/  LOP3.LUT R133, R182, 0x74, RZ, 0xfc, !PT ;  /* 0x00000074b6857812 */ /* 0x000fc800078efcff */
[----:B------:R-:W-:Y:S01]  /*33180*/  ISETP.GE.AND P1, PT, R133, UR8, PT ;  /* 0x0000000885007c0c */ /* 0x000fe2000bf26270 */
[----:B------:R3:W-:Y:S01]  /*33190*/  LDGSTS.E [R252+-0x32400], [R56.64], P6 ;  /* 0xcdc0000038fc7fae */ /* 0x0007e2000b12184c */
[----:B----4-:R-:W-:-:S03]  /*331a0*/  IMAD.WIDE R40, R0, 0x4, R68 ;  /* 0x0000000400287825 */ /* 0x010fc600078e0244 */
[----:B------:R-:W4:Y:S04]  /*331b0*/  LDL.LU.64 R68, [R1+0x560] ;  /* 0x0005600001447983 */ /* 0x000f280000300a00 */
[----:B------:R3:W-:Y:S04]  /*331c0*/  STL.64 [R1+0x15e0], R56 ;  /* 0x0015e03801007387 */ /* 0x0007e80000100a00 */
[----:B------:R1:W-:Y:S04]  /*331d0*/  STL.64 [R1+0x15d8], R40 ;  /* 0x0015d82801007387 */ /* 0x0003e80000100a00 */
[----:B------:R-:W4:Y:S01]  /*331e0*/  LDL.LU.64 R132, [R1+0x550] ;  /* 0x0005500001847983 */ /* 0x000f220000300a00 */
[----:B---3--:R-:W-:-:S05]  /*331f0*/  IMAD.WIDE R56, R0, 0x4, R230 ;  /* 0x0000000400387825 */ /* 0x008fca00078e02e6 */
[----:B------:R4:W-:Y:S04]  /*33200*/  STL.64 [R1+0x15d0], R56 ;  /* 0x0015d03801007387 */ /* 0x0009e80000100a00 */
[----:B------:R-:W3:Y:S04]  /*33210*/  LDL.LU.64 R230, [R1+0x540] ;  /* 0x0005400001e67983 */ /* 0x000ee80000300a00 */
[----:B------:R-:W1:Y:S02]  /*33220*/  S2R R182, SR_TID.X ;  /* 0x0000000000b67919 */ /* 0x000e640000002100 */
[----:B-1----:R-:W-:-:S04]  /*33230*/  SHF.R.U32.HI R182, RZ, 0x6, R182 ;  /* 0x00000006ffb67819 */ /* 0x002fc800000116b6 */
[----:B------:R-:W-:-:S04]  /*33240*/  SGXT.U32 R182, R182, 0x1 ;  /* 0x00000001b6b6781a */ /* 0x000fc80000000000 */
[C---:B------:R-:W-:Y:S02]  /*33250*/  LOP3.LUT R66, R182.reuse, 0x78, RZ, 0xfc, !PT ;  /* 0x00000078b6427812 */ /* 0x040fe400078efcff */
[----:B------:R-:W-:Y:S02]  /*33260*/  LOP3.LUT R67, R182, 0x7c, RZ, 0xfc, !PT ;  /* 0x0000007cb6437812 */ /* 0x000fe400078efcff */
        /* <DEDUP_REMOVED lines=8> */
[----:B------:R-:W-:Y:S02]  /*332f0*/  SGXT.U32 R182, R182, 0x1 ;  /* 0x00000001b6b6781a */ /* 0x000fe40000000000 */
[----:B------:R-:W-:Y:S02]  /*33300*/  ISETP.GE.AND P5, PT, R67, UR8, PT ;  /* 0x0000000843007c0c */ /* 0x000fe4000bfa6270 */
[----:B------:R-:W-:Y:S01]  /*33310*/  LOP3.LUT R182, R182, 0x2, RZ, 0xfc, !PT ;  /* 0x00000002b6b67812 */ /* 0x000fe200078efcff */
[----:B------:R-:W3:Y:S01]  /*33320*/  LDL R67, [R1+0x16a4] ;  /* 0x0016a40001437983 */ /* 0x000ee20000100800 */
[----:B------:R-:W-:Y:S02]  /*33330*/  SEL R252, RZ, 0x4, P5 ;  /* 0x00000004fffc7807 */ /* 0x000fe40002800000 */
[----:B------:R-:W-:Y:S02]  /*33340*/  ISETP.GE.AND P5, PT, R182, UR8, PT ;  /* 0x00000008b6007c0c */ /* 0x000fe4000bfa6270 */
[----:B------:R-:W1:Y:S01]  /*33350*/  S2R R182, SR_TID.X ;  /* 0x0000000000b67919 */ /* 0x000e620000002100 */
[----:B------:R-:W-:-:S02]  /*33360*/  SEL R250, R250, RZ, P3 ;  /* 0x000000fffafa7207 */ /* 0x000fc40001800000 */
[C---:B------:R-:W-:Y:S02]  /*33370*/  IADD3 R40, R183.reuse, 0x100000, RZ ;  /* 0x00100000b7287810 */ /* 0x040fe40007ffe0ff */
[----:B------:R-:W-:Y:S02]  /*33380*/  ISETP.NE.U32.AND P6, PT, R250, RZ, PT ;  /* 0x000000fffa00720c */ /* 0x000fe40003fc5070 */
[----:B------:R-:W-:Y:S01]  /*33390*/  SEL R250, RZ, 0x4, P1 ;  /* 0x00000004fffa7807 */ /* 0x000fe20000800000 */
[----:B------:R4:W-:Y:S01]  /*333a0*/  LDGSTS.E [R40+-0x31c00], [R56.64], P2 ;  /* 0xce40000038287fae */ /* 0x0009e2000912184c */
[----:B------:R-:W-:Y:S02]  /*333b0*/  ISETP.GE.AND P1, PT, R66, UR8, PT ;  /* 0x0000000842007c0c */ /* 0x000fe4000bf26270 */
[----:B------:R-:W-:Y:S02]  /*333c0*/  IADD3 R66, R183, 0x100000, RZ ;  /* 0x00100000b7427810 */ /* 0x000fe40007ffe0ff */
[----:B-1----:R-:W-:-:S04]  /*333d0*/  SHF.R.U32.HI R182, RZ, 0x6, R182 ;  /* 0x00000006ffb67819 */ /* 0x002fc800000116b6 */
[----:B------:R-:W-:Y:S02]  /*333e0*/  SGXT.U32 R182, R182, 0x1 ;  /* 0x00000001b6b6781a */ /* 0x000fe40000000000 */
[----:B------:R-:W-:Y:S02]  /*333f0*/  SEL R251, R250, RZ, P3 ;  /* 0x000000fffafb7207 */ /* 0x000fe40001800000 */
[----:B------:R-:W-:Y:S02]  /*33400*/  SEL R250, RZ, 0x4, P1 ;  /* 0x00000004fffa7807 */ /* 0x000fe40000800000 */
[----:B------:R-:W-:Y:S02]  /*33410*/  ISETP.NE.U32.AND P1, PT, R251, RZ, PT ;  /* 0x000000fffb00720c */ /* 0x000fe40003f25070 */
[----:B------:R-:W-:Y:S02]  /*33420*/  SEL R251, R252, RZ, P3 ;  /* 0x000000fffcfb7207 */ /* 0x000fe40001800000 */
[----:B------:R-:W-:Y:S01]  /*33430*/  IADD3 R252, R183, 0x100000, RZ ;  /* 0x00100000b7fc7810 */ /* 0x000fe20007ffe0ff */
[----:B--2---:R-:W-:-:S02]  /*33440*/  IMAD.WIDE R88, R0, 0x4, R166 ;  /* 0x0000000400587825 */ /* 0x004fc400078e02a6 */
[----:B------:R-:W2:Y:S04]  /*33450*/  LDL.LU.64 R166, [R1+0x530] ;  /* 0x0005300001a67983 */ /* 0x000ea80000300a00 */
[----:B------:R-:W-:Y:S04]  /*33460*/  STL.64 [R1+0x15c8], R88 ;  /* 0x0015c85801007387 */ /* 0x000fe80000100a00 */
[----:B------:R1:W-:Y:S01]  /*33470*/  LDGSTS.E [R66+-0x31800], [R88.64], P0 ;  /* 0xce80000058427fae */ /* 0x0003e2000812184c */
[----:B----4-:R-:W-:-:S03]  /*33480*/  IMAD.WIDE R56, R0, 0x4, R68 ;  /* 0x0000000400387825 */ /* 0x010fc600078e0244 */
[----:B------:R-:W4:Y:S04]  /*33490*/  LDL.LU.64 R68, [R1+0x518] ;  /* 0x0005180001447983 */ /* 0x000f280000300a00 */
[----:B------:R3:W-:Y:S04]  /*334a0*/  STL.64 [R1+0x15c0], R56 ;  /* 0x0015c03801007387 */ /* 0x0007e80000100a00 */
[----:B------:R3:W-:Y:S01]  /*334b0*/  LDGSTS.E [R252+-0x31400], [R56.64], P4 ;  /* 0xcec0000038fc7fae */ /* 0x0007e2000a12184c */
[----:B------:R-:W-:Y:S01]  /*334c0*/  IMAD.WIDE R40, R0, 0x4, R132 ;  /* 0x0000000400287825 */ /* 0x000fe200078e0284 */
[----:B------:R-:W-:-:S04]  /*334d0*/  LOP3.LUT R133, R182, 0x6, RZ, 0xfc, !PT ;  /* 0x00000006b6857812 */ /* 0x000fc800078efcff */
[----:B------:R-:W-:Y:S01]  /*334e0*/  ISETP.GE.AND P0, PT, R133, UR8, PT ;  /* 0x0000000885007c0c */ /* 0x000fe2000bf06270 */
[----:B------:R1:W-:Y:S04]  /*334f0*/  STL.64 [R1+0x15b8], R40 ;  /* 0x0015b82801007387 */ /* 0x0003e80000100a00 */
[----:B------:R-:W4:Y:S01]  /*33500*/  LDL.LU.64 R132, [R1+0x768] ;  /* 0x0007680001847983 */ /* 0x000f220000300a00 */
[----:B---3--:R-:W-:-:S03]  /*33510*/  IMAD.WIDE R56, R0, 0x4, R230 ;  /* 0x0000000400387825 */ /* 0x008fc600078e02e6 */
[----:B------:R-:W3:Y:S01]  /*33520*/  LDL.LU.64 R230, [R1+0x758] ;  /* 0x0007580001e67983 */ /* 0x000ee20000300a00 */
[----:B------:R-:W-:-:S03]  /*33530*/  SEL R250, R250, RZ, P3 ;  /* 0x000000fffafa7207 */ /* 0x000fc60001800000 */
[----:B------:R-:W1:Y:S01]  /*33540*/  S2R R182, SR_TID.X ;  /* 0x0000000000b67919 */ /* 0x000e620000002100 */
[----:B------:R-:W-:Y:S02]  /*33550*/  ISETP.NE.U32.AND P2, PT, R250, RZ, PT ;  /* 0x000000fffa00720c */ /* 0x000fe40003f45070 */
[----:B------:R-:W-:Y:S02]  /*33560*/  SEL R250, RZ, 0x4, P5 ;  /* 0x00000004fffa7807 */ /* 0x000fe40002800000 */
[----:B------:R-:W-:Y:S02]  /*33570*/  ISETP.NE.U32.AND P5, PT, R251, RZ, PT ;  /* 0x000000fffb00720c */ /* 0x000fe40003fa5070 */
[----:B------:R-:W-:-:S05]  /*33580*/  IADD3 R251, R183, 0x100000, RZ ;  /* 0x00100000b7fb7810 */ /* 0x000fca0007ffe0ff */
[----:B------:R1:W-:Y:S04]  /*33590*/  LDGSTS.E [R251+-0x31000], [R40.64], P6 ;  /* 0xcf00000028fb7fae */ /* 0x0003e8000b12184c */
[----:B------:R4:W-:Y:S01]  /*335a0*/  STL.64 [R1+0x15b0], R56 ;  /* 0x0015b03801007387 */ /* 0x0009e20000100a00 */
[----:B-1----:R-:W-:-:S05]  /*335b0*/  IADD3 R40, R183, 0x100000, RZ ;  /* 0x00100000b7287810 */ /* 0x002fca0007ffe0ff */
[----:B------:R4:W-:Y:S01]  /*335c0*/  LDGSTS.E [R40+-0x30c00], [R56.64], P1 ;  /* 0xcf40000038287fae */ /* 0x0009e2000892184c */
[----:B------:R-:W-:-:S04]  /*335d0*/  SHF.R.U32.HI R182, RZ, 0x6, R182 ;  /* 0x00000006ffb67819 */ /* 0x000fc800000116b6 */
[----:B------:R-:W-:Y:S02]  /*335e0*/  SGXT.U32 R182, R182, 0x1 ;  /* 0x00000001b6b6781a */ /* 0x000fe40000000000 */
[----:B------:R-:W-:Y:S02]  /*335f0*/  SEL R250, R250, RZ, P3 ;  /* 0x000000fffafa7207 */ /* 0x000fe40001800000 */
[C---:B------:R-:W-:Y:S02]  /*33600*/  LOP3.LUT R66, R182.reuse, 0xa, RZ, 0xfc, !PT ;  /* 0x0000000ab6427812 */ /* 0x040fe400078efcff */
[----:B------:R-:W-:Y:S02]  /*33610*/  LOP3.LUT R182, R182, 0xe, RZ, 0xfc, !PT ;  /* 0x0000000eb6b67812 */ /* 0x000fe400078efcff */
[----:B------:R-:W-:Y:S02]  /*33620*/  ISETP.NE.U32.AND P4, PT, R250, RZ, PT ;  /* 0x000000fffa00720c */ /* 0x000fe40003f85070 */
[----:B------:R-:W-:-:S02]  /*33630*/  SEL R250, RZ, 0x4, P0 ;  /* 0x00000004fffa7807 */ /* 0x000fc40000000000 */
[----:B------:R-:W-:Y:S02]  /*33640*/  ISETP.GE.AND P6, PT, R182, UR8, PT ;  /* 0x00000008b6007c0c */ /* 0x000fe4000bfc6270 */
[----:B------:R-:W-:Y:S02]  /*33650*/  ISETP.GE.AND P0, PT, R66, UR8, PT ;  /* 0x0000000842007c0c */ /* 0x000fe4000bf06270 */
[----:B------:R-:W-:Y:S02]  /*33660*/  SEL R251, R250, RZ, P3 ;  /* 0x000000fffafb7207 */ /* 0x000fe40001800000 */
[----:B------:R-:W-:Y:S02]  /*33670*/  SEL R252, RZ, 0x4, P6 ;  /* 0x00000004fffc7807 */ /* 0x000fe40003000000 */
[----:B------:R-:W-:Y:S02]  /*33680*/  SEL R250, RZ, 0x4, P0 ;  /* 0x00000004fffa7807 */ /* 0x000fe40000000000 */
[----:B------:R-:W-:-:S02]  /*33690*/  ISETP.NE.U32.AND P0, PT, R251, RZ, PT ;  /* 0x000000fffb00720c */ /* 0x000fc40003f05070 */
[----:B------:R-:W-:Y:S02]  /*336a0*/  SEL R251, R252, RZ, P3 ;  /* 0x000000fffcfb7207 */ /* 0x000fe40001800000 */
[C---:B------:R-:W-:Y:S02]  /*336b0*/  IADD3 R66, R183.reuse, 0x100000, RZ ;  /* 0x00100000b7427810 */ /* 0x040fe40007ffe0ff */
[----:B------:R-:W-:Y:S01]  /*336c0*/  IADD3 R252, R183, 0x100000, RZ ;  /* 0x00100000b7fc7810 */ /* 0x000fe20007ffe0ff */
[C---:B--2---:R-:W-:Y:S02]  /*336d0*/  IMAD.WIDE R88, R0.reuse, 0x4, R166 ;  /* 0x0000000400587825 */ /* 0x044fe400078e02a6 */
[----:B------:R-:W2:Y:S04]  /*336e0*/  LDL.LU.64 R166, [R1+0x748] ;  /* 0x0007480001a67983 */ /* 0x000ea80000300a00 */
[----:B------:R-:W-:Y:S04]  /*336f0*/  STL.64 [R1+0x15a8], R88 ;  /* 0x0015a85801007387 */ /* 0x000fe80000100a00 */
[----:B------:R1:W-:Y:S01]  /*33700*/  LDGSTS.E [R66+-0x30800], [R88.64], P2 ;  /* 0xcf80000058427fae */ /* 0x0003e2000912184c */
[----:B----4-:R-:W-:-:S03]  /*33710*/  IMAD.WIDE R56, R0, 0x4, R68 ;  /* 0x0000000400387825 */ /* 0x010fc600078e0244 */
[----:B------:R-:W4:Y:S04]  /*33720*/  LDL.LU.64 R68, [R1+0x738] ;  /* 0x0007380001447983 */ /* 0x000f280000300a00 */
[----:B------:R3:W-:Y:S04]  /*33730*/  STL.64 [R1+0x1618], R56 ;  /* 0x0016183801007387 */ /* 0x0007e80000100a00 */
[----:B------:R3:W-:Y:S01]  /*33740*/  LDGSTS.E [R252+-0x30400], [R56.64], P5 ;  /* 0xcfc0000038fc7fae */ /* 0x0007e2000a92184c */
[----:B------:R-:W-:-:S05]  /*33750*/  IMAD.WIDE R40, R0, 0x4, R132 ;  /* 0x0000000400287825 */ /* 0x000fca00078e0284 */
[----:B------:R1:W-:Y:S04]  /*33760*/  STL.64 [R1+0x15a0], R40 ;  /* 0x0015a02801007387 */ /* 0x0003e80000100a00 */
[----:B------:R-:W4:Y:S01]  /*33770*/  LDL.LU.64 R132, [R1+0x728] ;  /* 0x0007280001847983 */ /* 0x000f220000300a00 */
[----:B---3--:R-:W-:-:S03]  /*33780*/  IMAD.WIDE R56, R0, 0x4, R230 ;  /* 0x0000000400387825 */ /* 0x008fc600078e02e6 */
[----:B------:R-:W3:Y:S04]  /*33790*/  LDL.LU.64 R230, [R1+0x718] ;  /* 0x0007180001e67983 */ /* 0x000ee80000300a00 */
[----:B------:R-:W1:Y:S04]  /*337a0*/  S2R R182, SR_TID.X ;  /* 0x0000000000b67919 */ /* 0x000e680000002100 */
[----:B------:R-:W1:Y:S01]  /*337b0*/  S2R R183, SR_TID.X ;  /* 0x0000000000b77919 */ /* 0x000e620000002100 */
[----:B------:R-:W-:Y:S02]  /*337c0*/  SEL R250, R250, RZ, P3 ;  /* 0x000000fffafa7207 */ /* 0x000fe40001800000 */
[----:B-1----:R-:W-:-:S04]  /*337d0*/  SHF.R.U32.HI R182, RZ, 0x6, R182 ;  /* 0x00000006ffb67819 */ /* 0x002fc800000116b6 */
[----:B------:R-:W-:Y:S02]  /*337e0*/  SGXT.U32 R182, R182, 0x1 ;  /* 0x00000001b6b6781a */ /* 0x000fe40000000000 */
[----:B------:R-:W-:Y:S02]  /*337f0*/  SHF.R.U32.HI R183, RZ, 0x6, R183 ;  /* 0x00000006ffb77819 */ /* 0x000fe400000116b7 */
[----:B------:R-:W-:Y:S02]  /*33800*/  LOP3.LUT R182, R182, 0x12, RZ, 0xfc, !PT ;  /* 0x00000012b6b67812 */ /* 0x000fe400078efcff */
[----:B------:R-:W-:Y:S02]  /*33810*/  SGXT.U32 R183, R183, 0x1 ;  /* 0x00000001b7b7781a */ /* 0x000fe40000000000 */
[----:B------:R-:W-:Y:S02]  /*33820*/  ISETP.GE.AND P6, PT, R182, UR8, PT ;  /* 0x00000008b6007c0c */ /* 0x000fe4000bfc6270 */
[----:B------:R-:W-:-:S02]  /*33830*/  LOP3.LUT R182, R183, 0x16, RZ, 0xfc, !PT ;  /* 0x00000016b7b67812 */ /* 0x000fc400078efcff */
[----:B------:R-:W1:Y:S01]  /*33840*/  S2R R183, SR_TID.X ;  /* 0x0000000000b77919 */ /* 0x000e620000002100 */
[----:B------:R-:W-:Y:S02]  /*33850*/  ISETP.NE.U32.AND P1, PT, R250, RZ, PT ;  /* 0x000000fffa00720c */ /* 0x000fe40003f25070 */
[----:B------:R-:W-:Y:S02]  /*33860*/  SEL R250, RZ, 0x4, P6 ;  /* 0x00000004fffa7807 */ /* 0x000fe40003000000 */
[----:B------:R-:W-:Y:S02]  /*33870*/  ISETP.NE.U32.AND P6, PT, R251, RZ, PT ;  /* 0x000000fffb00720c */ /* 0x000fe40003fc5070 */
[----:B------:R-:W-:-:S05]  /*33880*/  IADD3 R251, R67, 0x100000, RZ ;  /* 0x0010000043fb7810 */ /* 0x000fca0007ffe0ff */
[----:B------:R1:W-:Y:S04]  /*33890*/  LDGSTS.E [R251+-0x37e00], [R40.64], P4 ;  /* 0xc820000028fb7fae */ /* 0x0003e8000a12184c */
[----:B------:R4:W-:Y:S01]  /*338a0*/  STL.64 [R1+0x1598], R56 ;  /* 0x0015983801007387 */ /* 0x0009e20000100a00 */
[----:B-1----:R-:W-:Y:S02]  /*338b0*/  IADD3 R40, R67, 0x100000, RZ ;  /* 0x0010000043287810 */ /* 0x002fe40007ffe0ff */
[----:B------:R-:W-:-:S03]  /*338c0*/  SHF.R.U32.HI R183, RZ, 0x6, R183 ;  /* 0x00000006ffb77819 */ /* 0x000fc600000116b7 */
[----:B------:R4:W-:Y:S01]  /*338d0*/  LDGSTS.E [R40+-0x37a00], [R56.64], P0 ;  /* 0xc860000038287fae */ /* 0x0009e2000812184c */
[----:B------:R-:W-:Y:S02]  /*338e0*/  SGXT.U32 R183, R183, 0x1 ;  /* 0x00000001b7b7781a */ /* 0x000fe40000000000 */
[----:B------:R-:W-:Y:S02]  /*338f0*/  SEL R250, R250, RZ, P3 ;  /* 0x000000fffafa7207 */ /* 0x000fe40001800000 */
[----:B------:R-:W-:Y:S02]  /*33900*/  ISETP.GE.AND P2, PT, R182, UR8, PT ;  /* 0x00000008b6007c0c */ /* 0x000fe4000bf46270 */
[C---:B------:R-:W-:Y:S02]  /*33910*/  LOP3.LUT R182, R183.reuse, 0x1a, RZ, 0xfc, !PT ;  /* 0x0000001ab7b67812 */ /* 0x040fe400078efcff */
[----:B------:R-:W-:Y:S02]  /*33920*/  LOP3.LUT R183, R183, 0x1e, RZ, 0xfc, !PT ;  /* 0x0000001eb7b77812 */ /* 0x000fe400078efcff */
[----:B------:R-:W-:-:S02]  /*33930*/  ISETP.NE.U32.AND P5, PT, R250, RZ, PT ;  /* 0x000000fffa00720c */ /* 0x000fc40003fa5070 */
[----:B------:R-:W-:Y:S02]  /*33940*/  SEL R250, RZ, 0x4, P2 ;  /* 0x00000004fffa7807 */ /* 0x000fe40001000000 */
[----:B------:R-:W-:Y:S02]  /*33950*/  ISETP.GE.AND P4, PT, R183, UR8, PT ;  /* 0x00000008b7007c0c */ /* 0x000fe4000bf86270 */
[----:B------:R-:W-:Y:S02]  /*33960*/  ISETP.GE.AND P2, PT, R182, UR8, PT ;  /* 0x00000008b6007c0c */ /* 0x000fe4000bf46270 */
[----:B------:R-:W-:Y:S02]  /*33970*/  SEL R251, R250, RZ, P3 ;  /* 0x000000fffafb7207 */ /* 0x000fe40001800000 */
[----:B------:R-:W-:Y:S02]  /*33980*/  SEL R252, RZ, 0x4, P4 ;  /* 0x00000004fffc7807 */ /* 0x000fe40002000000 */
[----:B------:R-:W-:-:S02]  /*33990*/  SEL R250, RZ, 0x4, P2 ;  /* 0x00000004fffa7807 */ /* 0x000fc40001000000 */
[----:B------:R-:W-:Y:S02]  /*339a0*/  ISETP.NE.U32.AND P2, PT, R251, RZ, PT ;  /* 0x000000fffb00720c */ /* 0x000fe40003f45070 */
        /* <DEDUP_REMOVED lines=11> */
[----:B------:R-:W-:-:S03]  /*33a60*/  IMAD.WIDE R40, R0, 0x4, R132 ;  /* 0x0000000400287825 */ /* 0x000fc600078e0284 */
[----:B------:R-:W4:Y:S01]  /*33a70*/  LDL.LU.64 R132, [R1+0x6e8] ;  /* 0x0006e80001847983 */ /* 0x000f220000300a00 */
[----:B---3--:R-:W-:-:S03]  /*33a80*/  IMAD.WIDE R56, R0, 0x4, R230 ;  /* 0x0000000400387825 */ /* 0x008fc600078e02e6 */
[----:B------:R1:W-:Y:S04]  /*33a90*/  STL.64 [R1+0x1580], R40 ;  /* 0x0015802801007387 */ /* 0x0003e80000100a00 */
[----:B------:R-:W3:Y:S04]  /*33aa0*/  LDL.LU.64 R230, [R1+0x6d8] ;  /* 0x0006d80001e67983 */ /* 0x000ee80000300a00 */
[----:B------:R-:W1:Y:S02]  /*33ab0*/  S2R R183, SR_TID.X ;  /* 0x0000000000b77919 */ /* 0x000e640000002100 */
[----:B-1----:R-:W-:-:S04]  /*33ac0*/  SHF.R.U32.HI R183, RZ, 0x6, R183 ;  /* 0x00000006ffb77819 */ /* 0x002fc800000116b7 */
[----:B------:R-:W-:-:S04]  /*33ad0*/  SGXT.U32 R183, R183, 0x1 ;  /* 0x00000001b7b7781a */ /* 0x000fc80000000000 */
[----:B------:R-:W-:-:S04]  /*33ae0*/  LOP3.LUT R183, R183, 0x22, RZ, 0xfc, !PT ;  /* 0x00000022b7b77812 */ /* 0x000fc800078efcff */
[----:B------:R-:W-:Y:S02]  /*33af0*/  ISETP.GE.AND P4, PT, R183, UR8, PT ;  /* 0x00000008b7007c0c */ /* 0x000fe4000bf86270 */
[----:B------:R-:W1:Y:S01]  /*33b00*/  S2R R183, SR_TID.X ;  /* 0x0000000000b77919 */ /* 0x000e620000002100 */
[----:B------:R-:W-:Y:S02]  /*33b10*/  SEL R250, R250, RZ, P3 ;  /* 0x000000fffafa7207 */ /* 0x000fe40001800000 */
[----:B-1----:R-:W-:-:S04]  /*33b20*/  SHF.R.U32.HI R183, RZ, 0x6, R183 ;  /* 0x00000006ffb77819 */ /* 0x002fc800000116b7 */
[----:B------:R-:W-:-:S04]  /*33b30*/  SGXT.U32 R183, R183, 0x1 ;  /* 0x00000001b7b7781a */ /* 0x000fc80000000000 */
[----:B------:R-:W-:Y:S02]  /*33b40*/  LOP3.LUT R182, R183, 0x26, RZ, 0xfc, !PT ;  /* 0x00000026b7b67812 */ /* 0x000fe400078efcff */
        /* <DEDUP_REMOVED lines=24> */
[----:B------:R-:W-:Y:S01]  /*33cd0*/  IADD3 R252, R67, 0x100000, RZ ;  /* 0x0010000043fc7810 */ /* 0x000fe20007ffe0ff */
[C---:B--2---:R-:W-:Y:S02]  /*33ce0*/  IMAD.WIDE R88, R0.reuse, 0x4, R166 ;  /* 0x0000000400587825 */ /* 0x044fe400078e02a6 */
[----:B------:R-:W2:Y:S04]  /*33cf0*/  LDL.LU.64 R166, [R1+0x6a0] ;  /* 0x0006a00001a67983 */ /* 0x000ea80000300a00 */
[----:B------:R-:W-:Y:S04]  /*33d00*/  STL.64 [R1+0x1570], R88 ;  /* 0x0015705801007387 */ /* 0x000fe80000100a00 */
[----:B------:R1:W-:Y:S01]  /*33d10*/  LDGSTS.E [R40+-0x36600], [R88.64], P0 ;  /* 0xc9a0000058287fae */ /* 0x0003e2000812184c */
[----:B----4-:R-:W-:-:S05]  /*33d20*/  IMAD.WIDE R68, R0, 0x4, R68 ;  /* 0x0000000400447825 */ /* 0x010fca00078e0244 */
[----:B------:R3:W-:Y:S04]  /*33d30*/  STL.64 [R1+0x1568], R68 ;  /* 0x0015684401007387 */ /* 0x0007e80000100a00 */
[----:B-1----:R-:W4:Y:S04]  /*33d40*/  LDL.LU.64 R40, [R1+0x688] ;  /* 0x0006880001287983 */ /* 0x002f280000300a00 */
[----:B------:R3:W-:Y:S01]  /*33d50*/  LDGSTS.E [R252+-0x36200], [R68.64], P4 ;  /* 0xc9e0000044fc7fae */ /* 0x0007e2000a12184c */
[----:B------:R-:W-:-:S05]  /*33d60*/  IMAD.WIDE R56, R0, 0x4, R132 ;  /* 0x0000000400387825 */ /* 0x000fca00078e0284 */
[----:B------:R1:W-:Y:S04]  /*33d70*/  STL.64 [R1+0x1560], R56 ;  /* 0x0015603801007387 */ /* 0x0003e80000100a00 */
[----:B------:R-:W4:Y:S01]  /*33d80*/  LDL.LU.64 R132, [R1+0x670] ;  /* 0x0006700001847983 */ /* 0x000f220000300a00 */
[----:B---3--:R-:W-:-:S03]  /*33d90*/  IMAD.WIDE R68, R0, 0x4, R230 ;  /* 0x0000000400447825 */ /* 0x008fc600078e02e6 */
[----:B------:R-:W3:Y:S04]  /*33da0*/  LDL.LU.64 R230, [R1+0x660] ;  /* 0x0006600001e67983 */ /* 0x000ee80000300a00 */
[----:B------:R-:W1:Y:S02]  /*33db0*/  S2R R183, SR_TID.X ;  /* 0x0000000000b77919 */ /* 0x000e640000002100 */
[----:B-1----:R-:W-:-:S04]  /*33dc0*/  SHF.R.U32.HI R183, RZ, 0x6, R183 ;  /* 0x00000006ffb77819 */ /* 0x002fc800000116b7 */
[----:B------:R-:W-:-:S04]  /*33dd0*/  SGXT.U32 R183, R183, 0x1 ;  /* 0x00000001b7b7781a */ /* 0x000fc80000000000 */
[----:B------:R-:W-:-:S04]  /*33de0*/  LOP3.LUT R183, R183, 0x32, RZ, 0xfc, !PT ;  /* 0x00000032b7b77812 */ /* 0x000fc800078efcff */
[----:B------:R-:W-:Y:S02]  /*33df0*/  ISETP.GE.AND P5, PT, R183, UR8, PT ;  /* 0x00000008b7007c0c */ /* 0x000fe4000bfa6270 */
[----:B------:R-:W1:Y:S02]  /*33e00*/  S2R R183, SR_TID.X ;  /* 0x0000000000b77919 */ /* 0x000e640000002100 */
[----:B-1----:R-:W-:-:S04]  /*33e10*/  SHF.R.U32.HI R183, RZ, 0x6, R183 ;  /* 0x00000006ffb77819 */ /* 0x002fc800000116b7 */
[----:B------:R-:W-:-:S04]  /*33e20*/  SGXT.U32 R183, R183, 0x1 ;  /* 0x00000001b7b7781a */ /* 0x000fc80000000000 */
[----:B------:R-:W-:Y:S02]  /*33e30*/  LOP3.LUT R182, R183, 0x36, RZ, 0xfc, !PT ;  /* 0x00000036b7b67812 */ /* 0x000fe400078efcff */
[----:B------:R-:W1:Y:S01]  /*33e40*/  S2R R183, SR_TID.X ;  /* 0x0000000000b77919 */ /* 0x000e620000002100 */
[----:B------:R-:W-:Y:S02]  /*33e50*/  SEL R250, R250, RZ, P3 ;  /* 0x000000fffafa7207 */ /* 0x000fe40001800000 */
[----:B------:R-:W-:Y:S02]  /*33e60*/  ISETP.GE.AND P0, PT, R182, UR8, PT ;  /* 0x00000008b6007c0c */ /* 0x000fe4000bf06270 */
[----:B------:R-:W-:Y:S02]  /*33e70*/  ISETP.NE.U32.AND P2, PT, R250, RZ, PT ;  /* 0x000000fffa00720c */ /* 0x000fe40003f45070 */
[----:B------:R-:W-:Y:S02]  /*33e80*/  SEL R250, RZ, 0x4, P5 ;  /* 0x00000004fffa7807 */ /* 0x000fe40002800000 */
[----:B------:R-:W-:-:S02]  /*33e90*/  ISETP.NE.U32.AND P5, PT, R251, RZ, PT ;  /* 0x000000fffb00720c */ /* 0x000fc40003fa5070 */
        /* <DEDUP_REMOVED lines=14> */
[----:B------:R-:W-:-:S04]  /*33f80*/  SEL R250, R250, RZ, P3 ;  /* 0x000000fffafa7207 */ /* 0x000fc80001800000 */
[----:B------:R-:W-:Y:S02]  /*33f90*/  ISETP.NE.U32.AND P4, PT, R250, RZ, PT ;  /* 0x000000fffa00720c */ /* 0x000fe40003f85070 */
[----:B------:R-:W-:Y:S02]  /*33fa0*/  SEL R250, RZ, 0x4, P0 ;  /* 0x00000004fffa7807 */ /* 0x000fe40000000000 */
[----:B------:R-:W-:Y:S02]  /*33fb0*/  ISETP.GE.AND P0, PT, R182, UR8, PT ;  /* 0x00000008b6007c0c */ /* 0x000fe4000bf06270 */
[----:B-1----:R-:W-:-:S04]  /*33fc0*/  SHF.R.U32.HI R183, RZ, 0x6, R183 ;  /* 0x00000006ffb77819 */ /* 0x002fc800000116b7 */
[----:B------:R-:W-:-:S04]  /*33fd0*/  SGXT.U32 R183, R183, 0x1 ;  /* 0x00000001b7b7781a */ /* 0x000fc80000000000 */
[----:B------:R-:W-:Y:S02]  /*33fe0*/  LOP3.LUT R182, R183, 0x46, RZ, 0xfc, !PT ;  /* 0x00000046b7b67812 */ /* 0x000fe400078efcff */
[----:B------:R-:W1:Y:S01]  /*33ff0*/  S2R R183, SR_TID.X ;  /* 0x0000000000b77919 */ /* 0x000e620000002100 */
[----:B------:R-:W-:-:S03]  /*34000*/  IADD3 R56, R67, 0x100000, RZ ;  /* 0x0010000043387810 */ /* 0x000fc60007ffe0ff */
[----:B------:R1:W-:Y:S04]  /*34010*/  STL.64 [R1+0x1558], R68 ;  /* 0x0015584401007387 */ /* 0x0003e80000100a00 */
[----:B------:R1:W-:Y:S01]  /*34020*/  LDGSTS.E [R56+-0x35a00], [R68.64], P1 ;  /* 0xca60000044387fae */ /* 0x0003e2000892184c */
[----:B--2---:R-:W-:Y:S01]  /*34030*/  IMAD.WIDE R88, R0, 0x4, R166 ;  /* 0x0000000400587825 */ /* 0x004fe200078e02a6 */
[----:B------:R-:W-:-:S04]  /*34040*/  SEL R251, R250, RZ, P3 ;  /* 0x000000fffafb7207 */ /* 0x000fc80001800000 */
[----:B------:R2:W-:Y:S04]  /*34050*/  LDGSTS.E [R66+-0x35600], [R88.64], P2 ;  /* 0xcaa0000058427fae */ /* 0x0005e8000912184c */
[----:B-1----:R-:W2:Y:S04]  /*34060*/  LDL.LU.64 R68, [R1+0x648] ;  /* 0x0006480001447983 */ /* 0x002ea80000300a00 */
[----:B------:R-:W2:Y:S01]  /*34070*/  LDL.LU.64 R166, [R1+0x630] ;  /* 0x0006300001a67983 */ /* 0x000ea20000300a00 */
[----:B------:R-:W-:-:S03]  /*34080*/  ISETP.GE.AND P2, PT, R182, UR8, PT ;  /* 0x00000008b6007c0c */ /* 0x000fc6000bf46270 */
[----:B------:R-:W-:Y:S01]  /*34090*/  STL.64 [R1+0x1550], R88 ;  /* 0x0015505801007387 */ /* 0x000fe20000100a00 */
[----:B------:R-:W-:Y:S02]  /*340a0*/  SEL R250, RZ, 0x4, P0 ;  /* 0x00000004fffa7807 */ /* 0x000fe40000000000 */
[----:B------:R-:W-:Y:S02]  /*340b0*/  ISETP.NE.U32.AND P0, PT, R251, RZ, PT ;  /* 0x000000fffb00720c */ /* 0x000fe40003f05070 */
[----:B------:R-:W-:Y:S02]  /*340c0*/  SEL R251, R252, RZ, P3 ;  /* 0x000000fffcfb7207 */ /* 0x000fe40001800000 */
[----:B------:R-:W-:Y:S01]  /*340d0*/  IADD3 R252, R67, 0x100000, RZ ;  /* 0x0010000043fc7810 */ /* 0x000fe20007ffe0ff */
[----:B----4-:R-:W-:-:S05]  /*340e0*/  IMAD.WIDE R56, R0, 0x4, R40 ;  /* 0x0000000400387825 */ /* 0x010fca00078e0228 */
[----:B------:R3:W-:Y:S04]  /*340f0*/  STL.64 [R1+0x1548], R56 ;  /* 0x0015483801007387 */ /* 0x0007e80000100a00 */
[----:B------:R3:W-:Y:S01]  /*34100*/  LDGSTS.E [R252+-0x35200], [R56.64], P5 ;  /* 0xcae0000038fc7fae */ /* 0x0007e2000a92184c */
[----:B------:R-:W-:Y:S01]  /*34110*/  IMAD.WIDE R40, R0, 0x4, R132 ;  /* 0x0000000400287825 */ /* 0x000fe200078e0284 */
[----:B------:R-:W-:-:S04]  /*34120*/  SHF.R.U32.HI R133, RZ, 0x6, R183 ;  /* 0x00000006ff857819 */ /* 0x000fc800000116b7 */
[----:B------:R1:W-:Y:S04]  /*34130*/  STL.64 [R1+0x1540], R40 ;  /* 0x0015402801007387 */ /* 0x0003e80000100a00 */
[----:B------:R-:W4:Y:S01]  /*34140*/  LDL.LU.64 R182, [R1+0x620] ;  /* 0x0006200001b67983 */ /* 0x000f220000300a00 */
[----:B---3--:R-:W-:-:S03]  /*34150*/  IMAD.WIDE R56, R0, 0x4, R230 ;  /* 0x0000000400387825 */ /* 0x008fc600078e02e6 */
[----:B------:R-:W3:Y:S01]  /*34160*/  LDL.LU.64 R230, [R1+0x608] ;  /* 0x0006080001e67983 */ /* 0x000ee20000300a00 */
[----:B------:R-:W-:Y:S02]  /*34170*/  SEL R250, R250, RZ, P3 ;  /* 0x000000fffafa7207 */ /* 0x000fe40001800000 */
[----:B------:R-:W-:Y:S02]  /*34180*/  SGXT.U32 R133, R133, 0x1 ;  /* 0x000000018585781a */ /* 0x000fe40000000000 */
[----:B------:R-:W-:Y:S02]  /*34190*/  ISETP.NE.U32.AND P1, PT, R250, RZ, PT ;  /* 0x000000fffa00720c */ /* 0x000fe40003f25070 */
[----:B------:R-:W-:Y:S02]  /*341a0*/  SEL R250, RZ, 0x4, P6 ;  /* 0x00000004fffa7807 */ /* 0x000fe40003000000 */
[----:B------:R-:W-:Y:S02]  /*341b0*/  ISETP.NE.U32.AND P6, PT, R251, RZ, PT ;  /* 0x000000fffb00720c */ /* 0x000fe40003fc5070 */
[----:B------:R-:W-:-:S02]  /*341c0*/  IADD3 R251, R67, 0x100000, RZ ;  /* 0x0010000043fb7810 */ /* 0x000fc40007ffe0ff */
[C---:B------:R-:W-:Y:S02]  /*341d0*/  LOP3.LUT R132, R133.reuse, 0x4a, RZ, 0xfc, !PT ;  /* 0x0000004a85847812 */ /* 0x040fe400078efcff */
[----:B------:R-:W-:Y:S01]  /*341e0*/  LOP3.LUT R133, R133, 0x4e, RZ, 0xfc, !PT ;  /* 0x0000004e85857812 */ /* 0x000fe200078efcff */
[----:B------:R1:W-:Y:S03]  /*341f0*/  LDGSTS.E [R251+-0x34e00], [R40.64], P4 ;  /* 0xcb20000028fb7fae */ /* 0x0003e6000a12184c */
[----:B------:R-:W-:Y:S02]  /*34200*/  ISETP.GE.AND P4, PT, R133, UR8, PT ;  /* 0x0000000885007c0c */ /* 0x000fe4000bf86270 */
[----:B------:R-:W1:Y:S01]  /*34210*/  S2R R133, SR_TID.X ;  /* 0x0000000000857919 */ /* 0x000e620000002100 */
[----:B------:R-:W-:Y:S02]  /*34220*/  SEL R250, R250, RZ, P3 ;  /* 0x000000fffafa7207 */ /* 0x000fe40001800000 */
[----:B-1----:R-:W-:Y:S01]  /*34230*/  IADD3 R40, R67, 0x100000, RZ ;  /* 0x0010000043287810 */ /* 0x002fe20007ffe0ff */
[----:B------:R4:W-:Y:S01]  /*34240*/  STL.64 [R1+0x1538], R56 ;  /* 0x0015383801007387 */ /* 0x0009e20000100a00 */
[----:B------:R-:W-:-:S02]  /*34250*/  ISETP.NE.U32.AND P5, PT, R250, RZ, PT ;  /* 0x000000fffa00720c */ /* 0x000fc40003fa5070 */
[----:B------:R-:W-:Y:S01]  /*34260*/  SEL R250, RZ, 0x4, P2 ;  /* 0x00000004fffa7807 */ /* 0x000fe20001000000 */
[----:B------:R1:W-:Y:S01]  /*34270*/  LDGSTS.E [R40+-0x34a00], [R56.64], P0 ;  /* 0xcb60000038287fae */ /* 0x0003e2000812184c */
[----:B------:R-:W-:-:S03]  /*34280*/  SHF.R.U32.HI R133, RZ, 0x6, R133 ;  /* 0x00000006ff857819 */ /* 0x000fc60000011685 */
[----:B-1----:R-:W3:Y:S01]  /*34290*/  LDL.LU.64 R40, [R1+0x5f8] ;  /* 0x0005f80001287983 */ /* 0x002ee20000300a00 */
[----:B------:R-:W-:-:S04]  /*342a0*/  SGXT.U32 R133, R133, 0x1 ;  /* 0x000000018585781a */ /* 0x000fc80000000000 */
[----:B------:R-:W-:Y:S02]  /*342b0*/  LOP3.LUT R133, R133, 0x52, RZ, 0xfc, !PT ;  /* 0x0000005285857812 */ /* 0x000fe400078efcff */
[----:B------:R-:W-:Y:S02]  /*342c0*/  SEL R252, RZ, 0x4, P4 ;  /* 0x00000004fffc7807 */ /* 0x000fe40002000000 */
[----:B------:R-:W-:Y:S02]  /*342d0*/  ISETP.GE.AND P2, PT, R132, UR8, PT ;  /* 0x0000000884007c0c */ /* 0x000fe4000bf46270 */
[----:B------:R-:W-:Y:S02]  /*342e0*/  ISETP.GE.AND P4, PT, R133, UR8, PT ;  /* 0x0000000885007c0c */ /* 0x000fe4000bf86270 */
[----:B------:R-:W-:Y:S02]  /*342f0*/  SEL R251, R250, RZ, P3 ;  /* 0x000000fffafb7207 */ /* 0x000fe40001800000 */
[----:B------:R-:W-:-:S02]  /*34300*/  SEL R250, RZ, 0x4, P2 ;  /* 0x00000004fffa7807 */ /* 0x000fc40001000000 */
[----:B------:R-:W-:Y:S02]  /*34310*/  ISETP.NE.U32.AND P2, PT, R251, RZ, PT ;  /* 0x000000fffb00720c */ /* 0x000fe40003f45070 */
[----:B------:R-:W-:Y:S02]  /*34320*/  SEL R251, R252, RZ, P3 ;  /* 0x000000fffcfb7207 */ /* 0x000fe40001800000 */
[----:B------:R-:W-:Y:S01]  /*34330*/  IADD3 R252, R67, 0x100000, RZ ;  /* 0x0010000043fc7810 */ /* 0x000fe20007ffe0ff */
[----:B--2---:R-:W-:-:S04]  /*34340*/  IMAD.WIDE R88, R0, 0x4, R68 ;  /* 0x0000000400587825 */ /* 0x004fc800078e0244 */
[C---:B------:R-:W-:Y:S01]  /*34350*/  IMAD.WIDE R68, R0.reuse, 0x4, R166 ;  /* 0x0000000400447825 */ /* 0x040fe200078e02a6 */
[----:B------:R3:W-:Y:S04]  /*34360*/  STL.64 [R1+0x1530], R88 ;  /* 0x0015305801007387 */ /* 0x0007e80000100a00 */
[----:B------:R-:W2:Y:S04]  /*34370*/  LDL.LU.64 R132, [R1+0x5e0] ;  /* 0x0005e00001847983 */ /* 0x000ea80000300a00 */
[----:B------:R1:W-:Y:S04]  /*34380*/  STL.64 [R1+0x1528], R68 ;  /* 0x0015284401007387 */ /* 0x0003e80000100a00 */
[----:B------:R3:W-:Y:S04]  /*34390*/  LDGSTS.E [R66+-0x34600], [R88.64], P1 ;  /* 0xcba0000058427fae */ /* 0x0007e8000892184c */
[----:B------:R1:W-:Y:S01]  /*343a0*/  LDGSTS.E [R252+-0x34200], [R68.64], P6 ;  /* 0xcbe0000044fc7fae */ /* 0x0003e2000b12184c */
[----:B----4-:R-:W-:-:S03]  /*343b0*/  IMAD.WIDE R56, R0, 0x4, R182 ;  /* 0x0000000400387825 */ /* 0x010fc600078e02b6 */
[----:B------:R-:W2:Y:S01]  /*343c0*/  LDL.LU.64 R182, [R1+0x5d0] ;  /* 0x0005d00001b67983 */ /* 0x000ea20000300a00 */
[----:B---3--:R-:W-:-:S03]  /*343d0*/  IMAD.WIDE R88, R0, 0x4, R230 ;  /* 0x0000000400587825 */ /* 0x008fc600078e02e6 */
[----:B------:R3:W-:Y:S04]  /*343e0*/  STL.64 [R1+0x1520], R56 ;  /* 0x0015203801007387 */ /* 0x0007e80000100a00 */
[----:B-1----:R-:W2:Y:S04]  /*343f0*/  LDL.LU.64 R68, [R1+0x5b8] ;  /* 0x0005b80001447983 */ /* 0x002ea80000300a00 */
[----:B------:R-:W2:Y:S04]  /*34400*/  LDL.LU.64 R230, [R1+0x5a8] ;  /* 0x0005a80001e67983 */ /* 0x000ea80000300a00 */
        /* <DEDUP_REMOVED lines=11> */
[----:B------:R3:W-:Y:S01]  /*344c0*/  LDGSTS.E [R251+-0x33e00], [R56.64], P5 ;  /* 0xcc20000038fb7fae */ /* 0x0007e2000a92184c */
[----:B-1----:R-:W-:-:S04]  /*344d0*/  SHF.R.U32.HI R167, RZ, 0x6, R167 ;  /* 0x00000006ffa77819 */ /* 0x002fc800000116a7 */
[----:B------:R-:W-:-:S04]  /*344e0*/  SGXT.U32 R167, R167, 0x1 ;  /* 0x00000001a7a7781a */ /* 0x000fc80000000000 */
[C---:B------:R-:W-:Y:S02]  /*344f0*/  LOP3.LUT R166, R167.reuse, 0x5a, RZ, 0xfc, !PT ;  /* 0x0000005aa7a67812 */ /* 0x040fe400078efcff */
[----:B------:R-:W-:-:S04]  /*34500*/  LOP3.LUT R167, R167, 0x5e, RZ, 0xfc, !PT ;  /* 0x0000005ea7a77812 */ /* 0x000fc800078efcff */
[----:B------:R-:W-:Y:S02]  /*34510*/  ISETP.GE.AND P5, PT, R167, UR8, PT ;  /* 0x00000008a7007c0c */ /* 0x000fe4000bfa6270 */
[----:B------:R-:W1:Y:S01]  /*34520*/  S2R R167, SR_TID.X ;  /* 0x0000000000a77919 */ /* 0x000e620000002100 */
[----:B------:R-:W-:Y:S02]  /*34530*/  SEL R250, R250, RZ, P3 ;  /* 0x000000fffafa7207 */ /* 0x000fe40001800000 */
[----:B------:R-:W-:Y:S02]  /*34540*/  SEL R252, RZ, 0x4, P5 ;  /* 0x00000004fffc7807 */ /* 0x000fe40002800000 */
[----:B------:R-:W-:Y:S01]  /*34550*/  ISETP.NE.U32.AND P6, PT, R250, RZ, PT ;  /* 0x000000fffa00720c */ /* 0x000fe20003fc5070 */
[----:B------:R1:W-:Y:S01]  /*34560*/  STL.64 [R1+0x1518], R88 ;  /* 0x0015185801007387 */ /* 0x0003e20000100a00 */
[----:B------:R-:W-:Y:S02]  /*34570*/  SEL R250, RZ, 0x4, P1 ;  /* 0x00000004fffa7807 */ /* 0x000fe40000800000 */
[----:B------:R-:W-:-:S02]  /*34580*/  ISETP.GE.AND P1, PT, R166, UR8, PT ;  /* 0x00000008a6007c0c */ /* 0x000fc4000bf26270 */
[----:B-1----:R-:W-:-:S04]  /*34590*/  SHF.R.U32.HI R167, RZ, 0x6, R167 ;  /* 0x00000006ffa77819 */ /* 0x002fc800000116a7 */
[----:B------:R-:W-:-:S04]  /*345a0*/  SGXT.U32 R167, R167, 0x1 ;  /* 0x00000001a7a7781a */ /* 0x000fc80000000000 */
[----:B------:R-:W-:-:S04]  /*345b0*/  LOP3.LUT R167, R167, 0x62, RZ, 0xfc, !PT ;  /* 0x00000062a7a77812 */ /* 0x000fc800078efcff */
[----:B------:R-:W-:Y:S02]  /*345c0*/  ISETP.GE.AND P5, PT, R167, UR8, PT ;  /* 0x00000008a7007c0c */ /* 0x000fe4000bfa6270 */
[----:B------:R-:W4:Y:S01]  /*345d0*/  LDL.LU.64 R166, [R1+0x598] ;  /* 0x0005980001a67983 */ /* 0x000f220000300a00 */
[----:B---3--:R-:W-:Y:S02]  /*345e0*/  IADD3 R56, R67, 0x100000, RZ ;  /* 0x0010000043387810 */ /* 0x008fe40007ffe0ff */
[----:B------:R-:W-:Y:S02]  /*345f0*/  SEL R251, R250, RZ, P3 ;  /* 0x000000fffafb7207 */ /* 0x000fe40001800000 */
[----:B------:R-:W-:Y:S01]  /*34600*/  SEL R250, RZ, 0x4, P1 ;  /* 0x00000004fffa7807 */ /* 0x000fe20000800000 */
[----:B------:R1:W-:Y:S01]  /*34610*/  LDGSTS.E [R56+-0x33a00], [R88.64], P2 ;  /* 0xcc60000058387fae */ /* 0x0003e2000912184c */
[----:B------:R-:W-:Y:S02]  /*34620*/  ISETP.NE.U32.AND P1, PT, R251, RZ, PT ;  /* 0x000000fffb00720c */ /* 0x000fe40003f25070 */
[----:B------:R-:W-:-:S02]  /*34630*/  SEL R250, R250, RZ, P3 ;  /* 0x000000fffafa7207 */ /* 0x000fc40001800000 */
[----:B------:R-:W-:Y:S01]  /*34640*/  SEL R251, R252, RZ, P3 ;  /* 0x000000fffcfb7207 */ /* 0x000fe20001800000 */
[----:B-1----:R-:W-:Y:S01]  /*34650*/  IMAD.WIDE R88, R0, 0x4, R40 ;  /* 0x0000000400587825 */ /* 0x002fe200078e0228 */
[----:B------:R-:W-:Y:S02]  /*34660*/  ISETP.NE.U32.AND P2, PT, R250, RZ, PT ;  /* 0x000000fffa00720c */ /* 0x000fe40003f45070 */
[----:B------:R-:W-:Y:S02]  /*34670*/  SEL R250, RZ, 0x4, P5 ;  /* 0x00000004fffa7807 */ /* 0x000fe40002800000 */
[----:B------:R-:W-:Y:S01]  /*34680*/  ISETP.NE.U32.AND P5, PT, R251, RZ, PT ;  /* 0x000000fffb00720c */ /* 0x000fe20003fa5070 */
[----:B------:R4:W-:Y:S01]  /*34690*/  LDGSTS.E [R66+-0x33600], [R88.64], P0 ;  /* 0xcca0000058427fae */ /* 0x0009e2000812184c */
[C---:B------:R-:W-:Y:S02]  /*346a0*/  IADD3 R252, R67.reuse, 0x100000, RZ ;  /* 0x0010000043fc7810 */ /* 0x040fe40007ffe0ff */
[----:B------:R-:W-:Y:S01]  /*346b0*/  IADD3 R251, R67, 0x100000, RZ ;  /* 0x0010000043fb7810 */ /* 0x000fe20007ffe0ff */
[----:B------:R-:W-:Y:S01]  /*346c0*/  STL.64 [R1+0x1510], R88 ;  /* 0x0015105801007387 */ /* 0x000fe20000100a00 */
[----:B------:R-:W-:-:S04]  /*346d0*/  SEL R250, R250, RZ, P3 ;  /* 0x000000fffafa7207 */ /* 0x000fc80001800000 */
[----:B------:R-:W-:Y:S01]  /*346e0*/  ISETP.NE.U32.AND P0, PT, R250, RZ, PT ;  /* 0x000000fffa00720c */ /* 0x000fe20003f05070 */
[----:B--2---:R-:W-:Y:S02]  /*346f0*/  IMAD.WIDE R56, R0, 0x4, R132 ;  /* 0x0000000400387825 */ /* 0x004fe400078e0284 */
[----:B------:R-:W1:Y:S04]  /*34700*/  S2R R133, SR_TID.X ;  /* 0x0000000000857919 */ /* 0x000e680000002100 */
[----:B------:R2:W-:Y:S04]  /*34710*/  STL.64 [R1+0x1508], R56 ;  /* 0x0015083801007387 */ /* 0x0005e80000100a00 */
[----:B------:R2:W-:Y:S01]  /*34720*/  LDGSTS.E [R252+-0x33200], [R56.64], P4 ;  /* 0xcce0000038fc7fae */ /* 0x0005e2000a12184c */
[----:B-1----:R-:W-:-:S02]  /*34730*/  SHF.R.U32.HI R133, RZ, 0x6, R133 ;  /* 0x00000006ff857819 */ /* 0x002fc40000011685 */
[----:B--2---:R-:W-:Y:S02]  /*34740*/  IADD3 R56, R67, 0x100000, RZ ;  /* 0x0010000043387810 */ /* 0x004fe40007ffe0ff */
[----:B------:R-:W-:-:S04]  /*34750*/  SGXT.U32 R133, R133, 0x1 ;  /* 0x000000018585781a */ /* 0x000fc80000000000 */
[----:B------:R-:W-:Y:S01]  /*34760*/  LOP3.LUT R133, R133, 0x6e, RZ, 0xfc, !PT ;  /* 0x0000006e85857812 */ /* 0x000fe200078efcff */
[C---:B------:R-:W-:Y:S02]  /*34770*/  IMAD.WIDE R40, R0.reuse, 0x4, R182 ;  /* 0x0000000400287825 */ /* 0x040fe400078e02b6 */
[----:B------:R-:W1:Y:S04]  /*34780*/  S2R R183, SR_TID.X ;  /* 0x0000000000b77919 */ /* 0x000e680000002100 */
[----:B------:R-:W2:Y:S04]  /*34790*/  S2R R182, SR_TID.X ;  /* 0x0000000000b67919 */ /* 0x000ea80000002100 */
[----:B------:R3:W-:Y:S04]  /*347a0*/  STL.64 [R1+0x1500], R40 ;  /* 0x0015002801007387 */ /* 0x0007e80000100a00 */
[----:B------:R3:W-:Y:S02]  /*347b0*/  LDGSTS.E [R251+-0x32e00], [R40.64], P6 ;  /* 0xcd20000028fb7fae */ /* 0x0007e4000b12184c */
[----:B---3--:R-:W-:-:S02]  /*347c0*/  IMAD.WIDE R40, R0, 0x4, R230 ;  /* 0x0000000400287825 */ /* 0x008fc400078e02e6 */
[----:B------:R-:W3:Y:S01]  /*347d0*/  S2R R231, SR_TID.X ;  /* 0x0000000000e77919 */ /* 0x000ee20000002100 */
[----:B-1----:R-:W-:Y:S02]  /*347e0*/  SHF.R.U32.HI R183, RZ, 0x6, R183 ;  /* 0x00000006ffb77819 */ /* 0x002fe400000116b7 */
[----:B--2---:R-:W-:Y:S02]  /*347f0*/  SHF.R.U32.HI R132, RZ, 0x6, R182 ;  /* 0x00000006ff847819 */ /* 0x004fe400000116b6 */
[----:B------:R-:W-:Y:S02]  /*34800*/  SGXT.U32 R183, R183, 0x1 ;  /* 0x00000001b7b7781a */ /* 0x000fe40000000000 */
[----:B------:R-:W-:Y:S02]  /*34810*/  SGXT.U32 R132, R132, 0x1 ;  /* 0x000000018484781a */ /* 0x000fe40000000000 */
[----:B------:R-:W-:Y:S02]  /*34820*/  LOP3.LUT R183, R183, 0x66, RZ, 0xfc, !PT ;  /* 0x00000066b7b77812 */ /* 0x000fe400078efcff */
[----:B------:R-:W-:-:S02]  /*34830*/  LOP3.LUT R132, R132, 0x6a, RZ, 0xfc, !PT ;  /* 0x0000006a84847812 */ /* 0x000fc400078efcff */
[----:B------:R-:W-:Y:S02]  /*34840*/  ISETP.GE.AND P4, PT, R183, UR8, PT ;  /* 0x00000008b7007c0c */ /* 0x000fe4000bf86270 */
[----:B------:R-:W2:Y:S01]  /*34850*/  LDL.LU.64 R182, [R1+0x588] ;  /* 0x0005880001b67983 */ /* 0x000ea20000300a00 */
[----:B------:R-:W-:Y:S01]  /*34860*/  IMAD.WIDE R68, R0, 0x4, R68 ;  /* 0x0000000400447825 */ /* 0x000fe200078e0244 */
[----:B------:R-:W-:Y:S02]  /*34870*/  ISETP.GE.AND P6, PT, R132, UR8, PT ;  /* 0x0000000884007c0c */ /* 0x000fe4000bfc6270 */
[----:B------:R-:W-:Y:S02]  /*34880*/  SEL R250, RZ, 0x4, P4 ;  /* 0x00000004fffa7807 */ /* 0x000fe40002000000 */
[----:B---3--:R-:W-:Y:S01]  /*34890*/  SHF.R.U32.HI R231, RZ, 0x6, R231 ;  /* 0x00000006ffe77819 */ /* 0x008fe200000116e7 */
[----:B------:R1:W-:Y:S03]  /*348a0*/  STL.64 [R1+0x14f8], R68 ;  /* 0x0014f84401007387 */ /* 0x0003e60000100a00 */
[----:B------:R-:W-:Y:S01]  /*348b0*/  SGXT.U32 R231, R231, 0x1 ;  /* 0x00000001e7e7781a */ /* 0x000fe20000000000 */
[----:B------:R3:W-:Y:S01]  /*348c0*/  LDGSTS.E [R56+-0x32a00], [R68.64], P1 ;  /* 0xcd60000044387fae */ /* 0x0007e2000892184c */
[----:B------:R-:W-:-:S02]  /*348d0*/  SEL R251, RZ, 0x4, P6 ;  /* 0x00000004fffb7807 */ /* 0x000fc40003000000 */
[----:B------:R-:W-:Y:S01]  /*348e0*/  SEL R250, R250, RZ, P3 ;  /* 0x000000fffafa7207 */ /* 0x000fe20001800000 */
[----:B------:R2:W-:Y:S01]  /*348f0*/  STL.64 [R1+0x14f0], R40 ;  /* 0x0014f02801007387 */ /* 0x0005e20000100a00 */
[----:B------:R-:W-:Y:S02]  /*34900*/  ISETP.GE.AND P6, PT, R133, UR8, PT ;  /* 0x0000000885007c0c */ /* 0x000fe4000bfc6270 */
[----:B------:R-:W-:Y:S01]  /*34910*/  LOP3.LUT R231, R231, 0x72, RZ, 0xfc, !PT ;  /* 0x00000072e7e77812 */ /* 0x000fe200078efcff */
[----:B------:R2:W-:Y:S01]  /*34920*/  LDGSTS.E [R252+-0x32600], [R40.64], P2 ;  /* 0xcda0000028fc7fae */ /* 0x0005e2000912184c */
[----:B------:R-:W-:-:S03]  /*34930*/  ISETP.NE.U32.AND P4, PT, R250, RZ, PT ;  /* 0x000000fffa00720c */ /* 0x000fc60003f85070 */
[----:B---3--:R-:W3:Y:S01]  /*34940*/  LDL.LU.64 R56, [R1+0x578] ;  /* 0x0005780001387983 */ /* 0x008ee20000300a00 */
[----:B------:R-:W-:Y:S02]  /*34950*/  SEL R250, RZ, 0x4, P6 ;  /* 0x00000004fffa7807 */ /* 0x000fe40003000000 */
[----:B------:R-:W-:Y:S01]  /*34960*/  ISETP.GE.AND P6, PT, R231, UR8, PT ;  /* 0x00000008e7007c0c */ /* 0x000fe2000bfc6270 */
[----:B-1----:R-:W3:Y:S04]  /*34970*/  LDL.LU.64 R68, [R1+0x568] ;  /* 0x0005680001447983 */ /* 0x002ee80000300a00 */
[----:B------:R-:W3:Y:S01]  /*34980*/  LDL.LU.64 R230, [R1+0x558] ;  /* 0x0005580001e67983 */ /* 0x000ee20000300a00 */
[----:B------:R-:W-:-:S04]  /*34990*/  SEL R250, R250, RZ, P3 ;  /* 0x000000fffafa7207 */ /* 0x000fc80001800000 */
[----:B------:R-:W-:Y:S02]  /*349a0*/  ISETP.NE.U32.AND P2, PT, R250, RZ, PT ;  /* 0x000000fffa00720c */ /* 0x000fe40003f45070 */
[----:B------:R-:W-:Y:S01]  /*349b0*/  SEL R250, RZ, 0x4, P6 ;  /* 0x00000004fffa7807 */ /* 0x000fe20003000000 */
[----:B----4-:R-:W-:Y:S02]  /*349c0*/  IMAD.WIDE R88, R0, 0x4, R166 ;  /* 0x0000000400587825 */ /* 0x010fe400078e02a6 */
[----:B------:R-:W1:Y:S01]  /*349d0*/  S2R R167, SR_TID.X ;  /* 0x0000000000a77919 */ /* 0x000e620000002100 */
[----:B------:R-:W-:-:S03]  /*349e0*/  SEL R251, R251, RZ, P3 ;  /* 0x000000fffbfb7207 */ /* 0x000fc60001800000 */
[----:B------:R3:W-:Y:S01]  /*349f0*/  LDGSTS.E [R252+-0x32200], [R88.64], P5 ;  /* 0xcde0000058fc7fae */ /* 0x0007e2000a92184c */
[--C-:B-1----:R-:W-:Y:S02]  /*34a00*/  SHF.R.U32.HI R166, RZ, 0x6, R167.reuse ;  /* 0x00000006ffa67819 */ /* 0x102fe400000116a7 */
[----:B------:R-:W-:Y:S02]  /*34a10*/  SHF.R.U32.HI R167, RZ, 0x6, R167 ;  /* 0x00000006ffa77819 */ /* 0x000fe400000116a7 */
[----:B------:R-:W-:Y:S02]  /*34a20*/  SGXT.U32 R166, R166, 0x1 ;  /* 0x00000001a6a6781a */ /* 0x000fe40000000000 */
[----:B------:R-:W-:Y:S02]  /*34a30*/  SGXT.U32 R167, R167, 0x1 ;  /* 0x00000001a7a7781a */ /* 0x000fe40000000000 */
[----:B------:R-:W-:-:S04]  /*34a40*/  LOP3.LUT R166, R166, 0x76, RZ, 0xfc, !PT ;  /* 0x00000076a6a67812 */ /* 0x000fc800078efcff */
[----:B------:R-:W-:Y:S02]  /*34a50*/  ISETP.GE.AND P6, PT, R166, UR8, PT ;  /* 0x00000008a6007c0c */ /* 0x000fe4000bfc6270 */
[----:B------:R-:W-:Y:S02]  /*34a60*/  LOP3.LUT R166, R167, 0x7a, RZ, 0xfc, !PT ;  /* 0x0000007aa7a67812 */ /* 0x000fe400078efcff */
[----:B------:R-:W1:Y:S02]  /*34a70*/  S2R R167, SR_TID.X ;  /* 0x0000000000a77919 */ /* 0x000e640000002100 */
[----:B------:R-:W-:Y:S02]  /*34a80*/  ISETP.GE.AND P5, PT, R166, UR8, PT ;  /* 0x00000008a6007c0c */ /* 0x000fe4000bfa6270 */
[----:B------:R-:W-:Y:S02]  /*34a90*/  ISETP.NE.U32.AND P1, PT, R251, RZ, PT ;  /* 0x000000fffb00720c */ /* 0x000fe40003f25070 */
[----:B------:R-:W-:-:S02]  /*34aa0*/  IADD3 R251, R67, 0x100000, RZ ;  /* 0x0010000043fb7810 */ /* 0x000fc40007ffe0ff */
[----:B------:R-:W-:Y:S01]  /*34ab0*/  SEL R250, R250, RZ, P3 ;  /* 0x000000fffafa7207 */ /* 0x000fe20001800000 */
[----:B------:R3:W-:Y:S01]  /*34ac0*/  STL.64 [R1+0x14e8], R88 ;  /* 0x0014e85801007387 */ /* 0x0007e20000100a00 */
[----:B-1----:R-:W-:-:S04]  /*34ad0*/  SHF.R.U32.HI R166, RZ, 0x6, R167 ;  /* 0x00000006ffa67819 */ /* 0x002fc800000116a7 */
[----:B------:R-:W-:Y:S02]  /*34ae0*/  SGXT.U32 R166, R166, 0x1 ;  /* 0x00000001a6a6781a */ /* 0x000fe40000000000 */
[----:B------:R-:W-:Y:S02]  /*34af0*/  LOP3.LUT R167, R167, 0x7f, RZ, 0xc0, !PT ;  /* 0x0000007fa7a77812 */ /* 0x000fe400078ec0ff */
[----:B------:R-:W-:Y:S01]  /*34b00*/  LOP3.LUT R166, R166, 0x7e, RZ, 0xfc, !PT ;  /* 0x0000007ea6a67812 */ /* 0x000fe200078efcff */
[----:B--2---:R-:W-:-:S05]  /*34b10*/  IMAD.WIDE R40, R0, 0x4, R182 ;  /* 0x0000000400287825 */ /* 0x004fca00078e02b6 */
[----:B------:R1:W-:Y:S01]  /*34b20*/  LDGSTS.E [R251+-0x31e00], [R40.64], P0 ;  /* 0xce20000028fb7fae */ /* 0x0003e2000812184c */
[----:B------:R-:W-:Y:S02]  /*34b30*/  ISETP.NE.U32.AND P0, PT, R250, RZ, PT ;  /* 0x000000fffa00720c */ /* 0x000fe40003f05070 */
[----:B------:R-:W-:Y:S01]  /*34b40*/  SEL R250, RZ, 0x4, P5 ;  /* 0x00000004fffa7807 */ /* 0x000fe20002800000 */
[----:B------:R2:W-:Y:S01]  /*34b50*/  STL.64 [R1+0x14e0], R40 ;  /* 0x0014e02801007387 */ /* 0x0005e20000100a00 */
[----:B------:R-:W-:-:S03]  /*34b60*/  ISETP.GE.AND P5, PT, R166, UR8, PT ;  /* 0x00000008a6007c0c */ /* 0x000fc6000bfa6270 */
[----:B------:R-:W4:Y:S01]  /*34b70*/  LDL.LU.64 R132, [R1+0x548] ;  /* 0x0005480001847983 */ /* 0x000f220000300a00 */
[----:B-1----:R-:W-:-:S03]  /*34b80*/  SEL R251, RZ, 0x4, P6 ;  /* 0x00000004fffb7807 */ /* 0x002fc60003000000 */
[----:B------:R-:W4:Y:S01]  /*34b90*/  LDL.LU.64 R182, [R1+0x538] ;  /* 0x0005380001b67983 */ /* 0x000f220000300a00 */
[----:B------:R-:W-:-:S03]  /*34ba0*/  ISETP.GE.AND P6, PT, R167, UR8, PT ;  /* 0x00000008a7007c0c */ /* 0x000fc6000bfc6270 */
[----:B------:R-:W4:Y:S01]  /*34bb0*/  LDL.LU.64 R166, [R1+0x528] ;  /* 0x0005280001a67983 */ /* 0x000f220000300a00 */
[----:B---3--:R-:W-:-:S03]  /*34bc0*/  IMAD.WIDE R88, R0, 0x4, R56 ;  /* 0x0000000400587825 */ /* 0x008fc600078e0238 */
[----:B------:R-:W3:Y:S01]  /*34bd0*/  LDL.LU.64 R168, [R1+0x520] ;  /* 0x0005200001a87983 */ /* 0x000ee20000300a00 */
[----:B------:R-:W-:-:S03]  /*34be0*/  IMAD.WIDE R68, R0, 0x4, R68 ;  /* 0x0000000400447825 */ /* 0x000fc600078e0244 */
[----:B------:R1:W-:Y:S01]  /*34bf0*/  STL.64 [R1+0x14d8], R88 ;  /* 0x0014d85801007387 */ /* 0x0003e20000100a00 */
[----:B------:R-:W-:-:S03]  /*34c00*/  IMAD.WIDE R56, R0, 0x4, R230 ;  /* 0x0000000400387825 */ /* 0x000fc600078e02e6 */
[----:B------:R-:W3:Y:S04]  /*34c10*/  LDL.LU.64 R184, [R1+0x510] ;  /* 0x0005100001b87983 */ /* 0x000ee80000300a00 */
[----:B------:R1:W-:Y:S04]  /*34c20*/  STL.64 [R1+0x14d0], R68 ;  /* 0x0014d04401007387 */ /* 0x0003e80000100a00 */
[----:B------:R-:W3:Y:S04]  /*34c30*/  LDL.LU.64 R136, [R1+0x508] ;  /* 0x0005080001887983 */ /* 0x000ee80000300a00 */
[----:B------:R1:W-:Y:S04]  /*34c40*/  STL.64 [R1+0x14c8], R56 ;  /* 0x0014c83801007387 */ /* 0x0003e80000100a00 */
[----:B------:R-:W3:Y:S04]  /*34c50*/  LDL.LU.64 R120, [R1+0x500] ;  /* 0x0005000001787983 */ /* 0x000ee80000300a00 */
[----:B------:R-:W3:Y:S01]  /*34c60*/  LDL.LU.64 R104, [R1+0x4f8] ;  /* 0x0004f80001687983 */ /* 0x000ee20000300a00 */
[----:B--2---:R-:W-:-:S03]  /*34c70*/  IADD3 R41, R67, 0x100000, RZ ;  /* 0x0010000043297810 */ /* 0x004fc60007ffe0ff */
[----:B------:R1:W-:Y:S04]  /*34c80*/  LDGSTS.E [R66+-0x31a00], [R88.64], P4 ;  /* 0xce60000058427fae */ /* 0x0003e8000a12184c */
[----:B------:R2:W-:Y:S04]  /*34c90*/  LDGSTS.E [R41+-0x31600], [R68.64], P1 ;  /* 0xcea0000044297fae */ /* 0x0005e8000892184c */
[----:B-1----:R-:W3:Y:S04]  /*34ca0*/  LDL.LU.64 R88, [R1+0x4f0] ;  /* 0x0004f00001587983 */ /* 0x002ee80000300a00 */
[----:B--2---:R-:W2:Y:S04]  /*34cb0*/  LDL.LU.64 R68, [R1+0x4d0] ;  /* 0x0004d00001447983 */ /* 0x004ea80000300a00 */
[----:B------:R-:W2:Y:S01]  /*34cc0*/  LDL.LU.64 R230, [R1+0x4c8] ;  /* 0x0004c80001e67983 */ /* 0x000ea20000300a00 */
[----:B------:R-:W-:-:S02]  /*34cd0*/  SEL R252, R251, RZ, P3 ;  /* 0x000000fffbfc7207 */ /* 0x000fc40001800000 */
[----:B------:R-:W-:Y:S02]  /*34ce0*/  SEL R251, RZ, 0x4, P5 ;  /* 0x00000004fffb7807 */ /* 0x000fe40002800000 */
[----:B------:R-:W-:Y:S02]  /*34cf0*/  SEL R250, R250, RZ, P3 ;  /* 0x000000fffafa7207 */ /* 0x000fe40001800000 */
[----:B------:R-:W-:Y:S02]  /*34d00*/  ISETP.NE.U32.AND P5, PT, R252, RZ, PT ;  /* 0x000000fffc00720c */ /* 0x000fe40003fa5070 */
[----:B------:R-:W-:Y:S01]  /*34d10*/  SEL R252, RZ, 0x4, P6 ;  /* 0x00000004fffc7807 */ /* 0x000fe20003000000 */
[----:B------:R-:W-:Y:S01]  /*34d20*/  USHF.L.U32 UR6, UR7, 0x7, URZ ;  /* 0x0000000707067899 */ /* 0x000fe2000800063f */
[----:B------:R-:W-:Y:S02]  /*34d30*/  IADD3 R40, R67, 0x100000, RZ ;  /* 0x0010000043287810 */ /* 0x000fe40007ffe0ff */
[----:B------:R-:W-:-:S02]  /*34d40*/  SEL R251, R251, RZ, P3 ;  /* 0x000000fffbfb7207 */ /* 0x000fc40001800000 */
[----:B------:R-:W-:Y:S01]  /*34d50*/  ISETP.NE.U32.AND P6, PT, R250, RZ, PT ;  /* 0x000000fffa00720c */ /* 0x000fe20003fc5070 */
[----:B------:R1:W-:Y:S01]  /*34d60*/  LDGSTS.E [R40+-0x31200], [R56.64], P2 ;  /* 0xcee0000038287fae */ /* 0x0003e2000912184c */
[----:B------:R-:W-:Y:S02]  /*34d70*/  SEL R250, R252, RZ, P3 ;  /* 0x000000fffcfa7207 */ /* 0x000fe40001800000 */
[----:B------:R-:W-:Y:S01]  /*34d80*/  ISETP.NE.U32.AND P3, PT, R251, RZ, PT ;  /* 0x000000fffb00720c */ /* 0x000fe20003f65070 */
[----:B------:R-:W-:Y:S01]  /*34d90*/  IMAD.U32 R251, RZ, RZ, UR6 ;  /* 0x00000006fffb7e24 */ /* 0x000fe2000f8e00ff */
[----:B------:R-:W-:Y:S02]  /*34da0*/  ISETP.NE.U32.AND P4, PT, R250, RZ, PT ;  /* 0x000000fffa00720c */ /* 0x000fe40003f85070 */
[C---:B------:R-:W-:Y:S02]  /*34db0*/  IADD3 R252, R67.reuse, 0x100000, RZ ;  /* 0x0010000043fc7810 */ /* 0x040fe40007ffe0ff */
[C---:B------:R-:W-:Y:S01]  /*34dc0*/  IADD3 R250, R67.reuse, 0x100000, RZ ;  /* 0x0010000043fa7810 */ /* 0x040fe20007ffe0ff */
[----:B-1----:R-:W2:Y:S01]  /*34dd0*/  LDL.LU.64 R56, [R1+0x4c0] ;  /* 0x0004c00001387983 */ /* 0x002ea20000300a00 */
[----:B------:R-:W-:-:S03]  /*34de0*/  IADD3 R153, R67, 0x100000, RZ ;  /* 0x0010000043997810 */ /* 0x000fc60007ffe0ff */
[----:B------:R-:W2:Y:S01]  /*34df0*/  LDL.LU.64 R40, [R1+0x4b8] ;  /* 0x0004b80001287983 */ /* 0x000ea20000300a00 */
[----:B------:R-:W-:-:S04]  /*34e00*/  IMAD.WIDE R134, R251, 0x4, R134 ;  /* 0x00000004fb867825 */ /* 0x000fc800078e0286 */
[----:B------:R-:W-:-:S04]  /*34e10*/  IMAD.WIDE R210, R251, 0x4, R210 ;  /* 0x00000004fbd27825 */ /* 0x000fc800078e02d2 */
[----:B------:R-:W-:-:S04]  /*34e20*/  IMAD.WIDE R112, R251, 0x4, R112 ;  /* 0x00000004fb707825 */ /* 0x000fc800078e0270 */
[----:B----4-:R-:W-:-:S04]  /*34e30*/  IMAD.WIDE R132, R0, 0x4, R132 ;  /* 0x0000000400847825 */ /* 0x010fc800078e0284 */
[C---:B------:R-:W-:Y:S01]  /*34e40*/  IMAD.WIDE R182, R0.reuse, 0x4, R182 ;  /* 0x0000000400b67825 */ /* 0x040fe200078e02b6 */
[----:B------:R1:W-:Y:S03]  /*34e50*/  STL.64 [R1+0x14b8], R132 ;  /* 0x0014b88401007387 */ /* 0x0003e60000100a00 */
[C---:B------:R-:W-:Y:S01]  /*34e60*/  IMAD.WIDE R166, R0.reuse, 0x4, R166 ;  /* 0x0000000400a67825 */ /* 0x040fe200078e02a6 */
[----:B------:R4:W-:Y:S03]  /*34e70*/  STL.64 [R1+0x14b0], R182 ;  /* 0x0014b0b601007387 */ /* 0x0009e60000100a00 */
[----:B---3--:R-:W-:Y:S01]  /*34e80*/  IMAD.WIDE R168, R0, 0x4, R168 ;  /* 0x0000000400a87825 */ /* 0x008fe200078e02a8 */
[----:B------:R3:W-:Y:S04]  /*34e90*/  LDGSTS.E [R66+-0x30e00], [R132.64], P0 ;  /* 0xcf20000084427fae */ /* 0x0007e8000812184c */
[----:B------:R1:W-:Y:S01]  /*34ea0*/  STL.64 [R1+0x14a8], R166 ;  /* 0x0014a8a601007387 */ /* 0x0003e20000100a00 */
[----:B------:R-:W-:-:S03]  /*34eb0*/  IMAD.WIDE R184, R251, 0x4, R184 ;  /* 0x00000004fbb87825 */ /* 0x000fc600078e02b8 */
[----:B------:R4:W-:Y:S04]  /*34ec0*/  LDGSTS.E [R252+-0x30a00], [R182.64], P5 ;  /* 0xcf600000b6fc7fae */ /* 0x0009e8000a92184c */
[----:B---3--:R-:W3:Y:S04]  /*34ed0*/  LDL.LU.64 R66, [R1+0x490] ;  /* 0x0004900001427983 */ /* 0x008ee80000300a00 */
[----:B-1----:R-:W3:Y:S01]  /*34ee0*/  LDL.LU.64 R132, [R1+0x488] ;  /* 0x0004880001847983 */ /* 0x002ee20000300a00 */
[----:B------:R-:W-:-:S03]  /*34ef0*/  IMAD.WIDE R136, R251, 0x4, R136 ;  /* 0x00000004fb887825 */ /* 0x000fc600078e0288 */
[----:B------:R-:W-:Y:S04]  /*34f00*/  STL.64 [R1+0x14c0], R168 ;  /* 0x0014c0a801007387 */ /* 0x000fe80000100a00 */
[----:B------:R1:W-:Y:S01]  /*34f10*/  LDGSTS.E [R250+-0x30600], [R166.64], P6 ;  /* 0xcfa00000a6fa7fae */ /* 0x0003e2000b12184c */
[----:B------:R-:W-:-:S03]  /*34f20*/  IMAD.WIDE R120, R251, 0x4, R120 ;  /* 0x00000004fb787825 */ /* 0x000fc600078e0278 */
[----:B----4-:R-:W4:Y:S01]  /*34f30*/  LDL.LU.64 R182, [R1+0x470] ;  /* 0x0004700001b67983 */ /* 0x010f220000300a00 */
[----:B------:R-:W-:-:S03]  /*34f40*/  IMAD.WIDE R104, R251, 0x4, R104 ;  /* 0x00000004fb687825 */ /* 0x000fc600078e0268 */
[----:B------:R1:W-:Y:S04]  /*34f50*/  LDGSTS.E [R153+-0x30200], [R168.64], P3 ;  /* 0xcfe00000a8997fae */ /* 0x0003e8000992184c */
[----:B-1----:R-:W4:Y:S04]  /*34f60*/  LDL.LU.64 R166, [R1+0x468] ;  /* 0x0004680001a67983 */ /* 0x002f280000300a00 */
[----:B------:R1:W-:Y:S01]  /*34f70*/  STL.64 [R1+0x1380], R184 ;  /* 0x001380b801007387 */ /* 0x0003e20000100a00 */
[----:B------:R-:W-:-:S03]  /*34f80*/  IMAD.WIDE R88, R251, 0x4, R88 ;  /* 0x00000004fb587825 */ /* 0x000fc600078e0258 */
[----:B------:R-:W0:Y:S04]  /*34f90*/  LDGDEPBAR ;  /* 0x00000000000079af */ /* 0x000e280000000000 */
[----:B-1----:R-:W4:Y:S04]  /*34fa0*/  LDL.LU.64 R184, [R1+0x20b8] ;  /* 0x0020b80001b87983 */ /* 0x002f280000300a00 */
[----:B------:R-:W4:Y:S04]  /*34fb0*/  LDL.LU.64 R168, [R1+0x20b0] ;  /* 0x0020b00001a87983 */ /* 0x000f280000300a00 */
[----:B------:R-:W4:Y:S04]  /*34fc0*/  LDL.LU R153, [R1+0x20a8] ;  /* 0x0020a80001997983 */ /* 0x000f280000300800 */
[----:B------:R1:W-:Y:S01]  /*34fd0*/  STL.64 [R1+0x1378], R136 ;  /* 0x0013788801007387 */ /* 0x0003e20000100a00 */
[----:B--2---:R-:W-:-:S03]  /*34fe0*/  IMAD.WIDE R68, R251, 0x4, R68 ;  /* 0x00000004fb447825 */ /* 0x004fc600078e0244 */
[----:B-1----:R-:W2:Y:S04]  /*34ff0*/  LDL.LU.64 R136, [R1+0x20a0] ;  /* 0x0020a00001887983 */ /* 0x002ea80000300a00 */
[----:B------:R1:W-:Y:S01]  /*35000*/  STL.64 [R1+0x1370], R120 ;  /* 0x0013707801007387 */ /* 0x0003e20000100a00 */
[----:B------:R-:W-:-:S03]  /*35010*/  IMAD.WIDE R230, R251, 0x4, R230 ;  /* 0x00000004fbe67825 */ /* 0x000fc600078e02e6 */
[----:B-1----:R-:W2:Y:S04]  /*35020*/  LDL.LU.64 R120, [R1+0x2098] ;  /* 0x0020980001787983 */ /* 0x002ea80000300a00 */
[----:B------:R1:W-:Y:S04]  /*35030*/  STL.64 [R1+0x1368], R104 ;  /* 0x0013686801007387 */ /* 0x0003e80000100a00 */
        /* <DEDUP_REMOVED lines=12> */
[----:B-1----:R-:W2:Y:S01]  /*35100*/  LDL.LU.64 R230, [R1+0x2078] ;  /* 0x0020780001e67983 */ /* 0x002ea20000300a00 */
[----:B------:R-:W-:-:S04]  /*35110*/  IMAD.WIDE R56, R251, 0x4, R56 ;  /* 0x00000004fb387825 */ /* 0x000fc800078e0238 */
[C---:B------:R-:W-:Y:S01]  /*35120*/  IMAD.WIDE R40, R251.reuse, 0x4, R40 ;  /* 0x00000004fb287825 */ /* 0x040fe200078e0228 */
[----:B------:R1:W-:Y:S03]  /*35130*/  STL.64 [R1+0x518], R56 ;  /* 0x0005183801007387 */ /* 0x0003e60000100a00 */
[C---:B------:R-:W-:Y:S01]  /*35140*/  IMAD.WIDE R214, R251.reuse, 0x4, R214 ;  /* 0x00000004fbd67825 */ /* 0x040fe200078e02d6 */
[----:B-1----:R-:W2:Y:S04]  /*35150*/  LDL.LU.64 R56, [R1+0x428] ;  /* 0x0004280001387983 */ /* 0x002ea80000300a00 */
[----:B------:R1:W-:Y:S01]  /*35160*/  STL.64 [R1+0x520], R40 ;  /* 0x0005202801007387 */ /* 0x0003e20000100a00 */
[----:B------:R-:W-:-:S04]  /*35170*/  IMAD.WIDE R180, R251, 0x4, R180 ;  /* 0x00000004fbb47825 */ /* 0x000fc800078e02b4 */
[C---:B------:R-:W-:Y:S01]  /*35180*/  IMAD.WIDE R208, R251.reuse, 0x4, R208 ;  /* 0x00000004fbd07825 */ /* 0x040fe200078e02d0 */
[----:B-1----:R-:W2:Y:S03]  /*35190*/  LDL.LU.64 R40, [R1+0x420] ;  /* 0x0004200001287983 */ /* 0x002ea60000300a00 */
[----:B------:R-:W-:-:S04]  /*351a0*/  IMAD.WIDE R72, R251, 0x4, R72 ;  /* 0x00000004fb487825 */ /* 0x000fc800078e0248 */
[----:B------:R-:W-:-:S04]  /*351b0*/  IMAD.WIDE R244, R251, 0x4, R244 ;  /* 0x00000004fbf47825 */ /* 0x000fc800078e02f4 */
[----:B------:R-:W-:-:S04]  /*351c0*/  IMAD.WIDE R2, R251, 0x4, R2 ;  /* 0x00000004fb027825 */ /* 0x000fc800078e0202 */
[----:B---3--:R-:W-:-:S04]  /*351d0*/  IMAD.WIDE R66, R251, 0x4, R66 ;  /* 0x00000004fb427825 */ /* 0x008fc800078e0242 */
[----:B------:R-:W-:-:S04]  /*351e0*/  IMAD.WIDE R132, R251, 0x4, R132 ;  /* 0x00000004fb847825 */ /* 0x000fc800078e0284 */
[----:B----4-:R-:W-:-:S04]  /*351f0*/  IMAD.WIDE R166, R251, 0x4, R166 ;  /* 0x00000004fba67825 */ /* 0x010fc800078e02a6 */
[----:B--2---:R-:W-:-:S05]  /*35200*/  IMAD.WIDE R230, R251, 0x4, R230 ;  /* 0x00000004fbe67825 */ /* 0x004fca00078e02e6 */
[----:B------:R1:W-:Y:S04]  /*35210*/  STL.64 [R1+0x528], R230 ;  /* 0x000528e601007387 */ /* 0x0003e80000100a00 */
[----:B-1----:R-:W2:Y:S04]  /*35220*/  LDL.LU.64 R230, [R1+0x400] ;  /* 0x0004000001e67983 */ /* 0x002ea80000300a00 */
[----:B------:R1:W-:Y:S04]  /*35230*/  STL.64 [R1+0x530], R214 ;  /* 0x000530d601007387 */ /* 0x0003e80000100a00 */
[----:B-1----:R-:W3:Y:S04]  /*35240*/  LDL.LU.64 R214, [R1+0x3f8] ;  /* 0x0003f80001d67983 */ /* 0x002ee80000300a00 */
[----:B------:R1:W-:Y:S01]  /*35250*/  STL.64 [R1+0x538], R180 ;  /* 0x000538b401007387 */ /* 0x0003e20000100a00 */
[----:B------:R-:W-:-:S03]  /*35260*/  IMAD.WIDE R68, R251, 0x4, R68 ;  /* 0x00000004fb447825 */ /* 0x000fc600078e0244 */
[----:B-1----:R-:W4:Y:S04]  /*35270*/  LDL.LU.64 R180, [R1+0x3f0] ;  /* 0x0003f00001b47983 */ /* 0x002f280000300a00 */
[----:B------:R1:W-:Y:S04]  /*35280*/  STL.64 [R1+0x540], R208 ;  /* 0x000540d001007387 */ /* 0x0003e80000100a00 */
[----:B-1----:R-:W4:Y:S04]  /*35290*/  LDL.LU.64 R208, [R1+0x3e8] ;  /* 0x0003e80001d07983 */ /* 0x002f280000300a00 */
[----:B------:R1:W-:Y:S04]  /*352a0*/  STL.64 [R1+0x548], R66 ;  /* 0x0005484201007387 */ /* 0x0003e80000100a00 */
[----:B-1----:R-:W4:Y:S04]  /*352b0*/  LDL.LU.64 R66, [R1+0x3e0] ;  /* 0x0003e00001427983 */ /* 0x002f280000300a00 */
[----:B------:R1:W-:Y:S02]  /*352c0*/  STL.64 [R1+0x550], R132 ;  /* 0x0005508401007387 */ /* 0x0003e40000100a00 */
[----:B-1----:R-:W-:-:S05]  /*352d0*/  IMAD.WIDE R132, R251, 0x4, R182 ;  /* 0x00000004fb847825 */ /* 0x002fca00078e02b6 */
[----:B------:R1:W-:Y:S04]  /*352e0*/  STL.64 [R1+0x558], R132 ;  /* 0x0005588401007387 */ /* 0x0003e80000100a00 */
[----:B-1----:R-:W4:Y:S04]  /*352f0*/  LDL.LU.64 R132, [R1+0x3c0] ;  /* 0x0003c00001847983 */ /* 0x002f280000300a00 */
[----:B------:R1:W-:Y:S04]  /*35300*/  STL.64 [R1+0x560], R166 ;  /* 0x000560a601007387 */ /* 0x0003e80000100a00 */
[----:B------:R-:W4:Y:S04]  /*35310*/  LDL.LU.64 R182, [R1+0x3b8] ;  /* 0x0003b80001b67983 */ /* 0x000f280000300a00 */
[----:B------:R1:W-:Y:S04]  /*35320*/  STL.64 [R1+0x568], R68 ;  /* 0x0005684401007387 */ /* 0x0003e80000100a00 */
[----:B-1----:R-:W4:Y:S04]  /*35330*/  LDL.LU.64 R166, [R1+0x3b0] ;  /* 0x0003b00001a67983 */ /* 0x002f280000300a00 */
[----:B------:R-:W4:Y:S04]  /*35340*/  LDL.LU.64 R68, [R1+0x3a8] ;  /* 0x0003a80001447983 */ /* 0x000f280000300a00 */
[----:B------:R1:W-:Y:S04]  /*35350*/  STL.64 [R1+0x570], R72 ;  /* 0x0005704801007387 */ /* 0x0003e80000100a00 */
[----:B-1----:R-:W4:Y:S04]  /*35360*/  LDL.LU.64 R72, [R1+0x2070] ;  /* 0x0020700001487983 */ /* 0x002f280000300a00 */
[----:B------:R1:W-:Y:S04]  /*35370*/  STL.64 [R1+0x578], R244 ;  /* 0x000578f401007387 */ /* 0x0003e80000100a00 */
[----:B-1----:R-:W4:Y:S04]  /*35380*/  LDL.LU.64 R244, [R1+0x3a0] ;  /* 0x0003a00001f47983 */ /* 0x002f280000300a00 */
[----:B------:R1:W-:Y:S02]  /*35390*/  STL.64 [R1+0x580], R2 ;  /* 0x0005800201007387 */ /* 0x0003e40000100a00 */
[----:B-1----:R-:W-:-:S05]  /*353a0*/  IMAD.WIDE R2, R251, 0x4, R134 ;  /* 0x00000004fb027825 */ /* 0x002fca00078e0286 */
[----:B------:R1:W-:Y:S04]  /*353b0*/  STL.64 [R1+0x588], R2 ;  /* 0x0005880201007387 */ /* 0x0003e80000100a00 */
[----:B-1----:R-:W4:Y:S01]  /*353c0*/  LDL.LU.64 R2, [R1+0x380] ;  /* 0x0003800001027983 */ /* 0x002f220000300a00 */
[----:B------:R-:W-:-:S04]  /*353d0*/  IMAD.WIDE R134, R251, 0x4, R210 ;  /* 0x00000004fb867825 */ /* 0x000fc800078e02d2 */
[C---:B------:R-:W-:Y:S01]  /*353e0*/  IMAD.WIDE R112, R251.reuse, 0x4, R112 ;  /* 0x00000004fb707825 */ /* 0x040fe200078e0270 */
[----:B------:R1:W-:Y:S03]  /*353f0*/  STL.64 [R1+0x590], R134 ;  /* 0x0005908601007387 */ /* 0x0003e60000100a00 */
[----:B------:R-:W-:-:S04]  /*35400*/  IMAD.WIDE R56, R251, 0x4, R56 ;  /* 0x00000004fb387825 */ /* 0x000fc800078e0238 */
[C---:B------:R-:W-:Y:S01]  /*35410*/  IMAD.WIDE R40, R251.reuse, 0x4, R40 ;  /* 0x00000004fb287825 */ /* 0x040fe200078e0228 */
[----:B-1----:R-:W4:Y:S03]  /*35420*/  LDL.LU.64 R134, [R1+0x378] ;  /* 0x0003780001867983 */ /* 0x002f260000300a00 */
[C---:B------:R-:W-:Y:S01]  /*35430*/  IMAD.WIDE R24, R251.reuse, 0x4, R24 ;  /* 0x00000004fb187825 */ /* 0x040fe200078e0218 */
[----:B------:R1:W-:Y:S03]  /*35440*/  STL.64 [R1+0x598], R112 ;  /* 0x0005987001007387 */ /* 0x0003e60000100a00 */
[C---:B------:R-:W-:Y:S01]  /*35450*/  IMAD.WIDE R8, R251.reuse, 0x4, R8 ;  /* 0x00000004fb087825 */ /* 0x040fe200078e0208 */
[----:B------:R-:W4:Y:S03]  /*35460*/  LDL.LU.64 R210, [R1+0x370] ;  /* 0x0003700001d27983 */ /* 0x000f260000300a00 */
[C---:B------:R-:W-:Y:S01]  /*35470*/  IMAD.WIDE R80, R251.reuse, 0x4, R80 ;  /* 0x00000004fb507825 */ /* 0x040fe200078e0250 */
[----:B-1----:R-:W4:Y:S04]  /*35480*/  LDL.LU.64 R112, [R1+0x368] ;  /* 0x0003680001707983 */ /* 0x002f280000300a00 */
[----:B------:R1:W-:Y:S04]  /*35490*/  STL.64 [R1+0x5a0], R56 ;  /* 0x0005a03801007387 */ /* 0x0003e80000100a00 */
[----:B-1----:R-:W4:Y:S04]  /*354a0*/  LDL.LU.64 R56, [R1+0x2068] ;  /* 0x0020680001387983 */ /* 0x002f280000300a00 */
[----:B------:R1:W-:Y:S04]  /*354b0*/  STL.64 [R1+0x5a8], R40 ;  /* 0x0005a82801007387 */ /* 0x0003e80000100a00 */
[----:B-1----:R-:W4:Y:S04]  /*354c0*/  LDL.LU.64 R40, [R1+0x2060] ;  /* 0x0020600001287983 */ /* 0x002f280000300a00 */
[----:B------:R1:W-:Y:S01]  /*354d0*/  STL.64 [R1+0x5b0], R24 ;  /* 0x0005b01801007387 */ /* 0x0003e20000100a00 */
[----:B------:R-:W-:-:S03]  /*354e0*/  IMAD.WIDE R194, R251, 0x4, R194 ;  /* 0x00000004fbc27825 */ /* 0x000fc600078e02c2 */
[----:B-1----:R-:W4:Y:S04]  /*354f0*/  LDL.LU.64 R24, [R1+0x2058] ;  /* 0x0020580001187983 */ /* 0x002f280000300a00 */
[----:B------:R1:W-:Y:S01]  /*35500*/  STL.64 [R1+0x5b8], R8 ;  /* 0x0005b80801007387 */ /* 0x0003e20000100a00 */
[----:B------:R-:W-:-:S03]  /*35510*/  IMAD.WIDE R240, R251, 0x4, R240 ;  /* 0x00000004fbf07825 */ /* 0x000fc600078e02f0 */
[----:B-1----:R-:W4:Y:S04]  /*35520*/  LDL.LU.64 R8, [R1+0x2050] ;  /* 0x0020500001087983 */ /* 0x002f280000300a00 */
[----:B------:R1:W-:Y:S01]  /*35530*/  STL.64 [R1+0x5c0], R80 ;  /* 0x0005c05001007387 */ /* 0x0003e20000100a00 */
[----:B--2---:R-:W-:-:S03]  /*35540*/  IMAD.WIDE R230, R251, 0x4, R230 ;  /* 0x00000004fbe67825 */ /* 0x004fc600078e02e6 */
[----:B-1----:R-:W2:Y:S04]  /*35550*/  LDL.LU.64 R80, [R1+0x2048] ;  /* 0x0020480001507983 */ /* 0x002ea80000300a00 */
[----:B------:R1:W-:Y:S01]  /*35560*/  STL.64 [R1+0x1358], R230 ;  /* 0x001358e601007387 */ /* 0x0003e20000100a00 */
[----:B---3--:R-:W-:-:S03]  /*35570*/  IMAD.WIDE R214, R251, 0x4, R214 ;  /* 0x00000004fbd67825 */ /* 0x008fc600078e02d6 */
[----:B-1----:R-:W3:Y:S04]  /*35580*/  LDL.LU.64 R230, [R1+0x340] ;  /* 0x0003400001e67983 */ /* 0x002ee80000300a00 */
[----:B------:R1:W-:Y:S01]  /*35590*/  STL.64 [R1+0x5d0], R214 ;  /* 0x0005d0d601007387 */ /* 0x0003e20000100a00 */
[----:B------:R-:W-:-:S04]  /*355a0*/  IMAD.WIDE R128, R251, 0x4, R128 ;  /* 0x00000004fb807825 */ /* 0x000fc800078e0280 */
[C---:B----4-:R-:W-:Y:S01]  /*355b0*/  IMAD.WIDE R180, R251.reuse, 0x4, R180 ;  /* 0x00000004fbb47825 */ /* 0x050fe200078e02b4 */
[----:B-1----:R-:W4:Y:S04]  /*355c0*/  LDL.LU.64 R214, [R1+0x338] ;  /* 0x0003380001d67983 */ /* 0x002f280000300a00 */
[----:B------:R1:W-:Y:S01]  /*355d0*/  STL.64 [R1+0x5d8], R180 ;  /* 0x0005d8b401007387 */ /* 0x0003e20000100a00 */
[----:B------:R-:W-:-:S03]  /*355e0*/  IMAD.WIDE R208, R251, 0x4, R208 ;  /* 0x00000004fbd07825 */ /* 0x000fc600078e02d0 */
[----:B-1----:R-:W2:Y:S04]  /*355f0*/  LDL.LU.64 R180, [R1+0x330] ;  /* 0x0003300001b47983 */ /* 0x002ea80000300a00 */
[----:B------:R1:W-:Y:S01]  /*35600*/  STL.64 [R1+0x5e0], R208 ;  /* 0x0005e0d001007387 */ /* 0x0003e20000100a00 */
[----:B------:R-:W-:-:S03]  /*35610*/  IMAD.WIDE R66, R251, 0x4, R66 ;  /* 0x00000004fb427825 */ /* 0x000fc600078e0242 */
[----:B-1----:R-:W2:Y:S04]  /*35620*/  LDL.LU.64 R208, [R1+0x2040] ;  /* 0x0020400001d07983 */ /* 0x002ea80000300a00 */
[----:B------:R1:W-:Y:S04]  /*35630*/  STL.64 [R1+0x5e8], R66 ;  /* 0x0005e84201007387 */ /* 0x0003e80000100a00 */
[----:B-1----:R-:W2:Y:S04]  /*35640*/  LDL.LU.64 R66, [R1+0x2038] ;  /* 0x0020380001427983 */ /* 0x002ea80000300a00 */
[----:B------:R1:W-:Y:S01]  /*35650*/  STL.64 [R1+0x1350], R194 ;  /* 0x001350c201007387 */ /* 0x0003e20000100a00 */
[----:B------:R-:W-:-:S03]  /*35660*/  IMAD.WIDE R224, R251, 0x4, R224 ;  /* 0x00000004fbe07825 */ /* 0x000fc600078e02e0 */
[----:B-1----:R-:W2:Y:S01]  /*35670*/  LDL.LU.64 R194, [R1+0x2030] ;  /* 0x0020300001c27983 */ /* 0x002ea20000300a00 */
[----:B------:R-:W-:-:S03]  /*35680*/  IMAD.WIDE R132, R251, 0x4, R132 ;  /* 0x00000004fb847825 */ /* 0x000fc600078e0284 */
[----:B------:R1:W-:Y:S01]  /*35690*/  STL.64 [R1+0x5f8], R240 ;  /* 0x0005f8f001007387 */ /* 0x0003e20000100a00 */
[----:B------:R-:W-:-:S03]  /*356a0*/  IMAD.WIDE R182, R251, 0x4, R182 ;  /* 0x00000004fbb67825 */ /* 0x000fc600078e02b6 */
[----:B-1----:R-:W2:Y:S01]  /*356b0*/  LDL.LU.64 R240, [R1+0x2028] ;  /* 0x0020280001f07983 */ /* 0x002ea20000300a00 */
[----:B------:R-:W-:-:S03]  /*356c0*/  IMAD.WIDE R166, R251, 0x4, R166 ;  /* 0x00000004fba67825 */ /* 0x000fc600078e02a6 */
[----:B------:R1:W-:Y:S01]  /*356d0*/  STL.64 [R1+0x600], R128 ;  /* 0x0006008001007387 */ /* 0x0003e20000100a00 */
[----:B------:R-:W-:-:S03]  /*356e0*/  IMAD.WIDE R68, R251, 0x4, R68 ;  /* 0x00000004fb447825 */ /* 0x000fc600078e0244 */
[----:B-1----:R-:W2:Y:S04]  /*356f0*/  LDL.LU.64 R128, [R1+0x2020] ;  /* 0x0020200001807983 */ /* 0x002ea80000300a00 */
        /* <DEDUP_REMOVED lines=22> */
[----:B------:R-:W-:-:S05]  /*35860*/  IMAD.WIDE R134, R251, 0x4, R134 ;  /* 0x00000004fb867825 */ /* 0x000fca00078e0286 */
[----:B------:R1:W-:Y:S01]  /*35870*/  STL.64 [R1+0x650], R134 ;  /* 0x0006508601007387 */ /* 0x0003e20000100a00 */
[----:B------:R-:W-:-:S04]  /*35880*/  IMAD.WIDE R112, R251, 0x4, R112 ;  /* 0x00000004fb707825 */ /* 0x000fc800078e0270 */
[----:B------:R-:W-:-:S04]  /*35890*/  IMAD.WIDE R22, R251, 0x4, R22 ;  /* 0x00000004fb167825 */ /* 0x000fc800078e0216 */
[----:B-1----:R-:W-:-:S05]  /*358a0*/  IMAD.WIDE R134, R251, 0x4, R210 ;  /* 0x00000004fb867825 */ /* 0x002fca00078e02d2 */
[----:B------:R1:W-:Y:S01]  /*358b0*/  STL.64 [R1+0x1338], R134 ;  /* 0x0013388601007387 */ /* 0x0003e20000100a00 */
[----:B------:R-:W-:-:S04]  /*358c0*/  IMAD.WIDE R164, R251, 0x4, R164 ;  /* 0x00000004fba47825 */ /* 0x000fc800078e02a4 */
[C---:B------:R-:W-:Y:S01]  /*358d0*/  IMAD.WIDE R246, R251.reuse, 0x4, R246 ;  /* 0x00000004fbf67825 */ /* 0x040fe200078e02f6 */
[----:B-1----:R-:W2:Y:S04]  /*358e0*/  LDL.LU.64 R134, [R1+0x2c0] ;  /* 0x0002c00001867983 */ /* 0x002ea80000300a00 */
[----:B------:R1:W-:Y:S04]  /*358f0*/  STL.64 [R1+0x660], R112 ;  /* 0x0006607001007387 */ /* 0x0003e80000100a00 */
[----:B------:R-:W2:Y:S01]  /*35900*/  LDL.LU.64 R210, [R1+0x2b8] ;  /* 0x0002b80001d27983 */ /* 0x000ea20000300a00 */
[----:B---3--:R-:W-:-:S04]  /*35910*/  IMAD.WIDE R230, R251, 0x4, R230 ;  /* 0x00000004fbe67825 */ /* 0x008fc800078e02e6 */
[----:B----4-:R-:W-:-:S04]  /*35920*/  IMAD.WIDE R214, R251, 0x4, R214 ;  /* 0x00000004fbd67825 */ /* 0x010fc800078e02d6 */
[----:B--2---:R-:W-:-:S04]  /*35930*/  IMAD.WIDE R180, R251, 0x4, R180 ;  /* 0x00000004fbb47825 */ /* 0x004fc800078e02b4 */
[----:B------:R-:W-:-:S05]  /*35940*/  IMAD.WIDE R2, R251, 0x4, R2 ;  /* 0x00000004fb027825 */ /* 0x000fca00078e0202 */
[----:B------:R2:W-:Y:S04]  /*35950*/  STL.64 [R1+0x668], R2 ;  /* 0x0006680201007387 */ /* 0x0005e80000100a00 */
[----:B-1----:R-:W3:Y:S04]  /*35960*/  LDL.LU.64 R112, [R1+0x2b0] ;  /* 0x0002b00001707983 */ /* 0x002ee80000300a00 */
[----:B--2---:R-:W2:Y:S04]  /*35970*/  LDL.LU.64 R2, [R1+0x2a8] ;  /* 0x0002a80001027983 */ /* 0x004ea80000300a00 */
[----:B------:R1:W-:Y:S04]  /*35980*/  STL.64 [R1+0x670], R22 ;  /* 0x0006701601007387 */ /* 0x0003e80000100a00 */
[----:B-1----:R-:W4:Y:S04]  /*35990*/  LDL.LU.64 R22, [R1+0x1fe8] ;  /* 0x001fe80001167983 */ /* 0x002f280000300a00 */
[----:B------:R1:W-:Y:S04]  /*359a0*/  STL.64 [R1+0x678], R164 ;  /* 0x000678a401007387 */ /* 0x0003e80000100a00 */
[----:B-1----:R-:W2:Y:S04]  /*359b0*/  LDL.LU.64 R164, [R1+0x1fe0] ;  /* 0x001fe00001a47983 */ /* 0x002ea80000300a00 */
[----:B------:R1:W-:Y:S04]  /*359c0*/  STL.64 [R1+0x1330], R246 ;  /* 0x001330f601007387 */ /* 0x0003e80000100a00 */
[----:B-1----:R-:W3:Y:S04]  /*359d0*/  LDL.LU.64 R246, [R1+0x1fd8] ;  /* 0x001fd80001f67983 */ /* 0x002ee80000300a00 */
[----:B------:R1:W-:Y:S04]  /*359e0*/  STL.64 [R1+0x688], R230 ;  /* 0x000688e601007387 */ /* 0x0003e80000100a00 */
[----:B-1----:R-:W3:Y:S04]  /*359f0*/  LDL.LU.64 R230, [R1+0x1fd0] ;  /* 0x001fd00001e67983 */ /* 0x002ee80000300a00 */
[----:B------:R1:W-:Y:S04]  /*35a00*/  STL.64 [R1+0x690], R214 ;  /* 0x000690d601007387 */ /* 0x0003e80000100a00 */
[----:B-1----:R-:W3:Y:S04]  /*35a10*/  LDL.LU.64 R214, [R1+0x1fc8] ;  /* 0x001fc80001d67983 */ /* 0x002ee80000300a00 */
[----:B------:R1:W-:Y:S04]  /*35a20*/  STL.64 [R1+0x1328], R180 ;  /* 0x001328b401007387 */ /* 0x0003e80000100a00 */
[----:B-1----:R-:W3:Y:S01]  /*35a30*/  LDL.LU.64 R180, [R1+0x1fc0] ;  /* 0x001fc00001b47983 */ /* 0x002ee20000300a00 */
[----:B------:R-:W-:-:S04]  /*35a40*/  IMAD.WIDE R198, R251, 0x4, R198 ;  /* 0x00000004fbc67825 */ /* 0x000fc800078e02c6 */
[----:B------:R-:W-:-:S04]  /*35a50*/  IMAD.WIDE R86, R251, 0x4, R86 ;  /* 0x00000004fb567825 */ /* 0x000fc800078e0256 */
[----:B------:R-:W-:-:S04]  /*35a60*/  IMAD.WIDE R70, R251, 0x4, R70 ;  /* 0x00000004fb467825 */ /* 0x000fc800078e0246 */
[----:B------:R-:W-:-:S04]  /*35a70*/  IMAD.WIDE R182, R251, 0x4, R182 ;  /* 0x00000004fbb67825 */ /* 0x000fc800078e02b6 */
[----:B------:R-:W-:-:S04]  /*35a80*/  IMAD.WIDE R166, R251, 0x4, R166 ;  /* 0x00000004fba67825 */ /* 0x000fc800078e02a6 */
[----:B------:R-:W-:-:S04]  /*35a90*/  IMAD.WIDE R68, R251, 0x4, R68 ;  /* 0x00000004fb447825 */ /* 0x000fc800078e0244 */
[----:B--2---:R-:W-:-:S04]  /*35aa0*/  IMAD.WIDE R164, R251, 0x4, R164 ;  /* 0x00000004fba47825 */ /* 0x004fc800078e02a4 */
[----:B---3--:R-:W-:-:S05]  /*35ab0*/  IMAD.WIDE R180, R251, 0x4, R180 ;  /* 0x00000004fbb47825 */ /* 0x008fca00078e02b4 */
[----:B------:R1:W-:Y:S04]  /*35ac0*/  STL.64 [R1+0x6a0], R180 ;  /* 0x0006a0b401007387 */ /* 0x0003e80000100a00 */
[----:B-1----:R-:W2:Y:S04]  /*35ad0*/  LDL.LU.64 R180, [R1+0x280] ;  /* 0x0002800001b47983 */ /* 0x002ea80000300a00 */
[----:B------:R1:W-:Y:S04]  /*35ae0*/  STL.64 [R1+0x1320], R164 ;  /* 0x001320a401007387 */ /* 0x0003e80000100a00 */
[----:B-1----:R-:W3:Y:S04]  /*35af0*/  LDL.LU.64 R164, [R1+0x278] ;  /* 0x0002780001a47983 */ /* 0x002ee80000300a00 */
        /* <DEDUP_REMOVED lines=12> */
[----:B----4-:R-:W-:-:S04]  /*35bc0*/  IMAD.WIDE R22, R251, 0x4, R22 ;  /* 0x00000004fb167825 */ /* 0x010fc800078e0216 */
[----:B------:R-:W-:-:S04]  /*35bd0*/  IMAD.WIDE R6, R251, 0x4, R6 ;  /* 0x00000004fb067825 */ /* 0x000fc800078e0206 */
[----:B------:R-:W-:-:S04]  /*35be0*/  IMAD.WIDE R96, R251, 0x4, R96 ;  /* 0x00000004fb607825 */ /* 0x000fc800078e0260 */
[----:B------:R-:W-:-:S04]  /*35bf0*/  IMAD.WIDE R150, R251, 0x4, R150 ;  /* 0x00000004fb967825 */ /* 0x000fc800078e0296 */
[----:B------:R-:W-:-:S04]  /*35c00*/  IMAD.WIDE R134, R251, 0x4, R134 ;  /* 0x00000004fb867825 */ /* 0x000fc800078e0286 */
[----:B------:R-:W-:-:S04]  /*35c10*/  IMAD.WIDE R210, R251, 0x4, R210 ;  /* 0x00000004fbd27825 */ /* 0x000fc800078e02d2 */
[----:B--2---:R-:W-:-:S05]  /*35c20*/  IMAD.WIDE R68, R251, 0x4, R68 ;  /* 0x00000004fb447825 */ /* 0x004fca00078e0244 */
[----:B------:R1:W-:Y:S04]  /*35c30*/  STL.64 [R1+0x700], R68 ;  /* 0x0007004401007387 */ /* 0x0003e80000100a00 */
[----:B-1----:R-:W2:Y:S04]  /*35c40*/  LDL.LU.64 R68, [R1+0x240] ;  /* 0x0002400001447983 */ /* 0x002ea80000300a00 */
[----:B------:R1:W-:Y:S04]  /*35c50*/  STL.64 [R1+0x708], R22 ;  /* 0x0007081601007387 */ /* 0x0003e80000100a00 */
[----:B-1----:R-:W4:Y:S04]  /*35c60*/  LDL.LU.64 R22, [R1+0x238] ;  /* 0x0002380001167983 */ /* 0x002f280000300a00 */
        /* <DEDUP_REMOVED lines=8> */
[----:B------:R1:W-:Y:S02]  /*35cf0*/  STL.64 [R1+0x730], R210 ;  /* 0x000730d201007387 */ /* 0x0003e40000100a00 */
[----:B-1----:R-:W-:-:S04]  /*35d00*/  IMAD.WIDE R210, R251, 0x4, R112 ;  /* 0x00000004fbd27825 */ /* 0x002fc800078e0270 */
[C---:B------:R-:W-:Y:S01]  /*35d10*/  IMAD.WIDE R112, R251.reuse, 0x4, R2 ;  /* 0x00000004fb707825 */ /* 0x040fe200078e0202 */
[----:B------:R1:W-:Y:S03]  /*35d20*/  STL.64 [R1+0x738], R210 ;  /* 0x000738d201007387 */ /* 0x0003e60000100a00 */
[C---:B------:R-:W-:Y:S01]  /*35d30*/  IMAD.WIDE R2, R251.reuse, 0x4, R148 ;  /* 0x00000004fb027825 */ /* 0x040fe200078e0294 */
[----:B-1----:R-:W4:Y:S04]  /*35d40*/  LDL.LU.64 R210, [R1+0x200] ;  /* 0x0002000001d27983 */ /* 0x002f280000300a00 */
[----:B------:R1:W-:Y:S04]  /*35d50*/  STL.64 [R1+0x740], R112 ;  /* 0x0007407001007387 */ /* 0x0003e80000100a00 */
[----:B-1----:R-:W4:Y:S04]  /*35d60*/  LDL.LU.64 R112, [R1+0x1f8] ;  /* 0x0001f80001707983 */ /* 0x002f280000300a00 */
[----:B------:R1:W-:Y:S04]  /*35d70*/  STL.64 [R1+0x748], R2 ;  /* 0x0007480201007387 */ /* 0x0003e80000100a00 */
[----:B-1----:R-:W4:Y:S04]  /*35d80*/  LDL.LU.64 R2, [R1+0x1f0] ;  /* 0x0001f00001027983 */ /* 0x002f280000300a00 */
[----:B------:R-:W4:Y:S01]  /*35d90*/  LDL.LU.64 R148, [R1+0x1e8] ;  /* 0x0001e80001947983 */ /* 0x000f220000300a00 */
[----:B------:R-:W-:-:S04]  /*35da0*/  IMAD.WIDE R118, R251, 0x4, R118 ;  /* 0x00000004fb767825 */ /* 0x000fc800078e0276 */
[C---:B------:R-:W-:Y:S01]  /*35db0*/  IMAD.WIDE R102, R251.reuse, 0x4, R102 ;  /* 0x00000004fb667825 */ /* 0x040fe200078e0266 */
[----:B------:R1:W-:Y:S03]  /*35dc0*/  STL.64 [R1+0x750], R118 ;  /* 0x0007507601007387 */ /* 0x0003e60000100a00 */
[----:B------:R-:W-:-:S04]  /*35dd0*/  IMAD.WIDE R196, R251, 0x4, R196 ;  /* 0x00000004fbc47825 */ /* 0x000fc800078e02c4 */
[C---:B------:R-:W-:Y:S01]  /*35de0*/  IMAD.WIDE R180, R251.reuse, 0x4, R180 ;  /* 0x00000004fbb47825 */ /* 0x040fe200078e02b4 */
[----:B-1----:R-:W4:Y:S03]  /*35df0*/  LDL.LU.64 R118, [R1+0x1f88] ;  /* 0x001f880001767983 */ /* 0x002f260000300a00 */
[C---:B---3--:R-:W-:Y:S01]  /*35e00*/  IMAD.WIDE R164, R251.reuse, 0x4, R164 ;  /* 0x00000004fba47825 */ /* 0x048fe200078e02a4 */
[----:B------:R1:W-:Y:S03]  /*35e10*/  STL.64 [R1+0x758], R102 ;  /* 0x0007586601007387 */ /* 0x0003e60000100a00 */
[----:B------:R-:W-:-:S04]  /*35e20*/  IMAD.WIDE R86, R251, 0x4, R86 ;  /* 0x00000004fb567825 */ /* 0x000fc800078e0256 */
[C---:B------:R-:W-:Y:S01]  /*35e30*/  IMAD.WIDE R70, R251.reuse, 0x4, R70 ;  /* 0x00000004fb467825 */ /* 0x040fe200078e0246 */
[----:B-1----:R-:W3:Y:S04]  /*35e40*/  LDL.LU.64 R102, [R1+0x1f80] ;  /* 0x001f800001667983 */ /* 0x002ee80000300a00 */
[----:B------:R1:W-:Y:S01]  /*35e50*/  STL.64 [R1+0x760], R196 ;  /* 0x000760c401007387 */ /* 0x0003e20000100a00 */
[----:B------:R-:W-:-:S04]  /*35e60*/  IMAD.WIDE R54, R251, 0x4, R54 ;  /* 0x00000004fb367825 */ /* 0x000fc800078e0236 */
[C---:B------:R-:W-:Y:S01]  /*35e70*/  IMAD.WIDE R38, R251.reuse, 0x4, R38 ;  /* 0x00000004fb267825 */ /* 0x040fe200078e0226 */
[----:B-1----:R-:W3:Y:S04]  /*35e80*/  LDL.LU.64 R196, [R1+0x1c0] ;  /* 0x0001c00001c47983 */ /* 0x002ee80000300a00 */
[----:B------:R1:W-:Y:S01]  /*35e90*/  STL.64 [R1+0x768], R180 ;  /* 0x000768b401007387 */ /* 0x0003e20000100a00 */
[----:B------:R-:W-:-:S03]  /*35ea0*/  IMAD.WIDE R100, R251, 0x4, R100 ;  /* 0x00000004fb647825 */ /* 0x000fc600078e0264 */
[----:B-1----:R-:W3:Y:S04]  /*35eb0*/  LDL.LU.64 R180, [R1+0x1b8] ;  /* 0x0001b80001b47983 */ /* 0x002ee80000300a00 */
[----:B------:R1:W-:Y:S01]  /*35ec0*/  STL.64 [R1+0x770], R164 ;  /* 0x000770a401007387 */ /* 0x0003e20000100a00 */
[----:B------:R-:W-:-:S03]  /*35ed0*/  IMAD.WIDE R84, R251, 0x4, R84 ;  /* 0x00000004fb547825 */ /* 0x000fc600078e0254 */
[----:B-1----:R-:W3:Y:S04]  /*35ee0*/  LDL.LU.64 R164, [R1+0x1b0] ;  /* 0x0001b00001a47983 */ /* 0x002ee80000300a00 */
[----:B------:R1:W-:Y:S04]  /*35ef0*/  STL.64 [R1+0x1318], R86 ;  /* 0x0013185601007387 */ /* 0x0003e80000100a00 */
[----:B-1----:R-:W3:Y:S04]  /*35f00*/  LDL.LU.64 R86, [R1+0x1f78] ;  /* 0x001f780001567983 */ /* 0x002ee80000300a00 */
[----:B------:R1:W-:Y:S04]  /*35f10*/  STL.64 [R1+0x1310], R70 ;  /* 0x0013104601007387 */ /* 0x0003e80000100a00 */
[----:B-1----:R-:W3:Y:S04]  /*35f20*/  LDL.LU.64 R70, [R1+0x1f70] ;  /* 0x001f700001467983 */ /* 0x002ee80000300a00 */
[----:B------:R1:W-:Y:S01]  /*35f30*/  STL.64 [R1+0x1308], R54 ;  /* 0x0013083601007387 */ /* 0x0003e20000100a00 */
[----:B------:R-:W-:-:S03]  /*35f40*/  IMAD.WIDE R224, R251, 0x4, R224 ;  /* 0x00000004fbe07825 */ /* 0x000fc600078e02e0 */
[----:B-1----:R-:W3:Y:S04]  /*35f50*/  LDL.LU.64 R54, [R1+0x1f68] ;  /* 0x001f680001367983 */ /* 0x002ee80000300a00 */
[----:B------:R1:W-:Y:S01]  /*35f60*/  STL.64 [R1+0x1300], R38 ;  /* 0x0013002601007387 */ /* 0x0003e20000100a00 */
[----:B------:R-:W-:-:S03]  /*35f70*/  IMAD.WIDE R82, R251, 0x4, R82 ;  /* 0x00000004fb527825 */ /* 0x000fc600078e0252 */
[----:B-1----:R-:W3:Y:S04]  /*35f80*/  LDL.LU.64 R38, [R1+0x1f60] ;  /* 0x001f600001267983 */ /* 0x002ee80000300a00 */
[----:B------:R1:W-:Y:S01]  /*35f90*/  STL.64 [R1+0x12f8], R100 ;  /* 0x0012f86401007387 */ /* 0x0003e20000100a00 */
[----:B--2---:R-:W-:-:S03]  /*35fa0*/  IMAD.WIDE R68, R251, 0x4, R68 ;  /* 0x00000004fb447825 */ /* 0x004fc600078e0244 */
[----:B-1----:R-:W2:Y:S04]  /*35fb0*/  LDL.LU.64 R100, [R1+0x180] ;  /* 0x0001800001647983 */ /* 0x002ea80000300a00 */
[----:B------:R1:W-:Y:S01]  /*35fc0*/  STL.64 [R1+0x12f0], R84 ;  /* 0x0012f05401007387 */ /* 0x0003e20000100a00 */
[----:B----4-:R-:W-:-:S03]  /*35fd0*/  IMAD.WIDE R22, R251, 0x4, R22 ;  /* 0x00000004fb167825 */ /* 0x010fc600078e0216 */
[----:B-1----:R-:W4:Y:S04]  /*35fe0*/  LDL.LU.64 R84, [R1+0x178] ;  /* 0x0001780001547983 */ /* 0x002f280000300a00 */
[----:B------:R1:W-:Y:S01]  /*35ff0*/  STL.64 [R1+0x12e8], R68 ;  /* 0x0012e84401007387 */ /* 0x0003e20000100a00 */
[----:B------:R-:W-:-:S04]  /*36000*/  IMAD.WIDE R6, R251, 0x4, R6 ;  /* 0x00000004fb067825 */ /* 0x000fc800078e0206 */
[C---:B------:R-:W-:Y:S01]  /*36010*/  IMAD.WIDE R4, R251.reuse, 0x4, R4 ;  /* 0x00000004fb047825 */ /* 0x040fe200078e0204 */
[----:B-1----:R-:W4:Y:S04]  /*36020*/  LDL.LU.64 R68, [R1+0x170] ;  /* 0x0001700001447983 */ /* 0x002f280000300a00 */
[----:B------:R1:W-:Y:S01]  /*36030*/  STL.64 [R1+0x12e0], R22 ;  /* 0x0012e01601007387 */ /* 0x0003e20000100a00 */
[----:B------:R-:W-:-:S04]  /*36040*/  IMAD.WIDE R96, R251, 0x4, R96 ;  /* 0x00000004fb607825 */ /* 0x000fc800078e0260 */
[C---:B------:R-:W-:Y:S01]  /*36050*/  IMAD.WIDE R144, R251.reuse, 0x4, R144 ;  /* 0x00000004fb907825 */ /* 0x040fe200078e0290 */
[----:B-1----:R-:W4:Y:S04]  /*36060*/  LDL.LU.64 R22, [R1+0x1f58] ;  /* 0x001f580001167983 */ /* 0x002f280000300a00 */
[----:B------:R1:W-:Y:S04]  /*36070*/  STL.64 [R1+0x12d8], R6 ;  /* 0x0012d80601007387 */ /* 0x0003e80000100a00 */
        /* <DEDUP_REMOVED lines=48> */
[----:B-1----:R-:W2:Y:S01]  /*36380*/  LDL.LU.64 R164, [R1+0x1ee8] ;  /* 0x001ee80001a47983 */ /* 0x002ea20000300a00 */
[----:B----4-:R-:W-:-:S04]  /*36390*/  IMAD.WIDE R84, R251, 0x4, R84 ;  /* 0x00000004fb547825 */ /* 0x010fc800078e0254 */
[----:B------:R-:W-:-:S04]  /*363a0*/  IMAD.WIDE R128, R251, 0x4, R128 ;  /* 0x00000004fb807825 */ /* 0x000fc800078e0280 */
[----:B------:R-:W-:-:S04]  /*363b0*/  IMAD.WIDE R68, R251, 0x4, R68 ;  /* 0x00000004fb447825 */ /* 0x000fc800078e0244 */
[----:B------:R-:W-:-:S04]  /*363c0*/  IMAD.WIDE R52, R251, 0x4, R52 ;  /* 0x00000004fb347825 */ /* 0x000fc800078e0234 */
[----:B------:R-:W-:-:S04]  /*363d0*/  IMAD.WIDE R36, R251, 0x4, R36 ;  /* 0x00000004fb247825 */ /* 0x000fc800078e0224 */
[----:B------:R-:W-:-:S04]  /*363e0*/  IMAD.WIDE R20, R251, 0x4, R20 ;  /* 0x00000004fb147825 */ /* 0x000fc800078e0214 */
[----:B------:R-:W-:-:S04]  /*363f0*/  IMAD.WIDE R4, R251, 0x4, R4 ;  /* 0x00000004fb047825 */ /* 0x000fc800078e0204 */
[----:B------:R-:W-:-:S04]  /*36400*/  IMAD.WIDE R144, R251, 0x4, R144 ;  /* 0x00000004fb907825 */ /* 0x000fc800078e0290 */
[----:B------:R-:W-:-:S04]  /*36410*/  IMAD.WIDE R2, R251, 0x4, R2 ;  /* 0x00000004fb027825 */ /* 0x000fc800078e0202 */
[----:B------:R-:W-:-:S05]  /*36420*/  IMAD.WIDE R148, R251, 0x4, R148 ;  /* 0x00000004fb947825 */ /* 0x000fca00078e0294 */
[----:B------:R1:W-:Y:S04]  /*36430*/  STL.64 [R1+0x1250], R148 ;  /* 0x0012509401007387 */ /* 0x0003e80000100a00 */
[----:B-1----:R-:W4:Y:S04]  /*36440*/  LDL.LU.64 R148, [R1+0x1ee0] ;  /* 0x001ee00001947983 */ /* 0x002f280000300a00 */
        /* <DEDUP_REMOVED lines=29> */
[----:B------:R-:W-:-:S04]  /*36620*/  IMAD.WIDE R240, R251, 0x4, R240 ;  /* 0x00000004fbf07825 */ /* 0x000fc800078e02f0 */
[----:B------:R-:W-:-:S04]  /*36630*/  IMAD.WIDE R98, R251, 0x4, R98 ;  /* 0x00000004fb627825 */ /* 0x000fc800078e0262 */
[----:B------:R-:W-:-:S04]  /*36640*/  IMAD.WIDE R226, R251, 0x4, R226 ;  /* 0x00000004fbe27825 */ /* 0x000fc800078e02e2 */
[----:B------:R-:W-:-:S04]  /*36650*/  IMAD.WIDE R242, R251, 0x4, R242 ;  /* 0x00000004fbf27825 */ /* 0x000fc800078e02f2 */
[----:B---3--:R-:W-:-:S04]  /*36660*/  IMAD.WIDE R16, R251, 0x4, R16 ;  /* 0x00000004fb107825 */ /* 0x008fc800078e0210 */
[----:B--2---:R-:W-:-:S05]  /*36670*/  IMAD.WIDE R144, R251, 0x4, R144 ;  /* 0x00000004fb907825 */ /* 0x004fca00078e0290 */
        /* <DEDUP_REMOVED lines=9> */
[----:B-1----:R-:W3:Y:S04]  /*36710*/  LDL.LU.64 R226, [R1+0x1e70] ;  /* 0x001e700001e27983 */ /* 0x002ee80000300a00 */
[----:B------:R1:W-:Y:S04]  /*36720*/  STL.64 [R1+0x11b0], R242 ;  /* 0x0011b0f201007387 */ /* 0x0003e80000100a00 */
[----:B-1----:R-:W4:Y:S04]  /*36730*/  LDL.LU.64 R242, [R1+0x1e68] ;  /* 0x001e680001f27983 */ /* 0x002f280000300a00 */
[----:B------:R1:W-:Y:S04]  /*36740*/  STL.64 [R1+0x11a8], R16 ;  /* 0x0011a81001007387 */ /* 0x0003e80000100a00 */
[----:B-1----:R-:W4:Y:S01]  /*36750*/  LDL.LU.64 R16, [R1+0x1e60] ;  /* 0x001e600001107983 */ /* 0x002f220000300a00 */
        /* <DEDUP_REMOVED lines=14> */
[----:B--2---:R-:W-:-:S04]  /*36840*/  IMAD.WIDE R98, R251, 0x4, R98 ;  /* 0x00000004fb627825 */ /* 0x004fc800078e0262 */
[----:B---3--:R-:W-:-:S04]  /*36850*/  IMAD.WIDE R226, R251, 0x4, R226 ;  /* 0x00000004fbe27825 */ /* 0x008fc800078e02e2 */
[----:B----4-:R-:W-:-:S05]  /*36860*/  IMAD.WIDE R16, R251, 0x4, R16 ;  /* 0x00000004fb107825 */ /* 0x010fca00078e0210 */
[----:B------:R1:W-:Y:S04]  /*36870*/  STL.64 [R1+0x11a0], R16 ;  /* 0x0011a01001007387 */ /* 0x0003e80000100a00 */
[----:B-1----:R-:W2:Y:S04]  /*36880*/  LDL.LU.64 R16, [R1] ;  /* 0x0000000001107983 */ /* 0x002ea80000300a00 */
[----:B------:R1:W-:Y:S04]  /*36890*/  STL.64 [R1+0x1198], R226 ;  /* 0x001198e201007387 */ /* 0x0003e80000100a00 */
[----:B-1----:R-:W3:Y:S04]  /*368a0*/  LDL.LU.64 R226, [R1+0x1e58] ;  /* 0x001e580001e27983 */ /* 0x002ee80000300a00 */
[----:B------:R1:W-:Y:S04]  /*368b0*/  STL.64 [R1+0x1190], R210 ;  /* 0x001190d201007387 */ /* 0x0003e80000100a00 */
[----:B-1----:R-:W4:Y:S04]  /*368c0*/  LDL.LU.64 R210, [R1+0x1e50] ;  /* 0x001e500001d27983 */ /* 0x002f280000300a00 */
[----:B------:R1:W-:Y:S04]  /*368d0*/  STL.64 [R1+0x1188], R194 ;  /* 0x001188c201007387 */ /* 0x0003e80000100a00 */
[----:B-1----:R-:W2:Y:S04]  /*368e0*/  LDL.LU.64 R194, [R1+0x1e48] ;  /* 0x001e480001c27983 */ /* 0x002ea80000300a00 */
        /* <DEDUP_REMOVED lines=34> */
[----:B------:R-:W-:-:S04]  /*36b10*/  IMAD.WIDE R160, R251, 0x4, R160 ;  /* 0x00000004fba07825 */ /* 0x000fc800078e02a0 */
[C---:B------:R-:W-:Y:S01]  /*36b20*/  IMAD.WIDE R144, R251.reuse, 0x4, R144 ;  /* 0x00000004fb907825 */ /* 0x040fe200078e0290 */
        /* <DEDUP_REMOVED lines=15> */
[----:B-1----:R-:W4:Y:S01]  /*36c20*/  LDL.LU.64 R144, [R1+0x1da8] ;  /* 0x001da80001907983 */ /* 0x002f220000300a00 */
        /* <DEDUP_REMOVED lines=21> */
[----:B------:R1:W-:Y:S04]  /*36d80*/  STL.64 [R1+0x10a0], R2 ;  /* 0x0010a00201007387 */ /* 0x0003e80000100a00 */
[----:B------:R4:W-:Y:S01]  /*36d90*/  STL.64 [R1+0x1098], R4 ;  /* 0x0010980401007387 */ /* 0x0009e20000100a00 */
[----:B-1----:R-:W-:-:S04]  /*36da0*/  IMAD.WIDE R2, R251, 0x4, R6 ;  /* 0x00000004fb027825 */ /* 0x002fc800078e0206 */
[C---:B----4-:R-:W-:Y:S01]  /*36db0*/  IMAD.WIDE R4, R251.reuse, 0x4, R8 ;  /* 0x00000004fb047825 */ /* 0x050fe200078e0208 */
[----:B------:R1:W-:Y:S03]  /*36dc0*/  STL.64 [R1+0x1090], R2 ;  /* 0x0010900201007387 */ /* 0x0003e60000100a00 */
[C---:B------:R-:W-:Y:S01]  /*36dd0*/  IMAD.WIDE R6, R251.reuse, 0x4, R10 ;  /* 0x00000004fb067825 */ /* 0x040fe200078e020a */
[----:B------:R4:W-:Y:S04]  /*36de0*/  STL.64 [R1+0x1088], R4 ;  /* 0x0010880401007387 */ /* 0x0009e80000100a00 */
[----:B------:R-:W-:Y:S01]  /*36df0*/  STL.64 [R1+0x1080], R6 ;  /* 0x0010800601007387 */ /* 0x000fe20000100a00 */
[----:B-1----:R-:W-:-:S04]  /*36e00*/  IMAD.WIDE R2, R251, 0x4, R12 ;  /* 0x00000004fb027825 */ /* 0x002fc800078e020c */
[C---:B----4-:R-:W-:Y:S01]  /*36e10*/  IMAD.WIDE R4, R251.reuse, 0x4, R14 ;  /* 0x00000004fb047825 */ /* 0x050fe200078e020e */
[----:B------:R1:W-:Y:S04]  /*36e20*/  STL.64 [R1+0x1078], R2 ;  /* 0x0010780201007387 */ /* 0x0003e80000100a00 */
[----:B------:R4:W-:Y:S01]  /*36e30*/  STL.64 [R1+0x1070], R4 ;  /* 0x0010700401007387 */ /* 0x0009e20000100a00 */
[----:B-1----:R-:W-:-:S04]  /*36e40*/  IMAD.WIDE R2, R251, 0x4, R18 ;  /* 0x00000004fb027825 */ /* 0x002fc800078e0212 */
[----:B----4-:R-:W-:-:S04]  /*36e50*/  IMAD.WIDE R4, R251, 0x4, R20 ;  /* 0x00000004fb047825 */ /* 0x010fc800078e0214 */
[----:B--2---:R-:W-:-:S05]  /*36e60*/  IMAD.WIDE R6, R251, 0x4, R16 ;  /* 0x00000004fb067825 */ /* 0x004fca00078e0210 */
[----:B------:R1:W-:Y:S04]  /*36e70*/  STL.64 [R1+0x1068], R6 ;  /* 0x0010680601007387 */ /* 0x0003e80000100a00 */
[----:B------:R2:W-:Y:S04]  /*36e80*/  STL.64 [R1+0x1060], R2 ;  /* 0x0010600201007387 */ /* 0x0005e80000100a00 */
[----:B------:R4:W-:Y:S01]  /*36e90*/  STL.64 [R1+0x1058], R4 ;  /* 0x0010580401007387 */ /* 0x0009e20000100a00 */
[----:B-1----:R-:W-:-:S04]  /*36ea0*/  IMAD.WIDE R6, R251, 0x4, R22 ;  /* 0x00000004fb067825 */ /* 0x002fc800078e0216 */
[C---:B--2---:R-:W-:Y:S01]  /*36eb0*/  IMAD.WIDE R2, R251.reuse, 0x4, R24 ;  /* 0x00000004fb027825 */ /* 0x044fe200078e0218 */
[----:B------:R1:W-:Y:S03]  /*36ec0*/  STL.64 [R1+0x1050], R6 ;  /* 0x0010500601007387 */ /* 0x0003e60000100a00 */
[C---:B----4-:R-:W-:Y:S01]  /*36ed0*/  IMAD.WIDE R4, R251.reuse, 0x4, R26 ;  /* 0x00000004fb047825 */ /* 0x050fe200078e021a */
        /* <DEDUP_REMOVED lines=86> */
[----:B---3--:R-:W-:-:S04]  /*37440*/  IMAD.WIDE R6, R251, 0x4, R112 ;  /* 0x00000004fb067825 */ /* 0x008fc800078e0270 */
[C---:B-1----:R-:W-:Y:S01]  /*37450*/  IMAD.WIDE R2, R251.reuse, 0x4, R114 ;  /* 0x00000004fb027825 */ /* 0x042fe200078e0272 */
[----:B------:R1:W-:Y:S03]  /*37460*/  STL.64 [R1+0xef0], R6 ;  /* 0x000ef00601007387 */ /* 0x0003e60000100a00 */
[C---:B--2---:R-:W-:Y:S01]  /*37470*/  IMAD.WIDE R4, R251.reuse, 0x4, R116 ;  /* 0x00000004fb047825 */ /* 0x044fe200078e0274 */
[----:B------:R2:W-:Y:S04]  /*37480*/  STL.64 [R1+0xee8], R2 ;  /* 0x000ee80201007387 */ /* 0x0005e80000100a00 */
[----:B------:R3:W-:Y:S01]  /*37490*/  STL.64 [R1+0xee0], R4 ;  /* 0x000ee00401007387 */ /* 0x0007e20000100a00 */
[----:B-1----:R-:W-:-:S04]  /*374a0*/  IMAD.WIDE R6, R251, 0x4, R118 ;  /* 0x00000004fb067825 */ /* 0x002fc800078e0276 */
[C---:B--2---:R-:W-:Y:S01]  /*374b0*/  IMAD.WIDE R2, R251.reuse, 0x4, R120 ;  /* 0x00000004fb027825 */ /* 0x044fe200078e0278 */
[----:B------:R1:W-:Y:S03]  /*374c0*/  STL.64 [R1+0xed8], R6 ;  /* 0x000ed80601007387 */ /* 0x0003e60000100a00 */
[C---:B---3--:R-:W-:Y:S01]  /*374d0*/  IMAD.WIDE R4, R251.reuse, 0x4, R122 ;  /* 0x00000004fb047825 */ /* 0x048fe200078e027a */
        /* <DEDUP_REMOVED lines=94> */
[----:B------:R-:W-:Y:S03]  /*37ac0*/  STL.64 [R1+0x3c0], R6 ;  /* 0x0003c00601007387 */ /* 0x000fe60000100a00 */
[C---:B---3--:R-:W-:Y:S01]  /*37ad0*/  IMAD.WIDE R4, R251.reuse, 0x4, R218 ;  /* 0x00000004fb047825 */ /* 0x048fe200078e02da */
[----:B------:R-:W2:Y:S04]  /*37ae0*/  LDL.LU.64 R12, [R1+0x5c8] ;  /* 0x0005c800010c7983 */ /* 0x000ea80000300a00 */
[----:B------:R1:W-:Y:S04]  /*37af0*/  STL.64 [R1+0x3b8], R2 ;  /* 0x0003b80201007387 */ /* 0x0003e80000100a00 */
[----:B------:R-:W-:Y:S04]  /*37b00*/  STL.64 [R1+0x3b0], R4 ;  /* 0x0003b00401007387 */ /* 0x000fe80000100a00 */
[----:B------:R-:W3:Y:S01]  /*37b10*/  LDL.LU.64 R32, [R1+0x5f0] ;  /* 0x0005f00001207983 */ /* 0x000ee20000300a00 */
[----:B-1----:R-:W-:-:S03]  /*37b20*/  IMAD.WIDE R2, R251, 0x4, R220 ;  /* 0x00000004fb027825 */ /* 0x002fc600078e02dc */
[----:B------:R-:W4:Y:S04]  /*37b30*/  LDL.LU.64 R14, [R1+0x610] ;  /* 0x00061000010e7983 */ /* 0x000f280000300a00 */
[----:B------:R1:W-:Y:S04]  /*37b40*/  STL.64 [R1+0x3a8], R2 ;  /* 0x0003a80201007387 */ /* 0x0003e80000100a00 */
[----:B------:R-:W4:Y:S04]  /*37b50*/  LDL.LU.64 R30, [R1+0x638] ;  /* 0x00063800011e7983 */ /* 0x000f280000300a00 */
[----:B------:R-:W4:Y:S01]  /*37b60*/  LDL.LU.64 R16, [R1+0x658] ;  /* 0x0006580001107983 */ /* 0x000f220000300a00 */
[----:B-1----:R-:W-:-:S05]  /*37b70*/  IMAD.WIDE R2, R251, 0x4, R222 ;  /* 0x00000004fb027825 */ /* 0x002fca00078e02de */
        /* <DEDUP_REMOVED lines=11> */
[----:B------:R-:W-:-:S04]  /*37c30*/  IMAD.WIDE R6, R251, 0x4, R230 ;  /* 0x00000004fb067825 */ /* 0x000fc800078e02e6 */
[----:B-1----:R-:W-:-:S04]  /*37c40*/  IMAD.WIDE R2, R251, 0x4, R228 ;  /* 0x00000004fb027825 */ /* 0x002fc800078e02e4 */
[C---:B------:R-:W-:Y:S01]  /*37c50*/  IMAD.WIDE R4, R251.reuse, 0x4, R232 ;  /* 0x00000004fb047825 */ /* 0x040fe200078e02e8 */
[----:B------:R1:W-:Y:S03]  /*37c60*/  STL.64 [R1+0x388], R2 ;  /* 0x0003880201007387 */ /* 0x0003e60000100a00 */
[C---:B------:R-:W-:Y:S01]  /*37c70*/  IMAD.WIDE R8, R251.reuse, 0x4, R234 ;  /* 0x00000004fb087825 */ /* 0x040fe200078e02ea */
[----:B-1----:R-:W4:Y:S04]  /*37c80*/  LDL.LU.64 R2, [R1+0x790] ;  /* 0x0007900001027983 */ /* 0x002f280000300a00 */
[----:B------:R1:W-:Y:S04]  /*37c90*/  STL.64 [R1+0x380], R6 ;  /* 0x0003800601007387 */ /* 0x0003e80000100a00 */
[----:B------:R1:W-:Y:S02]  /*37ca0*/  STL.64 [R1+0x378], R4 ;  /* 0x0003780401007387 */ /* 0x0003e40000100a00 */
[----:B-1----:R-:W-:-:S02]  /*37cb0*/  IMAD.WIDE R6, R251, 0x4, R236 ;  /* 0x00000004fb067825 */ /* 0x002fc400078e02ec */
[----:B------:R-:W4:Y:S04]  /*37cc0*/  LDL.LU.64 R4, [R1+0x798] ;  /* 0x0007980001047983 */ /* 0x000f280000300a00 */
[----:B------:R1:W-:Y:S04]  /*37cd0*/  STL.64 [R1+0x370], R8 ;  /* 0x0003700801007387 */ /* 0x0003e80000100a00 */
[----:B------:R1:W-:Y:S01]  /*37ce0*/  STL.64 [R1+0x368], R6 ;  /* 0x0003680601007387 */ /* 0x0003e20000100a00 */
[----:B------:R-:W-:-:S04]  /*37cf0*/  IMAD.WIDE R34, R251, 0x4, R240 ;  /* 0x00000004fb227825 */ /* 0x000fc800078e02f0 */
[C---:B-1----:R-:W-:Y:S01]  /*37d00*/  IMAD.WIDE R8, R251.reuse, 0x4, R238 ;  /* 0x00000004fb087825 */ /* 0x042fe200078e02ee */
[----:B------:R-:W4:Y:S03]  /*37d10*/  LDL.LU.64 R6, [R1+0x7a0] ;  /* 0x0007a00001067983 */ /* 0x000f260000300a00 */
        /* <DEDUP_REMOVED lines=10> */
[----:B-1----:R-:W-:-:S04]  /*37dc0*/  IMAD.WIDE R36, R251, 0x4, R248 ;  /* 0x00000004fb247825 */ /* 0x002fc800078e02f8 */
[C---:B--2---:R-:W-:Y:S02]  /*37dd0*/  IMAD.WIDE R34, R251.reuse, 0x4, R12 ;  /* 0x00000004fb227825 */ /* 0x044fe400078e020c */
[----:B------:R-:W2:Y:S04]  /*37de0*/  LDL.LU.64 R12, [R1+0x7b8] ;  /* 0x0007b800010c7983 */ /* 0x000ea80000300a00 */
[----:B------:R-:W-:Y:S04]  /*37df0*/  STL.64 [R1+0x338], R36 ;  /* 0x0003382401007387 */ /* 0x000fe80000100a00 */
[----:B------:R4:W-:Y:S01]  /*37e00*/  STL.64 [R1+0x330], R34 ;  /* 0x0003302201007387 */ /* 0x0009e20000100a00 */
[----:B---3--:R-:W-:-:S04]  /*37e10*/  IMAD.WIDE R32, R251, 0x4, R32 ;  /* 0x00000004fb207825 */ /* 0x008fc800078e0220 */
[C---:B----4-:R-:W-:Y:S02]  /*37e20*/  IMAD.WIDE R34, R251.reuse, 0x4, R14 ;  /* 0x00000004fb227825 */ /* 0x050fe400078e020e */
[----:B------:R-:W3:Y:S04]  /*37e30*/  LDL.LU.64 R14, [R1+0x7c0] ;  /* 0x0007c000010e7983 */ /* 0x000ee80000300a00 */
[----:B------:R1:W-:Y:S04]  /*37e40*/  STL.64 [R1+0x328], R32 ;  /* 0x0003282001007387 */ /* 0x0003e80000100a00 */
[----:B------:R-:W-:Y:S01]  /*37e50*/  STL.64 [R1+0x320], R34 ;  /* 0x0003202201007387 */ /* 0x000fe20000100a00 */
[----:B-1----:R-:W-:-:S04]  /*37e60*/  IMAD.WIDE R32, R251, 0x4, R30 ;  /* 0x00000004fb207825 */ /* 0x002fc800078e021e */
[C---:B------:R-:W-:Y:S02]  /*37e70*/  IMAD.WIDE R30, R251.reuse, 0x4, R16 ;  /* 0x00000004fb1e7825 */ /* 0x040fe400078e0210 */
[----:B------:R-:W4:Y:S02]  /*37e80*/  LDL.LU.64 R16, [R1+0x7c8] ;  /* 0x0007c80001107983 */ /* 0x000f240000300a00 */
[C---:B------:R-:W-:Y:S02]  /*37e90*/  IMAD.WIDE R28, R251.reuse, 0x4, R28 ;  /* 0x00000004fb1c7825 */ /* 0x040fe400078e021c */
[----:B------:R-:W-:Y:S04]  /*37ea0*/  STL.64 [R1+0x318], R32 ;  /* 0x0003182001007387 */ /* 0x000fe80000100a00 */
[----:B------:R1:W-:Y:S02]  /*37eb0*/  STL.64 [R1+0x310], R30 ;  /* 0x0003101e01007387 */ /* 0x0003e40000100a00 */
[----:B-1----:R-:W-:-:S02]  /*37ec0*/  IMAD.WIDE R30, R251, 0x4, R18 ;  /* 0x00000004fb1e7825 */ /* 0x002fc400078e0212 */
[----:B------:R-:W4:Y:S04]  /*37ed0*/  LDL.LU.64 R18, [R1+0x7d0] ;  /* 0x0007d00001127983 */ /* 0x000f280000300a00 */
[----:B------:R1:W-:Y:S01]  /*37ee0*/  STL.64 [R1+0x308], R28 ;  /* 0x0003081c01007387 */ /* 0x0003e20000100a00 */
[----:B------:R-:W-:-:S03]  /*37ef0*/  IMAD.WIDE R24, R251, 0x4, R24 ;  /* 0x00000004fb187825 */ /* 0x000fc600078e0218 */
[----:B------:R-:W-:Y:S01]  /*37f00*/  STL.64 [R1+0x300], R30 ;  /* 0x0003001e01007387 */ /* 0x000fe20000100a00 */
[----:B-1----:R-:W-:-:S04]  /*37f10*/  IMAD.WIDE R28, R251, 0x4, R26 ;  /* 0x00000004fb1c7825 */ /* 0x002fc800078e021a */
[C---:B------:R-:W-:Y:S01]  /*37f20*/  IMAD.WIDE R26, R251.reuse, 0x4, R22 ;  /* 0x00000004fb1a7825 */ /* 0x040fe200078e0216 */
[----:B------:R-:W-:Y:S04]  /*37f30*/  STL.64 [R1+0x2f8], R28 ;  /* 0x0002f81c01007387 */ /* 0x000fe80000100a00 */
[----:B------:R-:W4:Y:S04]  /*37f40*/  LDL.LU.64 R22, [R1+0x7d8] ;  /* 0x0007d80001167983 */ /* 0x000f280000300a00 */
[----:B------:R1:W-:Y:S04]  /*37f50*/  STL.64 [R1+0x2f0], R24 ;  /* 0x0002f01801007387 */ /* 0x0003e80000100a00 */
[----:B------:R1:W-:Y:S04]  /*37f60*/  STL.64 [R1+0x2e8], R26 ;  /* 0x0002e81a01007387 */ /* 0x0003e80000100a00 */
[----:B------:R-:W4:Y:S01]  /*37f70*/  LDL.LU.64 R42, [R1+0x7e0] ;  /* 0x0007e000012a7983 */ /* 0x000f220000300a00 */
[----:B-1----:R-:W-:-:S03]  /*37f80*/  IMAD.WIDE R24, R251, 0x4, R20 ;  /* 0x00000004fb187825 */ /* 0x002fc600078e0214 */
[----:B------:R-:W4:Y:S04]  /*37f90*/  LDL.LU.64 R20, [R1+0x7e8] ;  /* 0x0007e80001147983 */ /* 0x000f280000300a00 */
[----:B------:R1:W-:Y:S04]  /*37fa0*/  STL.64 [R1+0x2e0], R24 ;  /* 0x0002e01801007387 */ /* 0x0003e80000100a00 */
[----:B------:R-:W4:Y:S01]  /*37fb0*/  LDL.LU.64 R40, [R1+0x7f0] ;  /* 0x0007f00001287983 */ /* 0x000f220000300a00 */
[----:B------:R-:W-:-:S04]  /*37fc0*/  IMAD.WIDE R26, R251, 0x4, R4 ;  /* 0x00000004fb1a7825 */ /* 0x000fc800078e0204 */
[C---:B-1----:R-:W-:Y:S02]  /*37fd0*/  IMAD.WIDE R24, R251.reuse, 0x4, R2 ;  /* 0x00000004fb187825 */ /* 0x042fe400078e0202 */
[----:B------:R-:W4:Y:S04]  /*37fe0*/  LDL.LU.64 R2, [R1+0x7f8] ;  /* 0x0007f80001027983 */ /* 0x000f280000300a00 */
[----:B------:R1:W-:Y:S04]  /*37ff0*/  STL.64 [R1+0x2d8], R24 ;  /* 0x0002d81801007387 */ /* 0x0003e80000100a00 */
[----:B------:R-:W4:Y:S04]  /*38000*/  LDL.LU.64 R4, [R1+0x800] ;  /* 0x0008000001047983 */ /* 0x000f280000300a00 */
[----:B------:R-:W-:Y:S01]  /*38010*/  STL.64 [R1+0x2d0], R26 ;  /* 0x0002d01a01007387 */ /* 0x000fe20000100a00 */
[----:B-1----:R-:W-:-:S03]  /*38020*/  IMAD.WIDE R24, R251, 0x4, R6 ;  /* 0x00000004fb187825 */ /* 0x002fc600078e0206 */
[----:B------:R-:W4:Y:S04]  /*38030*/  LDL.LU.64 R38, [R1+0x808] ;  /* 0x0008080001267983 */ /* 0x000f280000300a00 */
[----:B------:R-:W4:Y:S04]  /*38040*/  LDL.LU.64 R6, [R1+0x810] ;  /* 0x0008100001067983 */ /* 0x000f280000300a00 */
[----:B------:R1:W-:Y:S04]  /*38050*/  STL.64 [R1+0x2c8], R24 ;  /* 0x0002c81801007387 */ /* 0x0003e80000100a00 */
[----:B------:R-:W4:Y:S01]  /*38060*/  LDL.LU.64 R36, [R1+0x818] ;  /* 0x0008180001247983 */ /* 0x000f220000300a00 */
[----:B-1----:R-:W-:-:S03]  /*38070*/  IMAD.WIDE R24, R251, 0x4, R8 ;  /* 0x00000004fb187825 */ /* 0x002fc600078e0208 */
[----:B------:R-:W4:Y:S04]  /*38080*/  LDL.LU.64 R8, [R1+0x820] ;  /* 0x0008200001087983 */ /* 0x000f280000300a00 */
[----:B------:R1:W-:Y:S04]  /*38090*/  STL.64 [R1+0x2c0], R24 ;  /* 0x0002c01801007387 */ /* 0x0003e80000100a00 */
[----:B------:R-:W4:Y:S01]  /*380a0*/  LDL.LU.64 R34, [R1+0x828] ;  /* 0x0008280001227983 */ /* 0x000f220000300a00 */
[----:B-1----:R-:W-:-:S03]  /*380b0*/  IMAD.WIDE R24, R251, 0x4, R10 ;  /* 0x00000004fb187825 */ /* 0x002fc600078e020a */
[----:B------:R-:W4:Y:S04]  /*380c0*/  LDL.LU.64 R10, [R1+0x830] ;  /* 0x00083000010a7983 */ /* 0x000f280000300a00 */
[----:B------:R2:W-:Y:S04]  /*380d0*/  STL.64 [R1+0x2b8], R24 ;  /* 0x0002b81801007387 */ /* 0x0005e80000100a00 */
[----:B------:R-:W4:Y:S01]  /*380e0*/  LDL.LU.64 R32, [R1+0x838] ;  /* 0x0008380001207983 */ /* 0x000f220000300a00 */
[----:B--2---:R-:W-:-:S03]  /*380f0*/  IMAD.WIDE R24, R251, 0x4, R12 ;  /* 0x00000004fb187825 */ /* 0x004fc600078e020c */
[----:B------:R-:W2:Y:S04]  /*38100*/  LDL.LU.64 R12, [R1+0x840] ;  /* 0x00084000010c7983 */ /* 0x000ea80000300a00 */
[----:B------:R3:W-:Y:S04]  /*38110*/  STL.64 [R1+0x2b0], R24 ;  /* 0x0002b01801007387 */ /* 0x0007e80000100a00 */
[----:B------:R-:W2:Y:S01]  /*38120*/  LDL.LU.64 R30, [R1+0x848] ;  /* 0x00084800011e7983 */ /* 0x000ea20000300a00 */
[----:B---3--:R-:W-:-:S03]  /*38130*/  IMAD.WIDE R24, R251, 0x4, R14 ;  /* 0x00000004fb187825 */ /* 0x008fc600078e020e */
[----:B------:R-:W3:Y:S04]  /*38140*/  LDL.LU.64 R14, [R1+0x850] ;  /* 0x00085000010e7983 */ /* 0x000ee80000300a00 */
[----:B------:R4:W-:Y:S04]  /*38150*/  STL.64 [R1+0x2a8], R24 ;  /* 0x0002a81801007387 */ /* 0x0009e80000100a00 */
[----:B------:R-:W3:Y:S01]  /*38160*/  LDL.LU.64 R28, [R1+0x858] ;  /* 0x00085800011c7983 */ /* 0x000ee20000300a00 */
[----:B----4-:R-:W-:-:S03]  /*38170*/  IMAD.WIDE R24, R251, 0x4, R16 ;  /* 0x00000004fb187825 */ /* 0x010fc600078e0210 */
[----:B------:R-:W4:Y:S04]  /*38180*/  LDL.LU.64 R16, [R1+0x860] ;  /* 0x0008600001107983 */ /* 0x000f280000300a00 */
[----:B------:R1:W-:Y:S04]  /*38190*/  STL.64 [R1+0x2a0], R24 ;  /* 0x0002a01801007387 */ /* 0x0003e80000100a00 */
[----:B------:R-:W4:Y:S04]  /*381a0*/  LDL.LU.64 R26, [R1+0x868] ;  /* 0x00086800011a7983 */ /* 0x000f280000300a00 */
[----:B-1----:R-:W4:Y:S01]  /*381b0*/  LDL.LU.64 R24, [R1+0x870] ;  /* 0x0008700001187983 */ /* 0x002f220000300a00 */
[----:B------:R-:W-:-:S05]  /*381c0*/  IMAD.WIDE R18, R251, 0x4, R18 ;  /* 0x00000004fb127825 */ /* 0x000fca00078e0212 */
[----:B------:R1:W-:Y:S04]  /*381d0*/  STL.64 [R1+0x298], R18 ;  /* 0x0002981201007387 */ /* 0x0003e80000100a00 */
[----:B-1----:R-:W4:Y:S01]  /*381e0*/  LDL.LU.64 R18, [R1+0x878] ;  /* 0x0008780001127983 */ /* 0x002f220000300a00 */
[----:B------:R-:W-:-:S03]  /*381f0*/  IMAD.WIDE R44, R251, 0x4, R22 ;  /* 0x00000004fb2c7825 */ /* 0x000fc600078e0216 */
[----:B------:R-:W4:Y:S04]  /*38200*/  LDL.LU.64 R22, [R1+0x880] ;  /* 0x0008800001167983 */ /* 0x000f280000300a00 */
[----:B------:R1:W-:Y:S02]  /*38210*/  STL.64 [R1+0x290], R44 ;  /* 0x0002902c01007387 */ /* 0x0003e40000100a00 */
[C---:B-1----:R-:W-:Y:S02]  /*38220*/  IMAD.WIDE R44, R251.reuse, 0x4, R20 ;  /* 0x00000004fb2c7825 */ /* 0x042fe400078e0214 */
[----:B------:R-:W4:Y:S02]  /*38230*/  LDL.LU.64 R20, [R1+0x888] ;  /* 0x0008880001147983 */ /* 0x000f240000300a00 */
[----:B------:R-:W-:-:S05]  /*38240*/  IMAD.WIDE R42, R251, 0x4, R42 ;  /* 0x00000004fb2a7825 */ /* 0x000fca00078e022a */
[----:B------:R1:W-:Y:S04]  /*38250*/  STL.64 [R1+0x288], R42 ;  /* 0x0002882a01007387 */ /* 0x0003e80000100a00 */
[----:B------:R-:W-:Y:S01]  /*38260*/  STL.64 [R1+0x280], R44 ;  /* 0x0002802c01007387 */ /* 0x000fe20000100a00 */
[----:B-1----:R-:W-:-:S04]  /*38270*/  IMAD.WIDE R42, R251, 0x4, R40 ;  /* 0x00000004fb2a7825 */ /* 0x002fc800078e0228 */
[C---:B------:R-:W-:Y:S02]  /*38280*/  IMAD.WIDE R40, R251.reuse, 0x4, R2 ;  /* 0x00000004fb287825 */ /* 0x040fe400078e0202 */
[----:B------:R-:W4:Y:S04]  /*38290*/  LDL.LU.64 R2, [R1+0x890] ;  /* 0x0008900001027983 */ /* 0x000f280000300a00 */
[----:B------:R1:W-:Y:S04]  /*382a0*/  STL.64 [R1+0x278], R42 ;  /* 0x0002782a01007387 */ /* 0x0003e80000100a00 */
[----:B------:R1:W-:Y:S02]  /*382b0*/  STL.64 [R1+0x270], R40 ;  /* 0x0002702801007387 */ /* 0x0003e40000100a00 */
[----:B-1----:R-:W-:-:S02]  /*382c0*/  IMAD.WIDE R42, R251, 0x4, R4 ;  /* 0x00000004fb2a7825 */ /* 0x002fc400078e0204 */
[----:B------:R-:W4:Y:S02]  /*382d0*/  LDL.LU.64 R4, [R1+0x898] ;  /* 0x0008980001047983 */ /* 0x000f240000300a00 */
[C---:B------:R-:W-:Y:S02]  /*382e0*/  IMAD.WIDE R40, R251.reuse, 0x4, R38 ;  /* 0x00000004fb287825 */ /* 0x040fe400078e0226 */
[----:B------:R-:W-:Y:S02]  /*382f0*/  STL.64 [R1+0x268], R42 ;  /* 0x0002682a01007387 */ /* 0x000fe40000100a00 */
[C---:B------:R-:W-:Y:S02]  /*38300*/  IMAD.WIDE R38, R251.reuse, 0x4, R6 ;  /* 0x00000004fb267825 */ /* 0x040fe400078e0206 */
[----:B------:R-:W4:Y:S02]  /*38310*/  LDL.LU.64 R6, [R1+0x8a0] ;  /* 0x0008a00001067983 */ /* 0x000f240000300a00 */
[----:B------:R-:W-:-:S02]  /*38320*/  IMAD.WIDE R36, R251, 0x4, R36 ;  /* 0x00000004fb247825 */ /* 0x000fc400078e0224 */
[----:B------:R-:W-:Y:S04]  /*38330*/  STL.64 [R1+0x260], R40 ;  /* 0x0002602801007387 */ /* 0x000fe80000100a00 */
[----:B------:R1:W-:Y:S02]  /*38340*/  STL.64 [R1+0x258], R38 ;  /* 0x0002582601007387 */ /* 0x0003e40000100a00 */
[C---:B-1----:R-:W-:Y:S02]  /*38350*/  IMAD.WIDE R38, R251.reuse, 0x4, R8 ;  /* 0x00000004fb267825 */ /* 0x042fe400078e0208 */
[----:B------:R-:W4:Y:S04]  /*38360*/  LDL.LU.64 R8, [R1+0x8a8] ;  /* 0x0008a80001087983 */ /* 0x000f280000300a00 */
[----:B------:R1:W-:Y:S04]  /*38370*/  STL.64 [R1+0x250], R36 ;  /* 0x0002502401007387 */ /* 0x0003e80000100a00 */
[----:B------:R-:W-:Y:S01]  /*38380*/  STL.64 [R1+0x248], R38 ;  /* 0x0002482601007387 */ /* 0x000fe20000100a00 */
[----:B------:R-:W-:-:S04]  /*38390*/  IMAD.WIDE R32, R251, 0x4, R32 ;  /* 0x00000004fb207825 */ /* 0x000fc800078e0220 */
[----:B-1----:R-:W-:-:S04]  /*383a0*/  IMAD.WIDE R36, R251, 0x4, R34 ;  /* 0x00000004fb247825 */ /* 0x002fc800078e0222 */
[C---:B------:R-:W-:Y:S02]  /*383b0*/  IMAD.WIDE R34, R251.reuse, 0x4, R10 ;  /* 0x00000004fb227825 */ /* 0x040fe400078e020a */
[----:B------:R-:W4:Y:S04]  /*383c0*/  LDL.LU.64 R10, [R1+0x8b0] ;  /* 0x0008b000010a7983 */ /* 0x000f280000300a00 */
[----:B------:R-:W-:Y:S04]  /*383d0*/  STL.64 [R1+0x240], R36 ;  /* 0x0002402401007387 */ /* 0x000fe80000100a00 */
[----:B------:R2:W-:Y:S02]  /*383e0*/  STL.64 [R1+0x238], R34 ;  /* 0x0002382201007387 */ /* 0x0005e40000100a00 */
[----:B--2---:R-:W-:-:S02]  /*383f0*/  IMAD.WIDE R34, R251, 0x4, R12 ;  /* 0x00000004fb227825 */ /* 0x004fc400078e020c */
[----:B------:R-:W2:Y:S04]  /*38400*/  LDL.LU.64 R12, [R1+0x8b8] ;  /* 0x0008b800010c7983 */ /* 0x000ea80000300a00 */
[----:B------:R1:W-:Y:S04]  /*38410*/  STL.64 [R1+0x230], R32 ;  /* 0x0002302001007387 */ /* 0x0003e80000100a00 */
[----:B------:R-:W-:Y:S01]  /*38420*/  STL.64 [R1+0x228], R34 ;  /* 0x0002282201007387 */ /* 0x000fe20000100a00 */
[----:B-1----:R-:W-:-:S04]  /*38430*/  IMAD.WIDE R32, R251, 0x4, R30 ;  /* 0x00000004fb207825 */ /* 0x002fc800078e021e */
[C---:B---3--:R-:W-:Y:S02]  /*38440*/  IMAD.WIDE R30, R251.reuse, 0x4, R14 ;  /* 0x00000004fb1e7825 */ /* 0x048fe400078e020e */
[----:B------:R-:W3:Y:S04]  /*38450*/  LDL.LU.64 R14, [R1+0x8c0] ;  /* 0x0008c000010e7983 */ /* 0x000ee80000300a00 */
[----:B------:R-:W-:Y:S01]  /*38460*/  STL.64 [R1+0x220], R32 ;  /* 0x0002202001007387 */ /* 0x000fe20000100a00 */
[----:B------:R-:W-:-:S03]  /*38470*/  IMAD.WIDE R28, R251, 0x4, R28 ;  /* 0x00000004fb1c7825 */ /* 0x000fc600078e021c */
[----:B------:R4:W-:Y:S02]  /*38480*/  STL.64 [R1+0x218], R30 ;  /* 0x0002181e01007387 */ /* 0x0009e40000100a00 */
[C---:B----4-:R-:W-:Y:S02]  /*38490*/  IMAD.WIDE R30, R251.reuse, 0x4, R16 ;  /* 0x00000004fb1e7825 */ /* 0x050fe400078e0210 */
[----:B------:R-:W4:Y:S04]  /*384a0*/  LDL.LU.64 R16, [R1+0x8c8] ;  /* 0x0008c80001107983 */ /* 0x000f280000300a00 */
[----:B------:R1:W-:Y:S04]  /*384b0*/  STL.64 [R1+0x210], R28 ;  /* 0x0002101c01007387 */ /* 0x0003e80000100a00 */
[----:B------:R-:W-:Y:S01]  /*384c0*/  STL.64 [R1+0x208], R30 ;  /* 0x0002081e01007387 */ /* 0x000fe20000100a00 */
[----:B-1----:R-:W-:-:S04]  /*384d0*/  IMAD.WIDE R28, R251, 0x4, R26 ;  /* 0x00000004fb1c7825 */ /* 0x002fc800078e021a */
[C---:B------:R-:W-:Y:S01]  /*384e0*/  IMAD.WIDE R24, R251.reuse, 0x4, R24 ;  /* 0x00000004fb187825 */ /* 0x040fe200078e0218 */
[----:B------:R-:W-:Y:S03]  /*384f0*/  STL.64 [R1+0x200], R28 ;  /* 0x0002001c01007387 */ /* 0x000fe60000100a00 */
[C---:B------:R-:W-:Y:S02]  /*38500*/  IMAD.WIDE R26, R251.reuse, 0x4, R18 ;  /* 0x00000004fb1a7825 */ /* 0x040fe400078e0212 */
[----:B------:R-:W4:Y:S04]  /*38510*/  LDL.LU.64 R18, [R1+0x8d0] ;  /* 0x0008d00001127983 */ /* 0x000f280000300a00 */
[----:B------:R1:W-:Y:S04]  /*38520*/  STL.64 [R1+0x1f8], R24 ;  /* 0x0001f81801007387 */ /* 0x0003e80000100a00 */
[----:B------:R-:W-:Y:S04]  /*38530*/  STL.64 [R1+0x1f0], R26 ;  /* 0x0001f01a01007387 */ /* 0x000fe80000100a00 */
[----:B------:R-:W4:Y:S01]  /*38540*/  LDL.LU.64 R42, [R1+0x8d8] ;  /* 0x0008d800012a7983 */ /* 0x000f220000300a00 */
[----:B-1----:R-:W-:-:S03]  /*38550*/  IMAD.WIDE R24, R251, 0x4, R22 ;  /* 0x00000004fb187825 */ /* 0x002fc600078e0216 */
[----:B------:R-:W4:Y:S04]  /*38560*/  LDL.LU.64 R22, [R1+0x8e0] ;  /* 0x0008e00001167983 */ /* 0x000f280000300a00 */
[----:B------:R1:W-:Y:S04]  /*38570*/  STL.64 [R1+0x1e8], R24 ;  /* 0x0001e81801007387 */ /* 0x0003e80000100a00 */
[----:B------:R-:W4:Y:S01]  /*38580*/  LDL.LU.64 R40, [R1+0x8e8] ;  /* 0x0008e80001287983 */ /* 0x000f220000300a00 */
[----:B-1----:R-:W-:-:S03]  /*38590*/  IMAD.WIDE R24, R251, 0x4, R20 ;  /* 0x00000004fb187825 */ /* 0x002fc600078e0214 */
[----:B------:R-:W4:Y:S04]  /*385a0*/  LDL.LU.64 R20, [R1+0x8f0] ;  /* 0x0008f00001147983 */ /* 0x000f280000300a00 */
[----:B------:R1:W-:Y:S01]  /*385b0*/  STL.64 [R1+0x1e0], R24 ;  /* 0x0001e01801007387 */ /* 0x0003e20000100a00 */
[----:B------:R-:W-:-:S03]  /*385c0*/  IMAD.WIDE R26, R251, 0x4, R2 ;  /* 0x00000004fb1a7825 */ /* 0x000fc600078e0202 */
[----:B------:R-:W4:Y:S04]  /*385d0*/  LDL.LU.64 R2, [R1+0x8f8] ;  /* 0x0008f80001027983 */ /* 0x000f280000300a00 */
        /* <DEDUP_REMOVED lines=25> */
[----:B------:R-:W3:Y:S04]  /*38770*/  LDL.LU.64 R26, [R1+0x960] ;  /* 0x00096000011a7983 */ /* 0x000ee80000300a00 */
[----:B-1----:R-:W3:Y:S01]  /*38780*/  LDL.LU.64 R24, [R1+0x968] ;  /* 0x0009680001187983 */ /* 0x002ee20000300a00 */
[----:B----4-:R-:W-:-:S05]  /*38790*/  IMAD.WIDE R16, R251, 0x4, R16 ;  /* 0x00000004fb107825 */ /* 0x010fca00078e0210 */
[----:B------:R1:W-:Y:S04]  /*387a0*/  STL.64 [R1+0x1a0], R16 ;  /* 0x0001a01001007387 */ /* 0x0003e80000100a00 */
[----:B-1----:R-:W4:Y:S01]  /*387b0*/  LDL.LU.64 R16, [R1+0x970] ;  /* 0x0009700001107983 */ /* 0x002f220000300a00 */
[----:B------:R-:W-:-:S03]  /*387c0*/  IMAD.WIDE R44, R251, 0x4, R18 ;  /* 0x00000004fb2c7825 */ /* 0x000fc600078e0212 */
[----:B------:R-:W4:Y:S04]  /*387d0*/  LDL.LU.64 R18, [R1+0x978] ;  /* 0x0009780001127983 */ /* 0x000f280000300a00 */
[----:B------:R1:W-:Y:S01]  /*387e0*/  STL.64 [R1+0x198], R44 ;  /* 0x0001982c01007387 */ /* 0x0003e20000100a00 */
[----:B------:R-:W-:-:S04]  /*387f0*/  IMAD.WIDE R42, R251, 0x4, R42 ;  /* 0x00000004fb2a7825 */ /* 0x000fc800078e022a */
[C---:B-1----:R-:W-:Y:S02]  /*38800*/  IMAD.WIDE R44, R251.reuse, 0x4, R22 ;  /* 0x00000004fb2c7825 */ /* 0x042fe400078e0216 */
[----:B------:R-:W4:Y:S04]  /*38810*/  LDL.LU.64 R22, [R1+0x980] ;  /* 0x0009800001167983 */ /* 0x000f280000300a00 */
        /* <DEDUP_REMOVED lines=12> */
[----:B------:R-:W4:Y:S04]  /*388e0*/  LDL.LU.64 R4, [R1+0x998] ;  /* 0x0009980001047983 */ /* 0x000f280000300a00 */
[----:B------:R-:W-:Y:S01]  /*388f0*/  STL.64 [R1+0x168], R40 ;  /* 0x0001682801007387 */ /* 0x000fe20000100a00 */
[----:B------:R-:W-:-:S03]  /*38900*/  IMAD.WIDE R36, R251, 0x4, R36 ;  /* 0x00000004fb247825 */ /* 0x000fc600078e0224 */
[----:B------:R1:W-:Y:S02]  /*38910*/  STL.64 [R1+0x160], R38 ;  /* 0x0001602601007387 */ /* 0x0003e40000100a00 */
[C---:B-1----:R-:W-:Y:S02]  /*38920*/  IMAD.WIDE R38, R251.reuse, 0x4, R6 ;  /* 0x00000004fb267825 */ /* 0x042fe400078e0206 */
[----:B------:R-:W4:Y:S04]  /*38930*/  LDL.LU.64 R6, [R1+0x9a0] ;  /* 0x0009a00001067983 */ /* 0x000f280000300a00 */
        /* <DEDUP_REMOVED lines=10> */
[----:B------:R1:W-:Y:S04]  /*389e0*/  STL.64 [R1+0x138], R32 ;  /* 0x0001382001007387 */ /* 0x0003e80000100a00 */
[----:B------:R-:W-:Y:S01]  /*389f0*/  STL.64 [R1+0x130], R34 ;  /* 0x0001302201007387 */ /* 0x000fe20000100a00 */
[----:B-1----:R-:W-:-:S04]  /*38a00*/  IMAD.WIDE R32, R251, 0x4, R30 ;  /* 0x00000004fb207825 */ /* 0x002fc800078e021e */
[C---:B--2---:R-:W-:Y:S02]  /*38a10*/  IMAD.WIDE R30, R251.reuse, 0x4, R12 ;  /* 0x00000004fb1e7825 */ /* 0x044fe400078e020c */
[----:B------:R-:W2:Y:S04]  /*38a20*/  LDL.LU.64 R12, [R1+0x9b8] ;  /* 0x0009b800010c7983 */ /* 0x000ea80000300a00 */
[----:B------:R-:W-:Y:S01]  /*38a30*/  STL.64 [R1+0x128], R32 ;  /* 0x0001282001007387 */ /* 0x000fe20000100a00 */
[----:B------:R-:W-:-:S03]  /*38a40*/  IMAD.WIDE R28, R251, 0x4, R28 ;  /* 0x00000004fb1c7825 */ /* 0x000fc600078e021c */
[----:B------:R3:W-:Y:S02]  /*38a50*/  STL.64 [R1+0x120], R30 ;  /* 0x0001201e01007387 */ /* 0x0007e40000100a00 */
[C---:B---3--:R-:W-:Y:S02]  /*38a60*/  IMAD.WIDE R30, R251.reuse, 0x4, R14 ;  /* 0x00000004fb1e7825 */ /* 0x048fe400078e020e */
[----:B------:R-:W3:Y:S04]  /*38a70*/  LDL.LU.64 R14, [R1+0x9c0] ;  /* 0x0009c000010e7983 */ /* 0x000ee80000300a00 */
[----:B------:R1:W-:Y:S04]  /*38a80*/  STL.64 [R1+0x118], R28 ;  /* 0x0001181c01007387 */ /* 0x0003e80000100a00 */
[----:B------:R-:W-:Y:S01]  /*38a90*/  STL.64 [R1+0x110], R30 ;  /* 0x0001101e01007387 */ /* 0x000fe20000100a00 */
[----:B-1----:R-:W-:-:S04]  /*38aa0*/  IMAD.WIDE R28, R251, 0x4, R26 ;  /* 0x00000004fb1c7825 */ /* 0x002fc800078e021a */
[C---:B------:R-:W-:Y:S01]  /*38ab0*/  IMAD.WIDE R24, R251.reuse, 0x4, R24 ;  /* 0x00000004fb187825 */ /* 0x040fe200078e0218 */
[----:B------:R-:W-:Y:S03]  /*38ac0*/  STL.64 [R1+0x108], R28 ;  /* 0x0001081c01007387 */ /* 0x000fe60000100a00 */
[C---:B----4-:R-:W-:Y:S02]  /*38ad0*/  IMAD.WIDE R26, R251.reuse, 0x4, R16 ;  /* 0x00000004fb1a7825 */ /* 0x050fe400078e0210 */
        /* <DEDUP_REMOVED lines=38> */
[----:B------:R-:W2:Y:S04]  /*38d40*/  LDL.LU.64 R26, [R1+0xa58] ;  /* 0x000a5800011a7983 */ /* 0x000ea80000300a00 */
[----:B-1----:R-:W2:Y:S01]  /*38d50*/  LDL.LU.64 R24, [R1+0xa60] ;  /* 0x000a600001187983 */ /* 0x002ea20000300a00 */
[----:B---3--:R-:W-:-:S05]  /*38d60*/  IMAD.WIDE R14, R251, 0x4, R14 ;  /* 0x00000004fb0e7825 */ /* 0x008fca00078e020e */
[----:B------:R1:W-:Y:S04]  /*38d70*/  STL.64 [R1+0xa8], R14 ;  /* 0x0000a80e01007387 */ /* 0x0003e80000100a00 */
[----:B-1----:R-:W3:Y:S01]  /*38d80*/  LDL.LU.64 R14, [R1+0xa68] ;  /* 0x000a6800010e7983 */ /* 0x002ee20000300a00 */
[----:B----4-:R-:W-:-:S03]  /*38d90*/  IMAD.WIDE R44, R251, 0x4, R16 ;  /* 0x00000004fb2c7825 */ /* 0x010fc600078e0210 */
        /* <DEDUP_REMOVED lines=41> */
[----:B--2---:R-:W-:-:S02]  /*39030*/  IMAD.WIDE R30, R251, 0x4, R12 ;  /* 0x00000004fb1e7825 */ /* 0x004fc400078e020c */
[----:B------:R-:W2:Y:S04]  /*39040*/  LDL.LU.64 R12, [R1+0xab8] ;  /* 0x000ab800010c7983 */ /* 0x000ea80000300a00 */
[----:B------:R1:W-:Y:S04]  /*39050*/  STL.64 [R1+0x20], R28 ;  /* 0x0000201c01007387 */ /* 0x0003e80000100a00 */
[----:B------:R-:W-:Y:S01]  /*39060*/  STL.64 [R1+0x18], R30 ;  /* 0x0000181e01007387 */ /* 0x000fe20000100a00 */
[----:B-1----:R-:W-:-:S04]  /*39070*/  IMAD.WIDE R28, R251, 0x4, R26 ;  /* 0x00000004fb1c7825 */ /* 0x002fc800078e021a */
[C---:B------:R-:W-:Y:S01]  /*39080*/  IMAD.WIDE R26, R251.reuse, 0x4, R24 ;  /* 0x00000004fb1a7825 */ /* 0x040fe200078e0218 */
[----:B------:R-:W-:Y:S03]  /*39090*/  STL.64 [R1+0x10], R28 ;  /* 0x0000101c01007387 */ /* 0x000fe60000100a00 */
[C---:B---3--:R-:W-:Y:S02]  /*390a0*/  IMAD.WIDE R24, R251.reuse, 0x4, R14 ;  /* 0x00000004fb187825 */ /* 0x048fe400078e020e */
[----:B------:R-:W3:Y:S04]  /*390b0*/  LDL.LU.64 R14, [R1+0xac0] ;  /* 0x000ac000010e7983 */ /* 0x000ee80000300a00 */
[----:B------:R-:W-:Y:S04]  /*390c0*/  STL.64 [R1+0x8], R26 ;  /* 0x0000081a01007387 */ /* 0x000fe80000100a00 */
[----:B------:R1:W-:Y:S01]  /*390d0*/  STL.64 [R1], R24 ;  /* 0x0000001801007387 */ /* 0x0003e20000100a00 */
[----:B----4-:R-:W-:-:S03]  /*390e0*/  IMAD.WIDE R248, R251, 0x4, R16 ;  /* 0x00000004fbf87825 */ /* 0x010fc600078e0210 */
[----:B------:R-:W4:Y:S04]  /*390f0*/  LDL.LU.64 R16, [R1+0xac8] ;  /* 0x000ac80001107983 */ /* 0x000f280000300a00 */
[----:B------:R-:W-:Y:S01]  /*39100*/  STL.64 [R1+0x1cd8], R248 ;  /* 0x001cd8f801007387 */ /* 0x000fe20000100a00 */
[----:B------:R-:W-:-:S03]  /*39110*/  IMAD.WIDE R246, R251, 0x4, R18 ;  /* 0x00000004fbf67825 */ /* 0x000fc600078e0212 */
[----:B------:R-:W4:Y:S04]  /*39120*/  LDL.LU.64 R18, [R1+0xad0] ;  /* 0x000ad00001127983 */ /* 0x000f280000300a00 */
[----:B------:R-:W-:Y:S01]  /*39130*/  STL.64 [R1+0x1ce0], R246 ;  /* 0x001ce0f601007387 */ /* 0x000fe20000100a00 */
[----:B------:R-:W-:-:S05]  /*39140*/  IMAD.WIDE R244, R251, 0x4, R22 ;  /* 0x00000004fbf47825 */ /* 0x000fca00078e0216 */
[----:B------:R-:W-:Y:S01]  /*39150*/  STL.64 [R1+0x1ce8], R244 ;  /* 0x001ce8f401007387 */ /* 0x000fe20000100a00 */
[----:B------:R-:W-:-:S03]  /*39160*/  IMAD.WIDE R242, R251, 0x4, R20 ;  /* 0x00000004fbf27825 */ /* 0x000fc600078e0214 */
[----:B------:R-:W4:Y:S04]  /*39170*/  LDL.LU.64 R20, [R1+0xad8] ;  /* 0x000ad80001147983 */ /* 0x000f280000300a00 */
[----:B------:R-:W-:Y:S04]  /*39180*/  STL.64 [R1+0x17d0], R242 ;  /* 0x0017d0f201007387 */ /* 0x000fe80000100a00 */
[----:B------:R-:W4:Y:S01]  /*39190*/  LDL.LU.64 R22, [R1+0xae0] ;  /* 0x000ae00001167983 */ /* 0x000f220000300a00 */
[----:B------:R-:W-:-:S05]  /*391a0*/  IMAD.WIDE R2, R251, 0x4, R2 ;  /* 0x00000004fb027825 */ /* 0x000fca00078e0202 */
[----:B------:R-:W-:Y:S04]  /*391b0*/  STL.64 [R1+0x1d08], R2 ;  /* 0x001d080201007387 */ /* 0x000fe80000100a00 */
[----:B-1----:R-:W4:Y:S01]  /*391c0*/  LDL.LU.64 R24, [R1+0xae8] ;  /* 0x000ae80001187983 */ /* 0x002f220000300a00 */
[----:B------:R-:W-:-:S05]  /*391d0*/  IMAD.WIDE R4, R251, 0x4, R4 ;  /* 0x00000004fb047825 */ /* 0x000fca00078e0204 */
[----:B------:R-:W-:Y:S04]  /*391e0*/  STL.64 [R1+0x1cf0], R4 ;  /* 0x001cf00401007387 */ /* 0x000fe80000100a00 */
[----:B------:R-:W4:Y:S01]  /*391f0*/  LDL.LU.64 R26, [R1+0xaf0] ;  /* 0x000af000011a7983 */ /* 0x000f220000300a00 */
        /* <DEDUP_REMOVED lines=8> */
[----:B------:R-:W4:Y:S04]  /*39280*/  LDL.LU.64 R32, [R1+0xb08] ;  /* 0x000b080001207983 */ /* 0x000f280000300a00 */
[----:B------:R-:W4:Y:S01]  /*39290*/  LDL.LU.64 R34, [R1+0xb10] ;  /* 0x000b100001227983 */ /* 0x000f220000300a00 */
[----:B--2---:R-:W-:-:S05]  /*392a0*/  IMAD.WIDE R12, R251, 0x4, R12 ;  /* 0x00000004fb0c7825 */ /* 0x004fca00078e020c */
[----:B------:R-:W-:Y:S04]  /*392b0*/  STL.64 [R1+0x1d18], R12 ;  /* 0x001d180c01007387 */ /* 0x000fe80000100a00 */
[----:B------:R-:W2:Y:S01]  /*392c0*/  LDL.LU.64 R36, [R1+0xb18] ;  /* 0x000b180001247983 */ /* 0x000ea20000300a00 */
[----:B---3--:R-:W-:-:S05]  /*392d0*/  IMAD.WIDE R14, R251, 0x4, R14 ;  /* 0x00000004fb0e7825 */ /* 0x008fca00078e020e */
[----:B------:R-:W-:Y:S01]  /*392e0*/  STL.64 [R1+0x1d20], R14 ;  /* 0x001d200e01007387 */ /* 0x000fe20000100a00 */
[----:B----4-:R-:W-:-:S05]  /*392f0*/  IMAD.WIDE R16, R251, 0x4, R16 ;  /* 0x00000004fb107825 */ /* 0x010fca00078e0210 */
[----:B------:R-:W-:Y:S04]  /*39300*/  STL.64 [R1+0x17d8], R16 ;  /* 0x0017d81001007387 */ /* 0x000fe80000100a00 */
[----:B------:R-:W3:Y:S04]  /*39310*/  LDL.LU.64 R38, [R1+0xb20] ;  /* 0x000b200001267983 */ /* 0x000ee80000300a00 */
[----:B------:R-:W4:Y:S04]  /*39320*/  LDL.LU.64 R40, [R1+0xb28] ;  /* 0x000b280001287983 */ /* 0x000f280000300a00 */
[----:B------:R-:W2:Y:S01]  /*39330*/  LDL.LU.64 R42, [R1+0xb30] ;  /* 0x000b3000012a7983 */ /* 0x000ea20000300a00 */
[----:B------:R-:W-:-:S05]  /*39340*/  IMAD.WIDE R18, R251, 0x4, R18 ;  /* 0x00000004fb127825 */ /* 0x000fca00078e0212 */
[----:B------:R-:W-:Y:S04]  /*39350*/  STL.64 [R1+0x1d28], R18 ;  /* 0x001d281201007387 */ /* 0x000fe80000100a00 */
[----:B------:R-:W2:Y:S01]  /*39360*/  LDL.LU.64 R44, [R1+0xb38] ;  /* 0x000b3800012c7983 */ /* 0x000ea20000300a00 */
[----:B------:R-:W-:-:S05]  /*39370*/  IMAD.WIDE R20, R251, 0x4, R20 ;  /* 0x00000004fb147825 */ /* 0x000fca00078e0214 */
[----:B------:R-:W-:Y:S04]  /*39380*/  STL.64 [R1+0x1d30], R20 ;  /* 0x001d301401007387 */ /* 0x000fe80000100a00 */
[----:B------:R-:W2:Y:S04]  /*39390*/  LDL.LU.64 R46, [R1+0xb40] ;  /* 0x000b4000012e7983 */ /* 0x000ea80000300a00 */
[----:B------:R-:W2:Y:S01]  /*393a0*/  LDL.LU.64 R48, [R1+0xb48] ;  /* 0x000b480001307983 */ /* 0x000ea20000300a00 */
[----:B------:R-:W-:-:S05]  /*393b0*/  IMAD.WIDE R22, R251, 0x4, R22 ;  /* 0x00000004fb167825 */ /* 0x000fca00078e0216 */
[----:B------:R-:W-:Y:S01]  /*393c0*/  STL.64 [R1+0x1d38], R22 ;  /* 0x001d381601007387 */ /* 0x000fe20000100a00 */
[----:B------:R-:W-:-:S05]  /*393d0*/  IMAD.WIDE R24, R251, 0x4, R24 ;  /* 0x00000004fb187825 */ /* 0x000fca00078e0218 */
[----:B------:R1:W-:Y:S04]  /*393e0*/  STL.64 [R1+0x1d40], R24 ;  /* 0x001d401801007387 */ /* 0x0003e80000100a00 */
[----:B------:R-:W3:Y:S01]  /*393f0*/  LDL.LU.64 R50, [R1+0xb50] ;  /* 0x000b500001327983 */ /* 0x000ee20000300a00 */
[----:B------:R-:W-:-:S05]  /*39400*/  IMAD.WIDE R26, R251, 0x4, R26 ;  /* 0x00000004fb1a7825 */ /* 0x000fca00078e021a */
[----:B------:R-:W-:Y:S04]  /*39410*/  STL.64 [R1+0x1d48], R26 ;  /* 0x001d481a01007387 */ /* 0x000fe80000100a00 */
[----:B------:R-:W3:Y:S01]  /*39420*/  LDL.LU.64 R52, [R1+0xb58] ;  /* 0x000b580001347983 */ /* 0x000ee20000300a00 */
[----:B------:R-:W-:-:S05]  /*39430*/  IMAD.WIDE R28, R251, 0x4, R28 ;  /* 0x00000004fb1c7825 */ /* 0x000fca00078e021c */
[----:B------:R-:W-:Y:S04]  /*39440*/  STL.64 [R1+0x1d50], R28 ;  /* 0x001d501c01007387 */ /* 0x000fe80000100a00 */
[----:B------:R-:W3:Y:S01]  /*39450*/  LDL.LU.64 R54, [R1+0xb60] ;  /* 0x000b600001367983 */ /* 0x000ee20000300a00 */
[----:B------:R-:W-:-:S05]  /*39460*/  IMAD.WIDE R30, R251, 0x4, R30 ;  /* 0x00000004fb1e7825 */ /* 0x000fca00078e021e */
[----:B------:R-:W-:Y:S01]  /*39470*/  STL.64 [R1+0x1d58], R30 ;  /* 0x001d581e01007387 */ /* 0x000fe20000100a00 */
[----:B------:R-:W-:-:S04]  /*39480*/  IMAD.WIDE R32, R251, 0x4, R32 ;  /* 0x00000004fb207825 */ /* 0x000fc800078e0220 */
[C---:B------:R-:W-:Y:S01]  /*39490*/  IMAD.WIDE R34, R251.reuse, 0x4, R34 ;  /* 0x00000004fb227825 */ /* 0x040fe200078e0222 */
[----:B------:R-:W-:Y:S04]  /*394a0*/  STL.64 [R1+0x17e0], R32 ;  /* 0x0017e02001007387 */ /* 0x000fe80000100a00 */
[----:B------:R-:W-:Y:S04]  /*394b0*/  STL.64 [R1+0x1d60], R34 ;  /* 0x001d602201007387 */ /* 0x000fe80000100a00 */
[----:B------:R-:W3:Y:S04]  /*394c0*/  LDL.LU.64 R56, [R1+0xb68] ;  /* 0x000b680001387983 */ /* 0x000ee80000300a00 */
[----:B------:R-:W3:Y:S04]  /*394d0*/  LDL.LU.64 R58, [R1+0xb70] ;  /* 0x000b7000013a7983 */ /* 0x000ee80000300a00 */
[----:B------:R-:W3:Y:S04]  /*394e0*/  LDL.LU.64 R60, [R1+0xb78] ;  /* 0x000b7800013c7983 */ /* 0x000ee80000300a00 */
[----:B------:R-:W3:Y:S04]  /*394f0*/  LDL.LU.64 R62, [R1+0xb80] ;  /* 0x000b8000013e7983 */ /* 0x000ee80000300a00 */
[----:B------:R-:W3:Y:S04]  /*39500*/  LDL.LU.64 R64, [R1+0xb88] ;  /* 0x000b880001407983 */ /* 0x000ee80000300a00 */
[----:B------:R-:W4:Y:S04]  /*39510*/  LDL.LU.64 R66, [R1+0xb90] ;  /* 0x000b900001427983 */ /* 0x000f280000300a00 */
[----:B------:R-:W4:Y:S04]  /*39520*/  LDL.LU.64 R68, [R1+0xb98] ;  /* 0x000b980001447983 */ /* 0x000f280000300a00 */
[----:B------:R-:W4:Y:S04]  /*39530*/  LDL.LU.64 R70, [R1+0xba0] ;  /* 0x000ba00001467983 */ /* 0x000f280000300a00 */
[----:B------:R-:W4:Y:S04]  /*39540*/  LDL.LU.64 R72, [R1+0xba8] ;  /* 0x000ba80001487983 */ /* 0x000f280000300a00 */
[----:B------:R-:W4:Y:S04]  /*39550*/  LDL.LU.64 R74, [R1+0xbb0] ;  /* 0x000bb000014a7983 */ /* 0x000f280000300a00 */
[----:B------:R-:W4:Y:S01]  /*39560*/  LDL.LU.64 R76, [R1+0xbb8] ;  /* 0x000bb800014c7983 */ /* 0x000f220000300a00 */
[----:B--2---:R-:W-:-:S05]  /*39570*/  IMAD.WIDE R48, R251, 0x4, R48 ;  /* 0x00000004fb307825 */ /* 0x004fca00078e0230 */
[----:B------:R-:W-:Y:S04]  /*39580*/  STL.64 [R1+0x17e8], R48 ;  /* 0x0017e83001007387 */ /* 0x000fe80000100a00 */
[----:B------:R-:W2:Y:S04]  /*39590*/  LDL.LU.64 R78, [R1+0xbc0] ;  /* 0x000bc000014e7983 */ /* 0x000ea80000300a00 */
[----:B------:R-:W2:Y:S04]  /*395a0*/  LDL.LU.64 R80, [R1+0xbc8] ;  /* 0x000bc80001507983 */ /* 0x000ea80000300a00 */
        /* <DEDUP_REMOVED lines=9> */
[----:B------:R-:W4:Y:S01]  /*39640*/  LDL.LU.64 R100, [R1+0xc18] ;  /* 0x000c180001647983 */ /* 0x000f220000300a00 */
[----:B---3--:R-:W-:-:S05]  /*39650*/  IMAD.WIDE R64, R251, 0x4, R64 ;  /* 0x00000004fb407825 */ /* 0x008fca00078e0240 */
[----:B------:R3:W-:Y:S04]  /*39660*/  STL.64 [R1+0x17f0], R64 ;  /* 0x0017f04001007387 */ /* 0x0007e80000100a00 */
[----:B------:R-:W3:Y:S04]  /*39670*/  LDL.LU.64 R102, [R1+0xc20] ;  /* 0x000c200001667983 */ /* 0x000ee80000300a00 */
[----:B------:R-:W3:Y:S04]  /*39680*/  LDL.LU.64 R104, [R1+0xc28] ;  /* 0x000c280001687983 */ /* 0x000ee80000300a00 */
[----:B------:R-:W3:Y:S04]  /*39690*/  LDL.LU.64 R106, [R1+0xc30] ;  /* 0x000c3000016a7983 */ /* 0x000ee80000300a00 */
[----:B------:R-:W3:Y:S04]  /*396a0*/  LDL.LU.64 R108, [R1+0xc38] ;  /* 0x000c3800016c7983 */ /* 0x000ee80000300a00 */
[----:B------:R-:W3:Y:S01]  /*396b0*/  LDL.LU.64 R110, [R1+0xc40] ;  /* 0x000c4000016e7983 */ /* 0x000ee20000300a00 */
[----:B--2---:R-:W-:-:S05]  /*396c0*/  IMAD.WIDE R80, R251, 0x4, R80 ;  /* 0x00000004fb507825 */ /* 0x004fca00078e0250 */
[----:B------:R-:W-:Y:S04]  /*396d0*/  STL.64 [R1+0x17f8], R80 ;  /* 0x0017f85001007387 */ /* 0x000fe80000100a00 */
[----:B------:R-:W2:Y:S04]  /*396e0*/  LDL.LU.64 R112, [R1+0xc48] ;  /* 0x000c480001707983 */ /* 0x000ea80000300a00 */
[----:B------:R-:W3:Y:S04]  /*396f0*/  LDL.LU.64 R114, [R1+0xc50] ;  /* 0x000c500001727983 */ /* 0x000ee80000300a00 */
[----:B------:R-:W3:Y:S04]  /*39700*/  LDL.LU.64 R116, [R1+0xc58] ;  /* 0x000c580001747983 */ /* 0x000ee80000300a00 */
[----:B------:R-:W3:Y:S01]  /*39710*/  LDL.LU.64 R118, [R1+0xc60] ;  /* 0x000c600001767983 */ /* 0x000ee20000300a00 */
[----:B----4-:R-:W-:-:S05]  /*39720*/  IMAD.WIDE R96, R251, 0x4, R96 ;  /* 0x00000004fb607825 */ /* 0x010fca00078e0260 */
[----:B------:R-:W-:Y:S04]  /*39730*/  STL.64 [R1+0x1800], R96 ;  /* 0x0018006001007387 */ /* 0x000fe80000100a00 */
[----:B------:R-:W4:Y:S04]  /*39740*/  LDL.LU.64 R120, [R1+0xc68] ;  /* 0x000c680001787983 */ /* 0x000f280000300a00 */
        /* <DEDUP_REMOVED lines=21> */
[----:B------:R-:W2:Y:S04]  /*398a0*/  LDL.LU.64 R160, [R1+0xd08] ;  /* 0x000d080001a07983 */ /* 0x000ea80000300a00 */
[----:B------:R-:W2:Y:S04]  /*398b0*/  LDL.LU.64 R162, [R1+0xd10] ;  /* 0x000d100001a27983 */ /* 0x000ea80000300a00 */
[----:B------:R-:W2:Y:S04]  /*398c0*/  LDL.LU.64 R164, [R1+0xd18] ;  /* 0x000d180001a47983 */ /* 0x000ea80000300a00 */
[----:B------:R-:W2:Y:S01]  /*398d0*/  LDL.LU.64 R166, [R1+0xd20] ;  /* 0x000d200001a67983 */ /* 0x000ea20000300a00 */
[----:B---3--:R-:W-:-:S05]  /*398e0*/  IMAD.WIDE R128, R251, 0x4, R128 ;  /* 0x00000004fb807825 */ /* 0x008fca00078e0280 */
[----:B------:R-:W-:Y:S04]  /*398f0*/  STL.64 [R1+0x1810], R128 ;  /* 0x0018108001007387 */ /* 0x000fe80000100a00 */
[----:B------:R-:W3:Y:S01]  /*39900*/  LDL.LU.64 R168, [R1+0xd28] ;  /* 0x000d280001a87983 */ /* 0x000ee20000300a00 */
[----:B----4-:R-:W-:-:S05]  /*39910*/  IMAD.WIDE R144, R251, 0x4, R144 ;  /* 0x00000004fb907825 */ /* 0x010fca00078e0290 */
[----:B------:R-:W-:Y:S04]  /*39920*/  STL.64 [R1+0x1818], R144 ;  /* 0x0018189001007387 */ /* 0x000fe80000100a00 */
[----:B------:R-:W4:Y:S04]  /*39930*/  LDL.LU.64 R170, [R1+0xd30] ;  /* 0x000d300001aa7983 */ /* 0x000f280000300a00 */
[----:B------:R-:W3:Y:S04]  /*39940*/  LDL.LU.64 R172, [R1+0xd38] ;  /* 0x000d380001ac7983 */ /* 0x000ee80000300a00 */
[----:B------:R-:W3:Y:S04]  /*39950*/  LDL.LU.64 R174, [R1+0xd40] ;  /* 0x000d400001ae7983 */ /* 0x000ee80000300a00 */
[----:B------:R-:W3:Y:S04]  /*39960*/  LDL.LU.64 R176, [R1+0xd48] ;  /* 0x000d480001b07983 */ /* 0x000ee80000300a00 */
        /* <DEDUP_REMOVED lines=30> */
[----:B------:R-:W-:Y:S01]  /*39b50*/  STL.64 [R1+0x1830], R192 ;  /* 0x001830c001007387 */ /* 0x000fe20000100a00 */
[----:B----4-:R-:W-:-:S05]  /*39b60*/  IMAD.WIDE R208, R251, 0x4, R208 ;  /* 0x00000004fbd07825 */ /* 0x010fca00078e02d0 */
[----:B------:R-:W-:Y:S04]  /*39b70*/  STL.64 [R1+0x1838], R208 ;  /* 0x001838d001007387 */ /* 0x000fe80000100a00 */
[----:B------:R-:W2:Y:S04]  /*39b80*/  LDL.LU.64 R228, [R1+0xe18] ;  /* 0x000e180001e47983 */ /* 0x000ea80000300a00 */
[----:B------:R-:W4:Y:S04]  /*39b90*/  LDL.LU.64 R230, [R1+0xe20] ;  /* 0x000e200001e67983 */ /* 0x000f280000300a00 */
[----:B------:R-:W2:Y:S04]  /*39ba0*/  LDL.LU.64 R232, [R1+0xe28] ;  /* 0x000e280001e87983 */ /* 0x000ea80000300a00 */
[----:B------:R-:W2:Y:S04]  /*39bb0*/  LDL.LU.64 R234, [R1+0xe30] ;  /* 0x000e300001ea7983 */ /* 0x000ea80000300a00 */
[----:B------:R-:W2:Y:S04]  /*39bc0*/  LDL.LU.64 R236, [R1+0xe40] ;  /* 0x000e400001ec7983 */ /* 0x000ea80000300a00 */
[----:B------:R-:W2:Y:S04]  /*39bd0*/  LDL.LU.64 R238, [R1+0xe38] ;  /* 0x000e380001ee7983 */ /* 0x000ea80000300a00 */
[----:B------:R-:W2:Y:S04]  /*39be0*/  LDL.LU.64 R240, [R1+0xe60] ;  /* 0x000e600001f07983 */ /* 0x000ea80000300a00 */
[----:B-1----:R-:W4:Y:S01]  /*39bf0*/  LDL.LU.64 R24, [R1+0x1380] ;  /* 0x0013800001187983 */ /* 0x002f220000300a00 */
[----:B---3--:R-:W-:-:S05]  /*39c00*/  IMAD.WIDE R224, R251, 0x4, R224 ;  /* 0x00000004fbe07825 */ /* 0x008fca00078e02e0 */
[----:B------:R-:W-:Y:S04]  /*39c10*/  STL.64 [R1+0x1840], R224 ;  /* 0x001840e001007387 */ /* 0x000fe80000100a00 */
[----:B------:R-:W3:Y:S04]  /*39c20*/  LDL.64 R22, [R1+0x508] ;  /* 0x0005080001167983 */ /* 0x000ee80000100a00 */
        /* <DEDUP_REMOVED lines=14> */
[----:B------:R-:W1:Y:S02]  /*39d10*/  S2R R65, SR_TID.X ;  /* 0x0000000000417919 */ /* 0x000e640000002100 */
[----:B-1----:R-:W-:-:S05]  /*39d20*/  LOP3.LUT R250, R65, 0x7f, RZ, 0xc0, !PT ;  /* 0x0000007f41fa7812 */ /* 0x002fca00078ec0ff */
[----:B------:R-:W-:Y:S02]  /*39d30*/  IMAD.SHL.U32 R252, R250, 0x4, RZ ;  /* 0x00000004fafc7824 */ /* 0x000fe400078e00ff */
[----:B--2---:R-:W-:-:S03]  /*39d40*/  IMAD.WIDE R240, R251, 0x4, R240 ;  /* 0x00000004fbf07825 */ /* 0x004fc600078e02f0 */
[----:B----4-:R1:W-:Y:S04]  /*39d50*/  LDGSTS.E [R252+0x40000], [R24.64], P4 ;  /* 0x4000000018fc7fae */ /* 0x0103e8000a12184c */
[----:B------:R-:W-:Y:S04]  /*39d60*/  STL.64 [R1+0x17c8], R240 ;  /* 0x0017c8f001007387 */ /* 0x000fe80000100a00 */
[----:B------:R-:W2:Y:S01]  /*39d70*/  LDL.LU.64 R176, [R1+0x58] ;  /* 0x0000580001b07983 */ /* 0x000ea20000300a00 */
[----:B-1----:R-:W-:-:S03]  /*39d80*/  IMAD.WIDE R24, R251, 0x4, R24 ;  /* 0x00000004fb187825 */ /* 0x002fc600078e0218 */
[----:B------:R-:W4:Y:S04]  /*39d90*/  LDL.LU.64 R48, [R1+0x18] ;  /* 0x0000180001307983 */ /* 0x000f280000300a00 */
[----:B------:R1:W-:Y:S04]  /*39da0*/  STL.64 [R1+0x4c8], R24 ;  /* 0x0004c81801007387 */ /* 0x0003e80000100a00 */
[----:B---3--:R3:W-:Y:S04]  /*39db0*/  LDGSTS.E [R252+0x41000], [R22.64], P4 ;  /* 0x4100000016fc7fae */ /* 0x0087e8000a12184c */
[----:B------:R-:W2:Y:S04]  /*39dc0*/  LDL.64 R34, [R1+0x11a8] ;  /* 0x0011a80001227983 */ /* 0x000ea80000100a00 */
[----:B------:R1:W-:Y:S04]  /*39dd0*/  LDGSTS.E [R252+0x42000], [R20.64], P4 ;  /* 0x4200000014fc7fae */ /* 0x0003e8000a12184c */
[----:B------:R-:W4:Y:S04]  /*39de0*/  LDL.64 R30, [R1+0x1168] ;  /* 0x00116800011e7983 */ /* 0x000f280000100a00 */
[----:B------:R1:W-:Y:S04]  /*39df0*/  LDGSTS.E [R252+0x43000], [R18.64], P4 ;  /* 0x4300000012fc7fae */ /* 0x0003e8000a12184c */
[----:B------:R-:W4:Y:S04]  /*39e00*/  LDL.64 R28, [R1+0x1128] ;  /* 0x00112800011c7983 */ /* 0x000f280000100a00 */
[----:B------:R1:W-:Y:S04]  /*39e10*/  LDGSTS.E [R252+0x44000], [R16.64], P4 ;  /* 0x4400000010fc7fae */ /* 0x0003e8000a12184c */
[----:B------:R-:W4:Y:S04]  /*39e20*/  LDL.64 R26, [R1+0x10e8] ;  /* 0x0010e800011a7983 */ /* 0x000f280000100a00 */
[----:B------:R3:W-:Y:S04]  /*39e30*/  LDGSTS.E [R252+0x45000], [R14.64], P4 ;  /* 0x450000000efc7fae */ /* 0x0007e8000a12184c */
[----:B-1----:R-:W4:Y:S04]  /*39e40*/  LDL.64 R24, [R1+0x10a8] ;  /* 0x0010a80001187983 */ /* 0x002f280000100a00 */
[----:B------:R1:W-:Y:S04]  /*39e50*/  LDGSTS.E [R252+0x46000], [R12.64], P4 ;  /* 0x460000000cfc7fae */ /* 0x0003e8000a12184c */
[----:B---3--:R-:W3:Y:S04]  /*39e60*/  LDL.64 R22, [R1+0x1068] ;  /* 0x0010680001167983 */ /* 0x008ee80000100a00 */
[----:B------:R1:W-:Y:S04]  /*39e70*/  LDGSTS.E [R252+0x47000], [R10.64], P4 ;  /* 0x470000000afc7fae */ /* 0x0003e8000a12184c */
[----:B------:R-:W3:Y:S04]  /*39e80*/  LDL.64 R20, [R1+0x1028] ;  /* 0x0010280001147983 */ /* 0x000ee80000100a00 */
        /* <DEDUP_REMOVED lines=8> */
[----:B------:R-:W3:Y:S04]  /*39f10*/  LDL.64 R240, [R1+0xeb0] ;  /* 0x000eb00001f07983 */ /* 0x000ee80000100a00 */
[----:B-1----:R-:W3:Y:S04]  /*39f20*/  LDL.64 R2, [R1+0xef0] ;  /* 0x000ef00001027983 */ /* 0x002ee80000100a00 */
        /* <DEDUP_REMOVED lines=21> */
[----:B------:R-:W3:Y:S04]  /*3a080*/  LDL.64 R248, [R1+0x98] ;  /* 0x0000980001f87983 */ /* 0x000ee80000100a00 */
[----:B--2---:R1:W-:Y:S04]  /*3a090*/  LDGSTS.E [R252+0x50000], [R34.64], P4 ;  /* 0x5000000022fc7fae */ /* 0x0043e8000a12184c */
[----:B----4-:R2:W-:Y:S04]  /*3a0a0*/  LDGSTS.E [R252+0x51000], [R30.64], P4 ;  /* 0x510000001efc7fae */ /* 0x0105e8000a12184c */
[----:B-1----:R-:W4:Y:S04]  /*3a0b0*/  LDL.LU.64 R34, [R1+0x1d60] ;  /* 0x001d600001227983 */ /* 0x002f280000300a00 */
[----:B------:R1:W-:Y:S04]  /*3a0c0*/  LDGSTS.E [R252+0x52000], [R28.64], P4 ;  /* 0x520000001cfc7fae */ /* 0x0003e8000a12184c */
[----:B--2---:R-:W2:Y:S04]  /*3a0d0*/  LDL.LU.64 R30, [R1+0x1d58] ;  /* 0x001d5800011e7983 */ /* 0x004ea80000300a00 */
[----:B------:R3:W-:Y:S04]  /*3a0e0*/  LDGSTS.E [R252+0x53000], [R26.64], P4 ;  /* 0x530000001afc7fae */ /* 0x0007e8000a12184c */
[----:B-1----:R-:W2:Y:S04]  /*3a0f0*/  LDL.LU.64 R28, [R1+0x1d50] ;  /* 0x001d5000011c7983 */ /* 0x002ea80000300a00 */
[----:B------:R1:W-:Y:S04]  /*3a100*/  LDGSTS.E [R252+0x54000], [R24.64], P4 ;  /* 0x5400000018fc7fae */ /* 0x0003e8000a12184c */
[----:B---3--:R-:W3:Y:S04]  /*3a110*/  LDL.LU.64 R26, [R1+0x1d48] ;  /* 0x001d4800011a7983 */ /* 0x008ee80000300a00 */
[----:B------:R1:W-:Y:S04]  /*3a120*/  LDGSTS.E [R252+0x55000], [R22.64], P4 ;  /* 0x5500000016fc7fae */ /* 0x0003e8000a12184c */
[----:B-1----:R-:W2:Y:S04]  /*3a130*/  LDL.LU.64 R24, [R1+0x1d40] ;  /* 0x001d400001187983 */ /* 0x002ea80000300a00 */
[----:B------:R1:W-:Y:S04]  /*3a140*/  LDGSTS.E [R252+0x56000], [R20.64], P4 ;  /* 0x5600000014fc7fae */ /* 0x0003e8000a12184c */
[----:B------:R-:W2:Y:S04]  /*3a150*/  LDL.LU.64 R22, [R1+0x1d38] ;  /* 0x001d380001167983 */ /* 0x000ea80000300a00 */
        /* <DEDUP_REMOVED lines=24> */
[----:B-1----:R-:W3:Y:S04]  /*3a2e0*/  LDL.LU.64 R32, [R1+0x1378] ;  /* 0x0013780001207983 */ /* 0x002ee80000300a00 */
        /* <DEDUP_REMOVED lines=18> */
[----:B------:R-:W1:Y:S04]  /*3a410*/  S2R R64, SR_TID.X ;  /* 0x0000000000407919 */ /* 0x000e680000002100 */
[----:B------:R-:W3:Y:S01]  /*3a420*/  LDL.64 R248, [R1+0x1260] ;  /* 0x0012600001f87983 */ /* 0x000ee20000100a00 */
[----:B------:R-:W-:-:S03]  /*3a430*/  IMAD.WIDE R50, R251, 0x4, R50 ;  /* 0x00000004fb327825 */ /* 0x000fc600078e0232 */
[----:B------:R1:W-:Y:S01]  /*3a440*/  LDGSTS.E [R252+0x6f000], [R176.64], P4 ;  /* 0x6f000000b0fc7fae */ /* 0x0003e2000a12184c */
[----:B------:R-:W-:-:S03]  /*3a450*/  IMAD.WIDE R66, R251, 0x4, R66 ;  /* 0x00000004fb427825 */ /* 0x000fc600078e0242 */
[----:B------:R1:W-:Y:S01]  /*3a460*/  LDGSTS.E [R252+0x70000], [R48.64], P4 ;  /* 0x7000000030fc7fae */ /* 0x0003e2000a12184c */
[----:B------:R-:W-:-:S03]  /*3a470*/  IMAD.WIDE R82, R251, 0x4, R82 ;  /* 0x00000004fb527825 */ /* 0x000fc600078e0252 */
[----:B------:R-:W-:Y:S01]  /*3a480*/  STL.64 [R1+0x1848], R176 ;  /* 0x001848b001007387 */ /* 0x000fe20000100a00 */
[----:B------:R-:W-:-:S03]  /*3a490*/  IMAD.WIDE R98, R251, 0x4, R98 ;  /* 0x00000004fb627825 */ /* 0x000fc600078e0262 */
[----:B------:R-:W-:Y:S01]  /*3a4a0*/  STL.64 [R1+0x1850], R48 ;  /* 0x0018503001007387 */ /* 0x000fe20000100a00 */
[----:B------:R-:W-:Y:S01]  /*3a4b0*/  IMAD.WIDE R114, R251, 0x4, R114 ;  /* 0x00000004fb727825 */ /* 0x000fe200078e0272 */
[----:B-1----:R-:W-:-:S03]  /*3a4c0*/  LOP3.LUT R64, R64, 0x7f, RZ, 0xc0, !PT ;  /* 0x0000007f40407812 */ /* 0x002fc600078ec0ff */
[----:B------:R-:W-:-:S04]  /*3a4d0*/  IMAD.WIDE R130, R251, 0x4, R130 ;  /* 0x00000004fb827825 */ /* 0x000fc800078e0282 */
[----:B------:R-:W-:-:S04]  /*3a4e0*/  IMAD.WIDE R146, R251, 0x4, R146 ;  /* 0x00000004fb927825 */ /* 0x000fc800078e0292 */
[----:B------:R-:W-:-:S04]  /*3a4f0*/  IMAD.WIDE R162, R251, 0x4, R162 ;  /* 0x00000004fba27825 */ /* 0x000fc800078e02a2 */
[----:B------:R-:W-:Y:S02]  /*3a500*/  IMAD.SHL.U32 R64, R64, 0x4, RZ ;  /* 0x0000000440407824 */ /* 0x000fe400078e00ff */
[----:B------:R-:W-:-:S04]  /*3a510*/  IMAD.WIDE R178, R251, 0x4, R178 ;  /* 0x00000004fbb27825 */ /* 0x000fc800078e02b2 */
[----:B------:R-:W-:Y:S01]  /*3a520*/  IMAD.WIDE R194, R251, 0x4, R194 ;  /* 0x00000004fbc27825 */ /* 0x000fe200078e02c2 */
[----:B------:R-:W-:-:S03]  /*3a530*/  LOP3.LUT R145, R64, 0x10, RZ, 0x3c, !PT ;  /* 0x0000001040917812 */ /* 0x000fc600078e3cff */
[----:B------:R-:W-:-:S04]  /*3a540*/  IMAD.WIDE R210, R251, 0x4, R210 ;  /* 0x00000004fbd27825 */ /* 0x000fc800078e02d2 */
[C---:B------:R-:W-:Y:S01]  /*3a550*/  IMAD.WIDE R226, R251.reuse, 0x4, R226 ;  /* 0x00000004fbe27825 */ /* 0x040fe200078e02e2 */
[----:B--2---:R3:W-:Y:S04]  /*3a560*/  LDGSTS.E [R252+0x71000], [R2.64], P4 ;  /* 0x7100000002fc7fae */ /* 0x0047e8000a12184c */
[----:B------:R1:W-:Y:S04]  /*3a570*/  LDGSTS.E [R252+0x72000], [R18.64], P4 ;  /* 0x7200000012fc7fae */ /* 0x0003e8000a12184c */
[----:B----4-:R2:W-:Y:S04]  /*3a580*/  LDGSTS.E [R252+0x73000], [R34.64], P4 ;  /* 0x7300000022fc7fae */ /* 0x0105e8000a12184c */
        /* <DEDUP_REMOVED lines=18> */
[----:B------:R1:W-:Y:S01]  /*3a6b0*/  LDGSTS.E [R252+0x7d000], [R194.64], P4 ;  /* 0x7d000000c2fc7fae */ /* 0x0003e2000a12184c */
[----:B---3--:R-:W-:-:S03]  /*3a6c0*/  IMAD.WIDE R2, R251, 0x4, R32 ;  /* 0x00000004fb027825 */ /* 0x008fc600078e0220 */
        /* <DEDUP_REMOVED lines=12> */
[----:B-1----:R-:W4:Y:S04]  /*3a790*/  LDL.LU.64 R146, [R1+0xd0] ;  /* 0x0000d00001927983 */ /* 0x002f280000300a00 */
[----:B------:R1:W-:Y:S04]  /*3a7a0*/  LDGSTS.E [R145+0x44200], [R96.64], P4 ;  /* 0x4420000060917fae */ /* 0x0003e8000a12184c */
[----:B------:R-:W4:Y:S04]  /*3a7b0*/  LDL.LU.64 R18, [R1+0x90] ;  /* 0x0000900001127983 */ /* 0x000f280000300a00 */
[----:B------:R1:W-:Y:S04]  /*3a7c0*/  LDGSTS.E [R145+0x45200], [R80.64], P4 ;  /* 0x4520000050917fae */ /* 0x0003e8000a12184c */
[----:B------:R1:W-:Y:S04]  /*3a7d0*/  STL.64 [R1+0x4d0], R2 ;  /* 0x0004d00201007387 */ /* 0x0003e80000100a00 */
[----:B------:R1:W-:Y:S04]  /*3a7e0*/  LDGSTS.E [R145+0x46200], [R16.64], P4 ;  /* 0x4620000010917fae */ /* 0x0003e8000a12184c */
[----:B------:R-:W4:Y:S04]  /*3a7f0*/  LDL.LU.64 R160, [R1+0x50] ;  /* 0x0000500001a07983 */ /* 0x000f280000300a00 */
[----:B------:R1:W-:Y:S04]  /*3a800*/  LDGSTS.E [R145+0x47200], [R8.64], P4 ;  /* 0x4720000008917fae */ /* 0x0003e8000a12184c */
[----:B------:R-:W4:Y:S04]  /*3a810*/  LDL.LU.64 R32, [R1+0x10] ;  /* 0x0000100001207983 */ /* 0x000f280000300a00 */
[----:B------:R2:W-:Y:S04]  /*3a820*/  LDGSTS.E [R145+0x48200], [R6.64], P4 ;  /* 0x4820000006917fae */ /* 0x0005e8000a12184c */
[----:B------:R2:W-:Y:S04]  /*3a830*/  LDGSTS.E [R145+0x49200], [R4.64], P4 ;  /* 0x4920000004917fae */ /* 0x0005e8000a12184c */
[----:B-1----:R-:W4:Y:S04]  /*3a840*/  LDL.64 R8, [R1+0x1220] ;  /* 0x0012200001087983 */ /* 0x002f280000100a00 */
[----:B------:R1:W-:Y:S04]  /*3a850*/  LDGSTS.E [R145+0x4a200], [R242.64], P4 ;  /* 0x4a200000f2917fae */ /* 0x0003e8000a12184c */
[----:B--2---:R-:W2:Y:S04]  /*3a860*/  LDL.64 R6, [R1+0x11e0] ;  /* 0x0011e00001067983 */ /* 0x004ea80000100a00 */
[----:B------:R1:W-:Y:S04]  /*3a870*/  LDGSTS.E [R145+0x4b200], [R244.64], P4 ;  /* 0x4b200000f4917fae */ /* 0x0003e8000a12184c */
[----:B------:R-:W2:Y:S04]  /*3a880*/  LDL.64 R4, [R1+0x11a0] ;  /* 0x0011a00001047983 */ /* 0x000ea80000100a00 */
[----:B------:R3:W-:Y:S04]  /*3a890*/  LDGSTS.E [R145+0x4c200], [R246.64], P4 ;  /* 0x4c200000f6917fae */ /* 0x0007e8000a12184c */
[----:B-1----:R-:W2:Y:S04]  /*3a8a0*/  LDL.64 R244, [R1+0x1160] ;  /* 0x0011600001f47983 */ /* 0x002ea80000100a00 */
[----:B------:R1:W-:Y:S04]  /*3a8b0*/  LDGSTS.E [R145+0x4d200], [R248.64], P4 ;  /* 0x4d200000f8917fae */ /* 0x0003e8000a12184c */
[----:B---3--:R-:W3:Y:S04]  /*3a8c0*/  LDL.64 R246, [R1+0x1120] ;  /* 0x0011200001f67983 */ /* 0x008ee80000100a00 */
        /* <DEDUP_REMOVED lines=26> */
[----:B----4-:R1:W-:Y:S04]  /*3aa70*/  LDGSTS.E [R145+0x4e200], [R8.64], P4 ;  /* 0x4e20000008917fae */ /* 0x0103e8000a12184c */
[----:B--2---:R2:W-:Y:S04]  /*3aa80*/  LDGSTS.E [R145+0x4f200], [R6.64], P4 ;  /* 0x4f20000006917fae */ /* 0x0045e8000a12184c */
[----:B-1----:R-:W2:Y:S04]  /*3aa90*/  LDL.LU.64 R8, [R1+0x1d00] ;  /* 0x001d000001087983 */ /* 0x002ea80000300a00 */
[----:B------:R1:W-:Y:S04]  /*3aaa0*/  LDGSTS.E [R145+0x50200], [R4.64], P4 ;  /* 0x5020000004917fae */ /* 0x0003e8000a12184c */
[----:B--2---:R-:W2:Y:S04]  /*3aab0*/  LDL.LU.64 R6, [R1+0x1cf8] ;  /* 0x001cf80001067983 */ /* 0x004ea80000300a00 */
[----:B------:R3:W-:Y:S04]  /*3aac0*/  LDGSTS.E [R145+0x51200], [R244.64], P4 ;  /* 0x51200000f4917fae */ /* 0x0007e8000a12184c */
[----:B-1----:R-:W2:Y:S04]  /*3aad0*/  LDL.LU.64 R4, [R1+0x1cf0] ;  /* 0x001cf00001047983 */ /* 0x002ea80000300a00 */
[----:B---3--:R1:W-:Y:S04]  /*3aae0*/  LDGSTS.E [R145+0x52200], [R246.64], P4 ;  /* 0x52200000f6917fae */ /* 0x0083e8000a12184c */
[----:B------:R-:W3:Y:S04]  /*3aaf0*/  LDL.LU.64 R244, [R1+0x1ce8] ;  /* 0x001ce80001f47983 */ /* 0x000ee80000300a00 */
        /* <DEDUP_REMOVED lines=24> */
[----:B------:R1:W-:Y:S04]  /*3ac80*/  LDGSTS.E [R145+0x6a200], [R80.64], P4 ;  /* 0x6a20000050917fae */ /* 0x0003e8000a12184c */
[----:B------:R-:W3:Y:S04]  /*3ac90*/  LDL.LU.64 R248, [R1+0x1cd8] ;  /* 0x001cd80001f87983 */ /* 0x000ee80000300a00 */
[----:B------:R1:W-:Y:S04]  /*3aca0*/  LDGSTS.E [R145+0x6b200], [R16.64], P4 ;  /* 0x6b20000010917fae */ /* 0x0003e8000a12184c */
[----:B------:R1:W-:Y:S01]  /*3acb0*/  LDGSTS.E [R145+0x6c200], [R242.64], P4 ;  /* 0x6c200000f2917fae */ /* 0x0003e2000a12184c */
[----:B------:R-:W-:-:S03]  /*3acc0*/  IMAD.WIDE R36, R251, 0x4, R36 ;  /* 0x00000004fb247825 */ /* 0x000fc600078e0224 */
[----:B------:R2:W-:Y:S04]  /*3acd0*/  LDGSTS.E [R145+0x6d200], [R146.64], P4 ;  /* 0x6d20000092917fae */ /* 0x0005e8000a12184c */
[----:B-1----:R-:W3:Y:S04]  /*3ace0*/  LDL.LU.64 R16, [R1+0x1370] ;  /* 0x0013700001107983 */ /* 0x002ee80000300a00 */
[----:B------:R-:W2:Y:S04]  /*3acf0*/  LDL.64 R192, [R1+0x518] ;  /* 0x0005180001c07983 */ /* 0x000ea80000100a00 */
[----:B------:R-:W2:Y:S04]  /*3ad00*/  LDL.64 R128, [R1+0x558] ;  /* 0x0005580001807983 */ /* 0x000ea80000100a00 */
[----:B------:R-:W2:Y:S04]  /*3ad10*/  LDL.64 R112, [R1+0x598] ;  /* 0x0005980001707983 */ /* 0x000ea80000100a00 */
[----:B------:R-:W2:Y:S04]  /*3ad20*/  LDL.64 R96, [R1+0x5d8] ;  /* 0x0005d80001607983 */ /* 0x000ea80000100a00 */
[----:B------:R-:W2:Y:S04]  /*3ad30*/  LDL.64 R80, [R1+0x618] ;  /* 0x0006180001507983 */ /* 0x000ea80000100a00 */
[----:B------:R-:W2:Y:S01]  /*3ad40*/  LDL.64 R242, [R1+0x1338] ;  /* 0x0013380001f27983 */ /* 0x000ea20000100a00 */
[----:B------:R-:W-:-:S03]  /*3ad50*/  IMAD.WIDE R52, R251, 0x4, R52 ;  /* 0x00000004fb347825 */ /* 0x000fc600078e0234 */
[----:B------:R-:W-:Y:S01]  /*3ad60*/  STL.64 [R1+0x18d0], R146 ;  /* 0x0018d09201007387 */ /* 0x000fe20000100a00 */
[----:B------:R-:W-:-:S03]  /*3ad70*/  IMAD.WIDE R68, R251, 0x4, R68 ;  /* 0x00000004fb447825 */ /* 0x000fc600078e0244 */
[----:B------:R-:W-:Y:S01]  /*3ad80*/  STL.64 [R1+0x18d8], R18 ;  /* 0x0018d81201007387 */ /* 0x000fe20000100a00 */
[----:B------:R-:W-:-:S03]  /*3ad90*/  IMAD.WIDE R84, R251, 0x4, R84 ;  /* 0x00000004fb547825 */ /* 0x000fc600078e0254 */
[----:B------:R-:W-:Y:S01]  /*3ada0*/  STL.64 [R1+0x18e0], R160 ;  /* 0x0018e0a001007387 */ /* 0x000fe20000100a00 */
[----:B------:R-:W-:-:S03]  /*3adb0*/  IMAD.WIDE R100, R251, 0x4, R100 ;  /* 0x00000004fb647825 */ /* 0x000fc600078e0264 */
[----:B------:R1:W-:Y:S01]  /*3adc0*/  STL.64 [R1+0x18e8], R32 ;  /* 0x0018e82001007387 */ /* 0x0003e20000100a00 */
[----:B------:R-:W-:-:S03]  /*3add0*/  IMAD.WIDE R116, R251, 0x4, R116 ;  /* 0x00000004fb747825 */ /* 0x000fc600078e0274 */
[----:B------:R1:W-:Y:S01]  /*3ade0*/  LDGSTS.E [R145+0x6e200], [R18.64], P4 ;  /* 0x6e20000012917fae */ /* 0x0003e2000a12184c */
[----:B------:R-:W-:-:S04]  /*3adf0*/  IMAD.WIDE R132, R251, 0x4, R132 ;  /* 0x00000004fb847825 */ /* 0x000fc800078e0284 */
[C---:B------:R-:W-:Y:S01]  /*3ae00*/  IMAD.WIDE R148, R251.reuse, 0x4, R148 ;  /* 0x00000004fb947825 */ /* 0x040fe200078e0294 */
[----:B------:R1:W-:Y:S03]  /*3ae10*/  LDGSTS.E [R145+0x6f200], [R160.64], P4 ;  /* 0x6f200000a0917fae */ /* 0x0003e6000a12184c */
[C---:B------:R-:W-:Y:S01]  /*3ae20*/  IMAD.WIDE R164, R251.reuse, 0x4, R164 ;  /* 0x00000004fba47825 */ /* 0x040fe200078e02a4 */
[----:B------:R1:W-:Y:S03]  /*3ae30*/  LDGSTS.E [R145+0x70200], [R32.64], P4 ;  /* 0x7020000020917fae */ /* 0x0003e6000a12184c */
[----:B------:R-:W-:Y:S01]  /*3ae40*/  IMAD.WIDE R180, R251, 0x4, R180 ;  /* 0x00000004fbb47825 */ /* 0x000fe200078e02b4 */
[----:B------:R-:W-:-:S03]  /*3ae50*/  LOP3.LUT R65, R65, 0x7f, RZ, 0xc0, !PT ;  /* 0x0000007f41417812 */ /* 0x000fc600078ec0ff */
[----:B------:R-:W-:-:S04]  /*3ae60*/  IMAD.WIDE R196, R251, 0x4, R196 ;  /* 0x00000004fbc47825 */ /* 0x000fc800078e02c4 */
[----:B------:R-:W-:-:S04]  /*3ae70*/  IMAD.WIDE R212, R251, 0x4, R212 ;  /* 0x00000004fbd47825 */ /* 0x000fc800078e02d4 */
[----:B------:R-:W-:-:S04]  /*3ae80*/  IMAD.WIDE R228, R251, 0x4, R228 ;  /* 0x00000004fbe47825 */ /* 0x000fc800078e02e4 */
[----:B------:R-:W-:-:S05]  /*3ae90*/  IMAD.SHL.U32 R64, R65, 0x4, RZ ;  /* 0x0000000441407824 */ /* 0x000fca00078e00ff */
[----:B------:R-:W-:Y:S01]  /*3aea0*/  LOP3.LUT R65, R64, 0x20, RZ, 0x3c, !PT ;  /* 0x0000002040417812 */ /* 0x000fe200078e3cff */
[----:B--2---:R-:W-:Y:S04]  /*3aeb0*/  STL.64 [R1+0x18f0], R4 ;  /* 0x0018f00401007387 */ /* 0x004fe80000100a00 */
        /* <DEDUP_REMOVED lines=20> */
[----:B-1----:R-:W4:Y:S04]  /*3b000*/  LDL.LU.64 R32, [R1+0x288] ;  /* 0x0002880001207983 */ /* 0x002f280000300a00 */
[----:B------:R2:W-:Y:S04]  /*3b010*/  LDGSTS.E [R145+0x77200], [R100.64], P4 ;  /* 0x7720000064917fae */ /* 0x0005e8000a12184c */
[----:B------:R-:W4:Y:S04]  /*3b020*/  LDL.LU.64 R178, [R1+0x248] ;  /* 0x0002480001b27983 */ /* 0x000f280000300a00 */
[----:B------:R1:W-:Y:S04]  /*3b030*/  LDGSTS.E [R145+0x78200], [R116.64], P4 ;  /* 0x7820000074917fae */ /* 0x0003e8000a12184c */
[----:B------:R1:W-:Y:S04]  /*3b040*/  LDGSTS.E [R145+0x79200], [R132.64], P4 ;  /* 0x7920000084917fae */ /* 0x0003e8000a12184c */
[----:B------:R1:W-:Y:S04]  /*3b050*/  LDGSTS.E [R145+0x7a200], [R148.64], P4 ;  /* 0x7a20000094917fae */ /* 0x0003e8000a12184c */
[----:B------:R1:W-:Y:S04]  /*3b060*/  LDGSTS.E [R145+0x7b200], [R164.64], P4 ;  /* 0x7b200000a4917fae */ /* 0x0003e8000a12184c */
[----:B------:R1:W-:Y:S04]  /*3b070*/  LDGSTS.E [R145+0x7c200], [R180.64], P4 ;  /* 0x7c200000b4917fae */ /* 0x0003e8000a12184c */
[----:B------:R1:W-:Y:S04]  /*3b080*/  LDGSTS.E [R145+0x7d200], [R196.64], P4 ;  /* 0x7d200000c4917fae */ /* 0x0003e8000a12184c */
[----:B------:R1:W-:Y:S04]  /*3b090*/  LDGSTS.E [R145+0x7e200], [R212.64], P4 ;  /* 0x7e200000d4917fae */ /* 0x0003e8000a12184c */
[----:B------:R1:W-:Y:S01]  /*3b0a0*/  LDGSTS.E [R145+0x7f200], [R228.64], P4 ;  /* 0x7f200000e4917fae */ /* 0x0003e2000a12184c */
[----:B---3--:R-:W-:-:S03]  /*3b0b0*/  IMAD.WIDE R2, R251, 0x4, R16 ;  /* 0x00000004fb027825 */ /* 0x008fc600078e0210 */
[----:B------:R3:W-:Y:S04]  /*3b0c0*/  LDGSTS.E [R65+0x40400], [R16.64], P4 ;  /* 0x4040000010417fae */ /* 0x0007e8000a12184c */
[----:B------:R1:W-:Y:S04]  /*3b0d0*/  STL.64 [R1+0x4d8], R2 ;  /* 0x0004d80201007387 */ /* 0x0003e80000100a00 */
[----:B--2---:R-:W2:Y:S04]  /*3b0e0*/  LDL.LU.64 R100, [R1+0x208] ;  /* 0x0002080001647983 */ /* 0x004ea80000300a00 */
[----:B------:R-:W2:Y:S04]  /*3b0f0*/  LDL.LU.64 R18, [R1+0x1c8] ;  /* 0x0001c80001127983 */ /* 0x000ea80000300a00 */
[----:B-1----:R-:W2:Y:S04]  /*3b100*/  LDL.LU.64 R148, [R1+0x188] ;  /* 0x0001880001947983 */ /* 0x002ea80000300a00 */
[----:B------:R-:W2:Y:S04]  /*3b110*/  LDL.LU.64 R52, [R1+0x148] ;  /* 0x0001480001347983 */ /* 0x000ea80000300a00 */
[----:B------:R-:W2:Y:S04]  /*3b120*/  LDL.LU.64 R146, [R1+0x108] ;  /* 0x0001080001927983 */ /* 0x000ea80000300a00 */
[----:B------:R-:W2:Y:S04]  /*3b130*/  LDL.LU.64 R130, [R1+0xc8] ;  /* 0x0000c80001827983 */ /* 0x000ea80000300a00 */
[----:B------:R-:W2:Y:S04]  /*3b140*/  LDL.LU.64 R2, [R1+0x88] ;  /* 0x0000880001027983 */ /* 0x000ea80000300a00 */
[----:B------:R-:W2:Y:S04]  /*3b150*/  LDL.LU.64 R144, [R1+0x48] ;  /* 0x0000480001907983 */ /* 0x000ea80000300a00 */
[----:B---3--:R-:W3:Y:S04]  /*3b160*/  LDL.LU.64 R16, [R1+0x8] ;  /* 0x0000080001107983 */ /* 0x008ee80000300a00 */
        /* <DEDUP_REMOVED lines=71> */
[----:B------:R-:W3:Y:S04]  /*3b5e0*/  LDL.64 R80, [R1+0x520] ;  /* 0x0005200001507983 */ /* 0x000ee80000100a00 */
[----:B------:R-:W-:Y:S04]  /*3b5f0*/  STL.64 [R1+0x19d8], R32 ;  /* 0x0019d82001007387 */ /* 0x000fe80000100a00 */
[----:B------:R-:W-:Y:S04]  /*3b600*/  STL.64 [R1+0x19a8], R178 ;  /* 0x0019a8b201007387 */ /* 0x000fe80000100a00 */
[----:B------:R-:W-:Y:S04]  /*3b610*/  STL.64 [R1+0x1980], R100 ;  /* 0x0019806401007387 */ /* 0x000fe80000100a00 */
[----:B------:R1:W-:Y:S04]  /*3b620*/  LDGSTS.E [R65+0x68400], [R100.64], P4 ;  /* 0x6840000064417fae */ /* 0x0003e8000a12184c */
[----:B------:R-:W-:Y:S04]  /*3b630*/  STL.64 [R1+0x1968], R18 ;  /* 0x0019681201007387 */ /* 0x000fe80000100a00 */
[----:B------:R1:W-:Y:S04]  /*3b640*/  LDGSTS.E [R65+0x69400], [R18.64], P4 ;  /* 0x6940000012417fae */ /* 0x0003e8000a12184c */
[----:B------:R-:W-:Y:S01]  /*3b650*/  STL.64 [R1+0x1970], R148 ;  /* 0x0019709401007387 */ /* 0x000fe20000100a00 */
[----:B------:R-:W-:-:S03]  /*3b660*/  IMAD.WIDE R38, R251, 0x4, R38 ;  /* 0x00000004fb267825 */ /* 0x000fc600078e0226 */
        /* <DEDUP_REMOVED lines=53> */
[----:B------:R-:W-:Y:S01]  /*3b9c0*/  STL.64 [R1+0x1a30], R230 ;  /* 0x001a30e601007387 */ /* 0x000fe20000100a00 */
[----:B------:R-:W-:-:S03]  /*3b9d0*/  LOP3.LUT R96, R64, 0x30, RZ, 0x3c, !PT ;  /* 0x0000003040607812 */ /* 0x000fc600078e3cff */
[----:B------:R2:W-:Y:S04]  /*3b9e0*/  LDGSTS.E [R65+0x7f400], [R230.64], P4 ;  /* 0x7f400000e6417fae */ /* 0x0005e8000a12184c */
[----:B-1----:R-:W4:Y:S04]  /*3b9f0*/  LDL.LU.64 R214, [R1+0x3c0] ;  /* 0x0003c00001d67983 */ /* 0x002f280000300a00 */
[----:B------:R-:W4:Y:S01]  /*3ba00*/  LDL.LU.64 R130, [R1+0x380] ;  /* 0x0003800001827983 */ /* 0x000f220000300a00 */
[----:B--2---:R-:W-:-:S03]  /*3ba10*/  IMAD.WIDE R2, R251, 0x4, R242 ;  /* 0x00000004fb027825 */ /* 0x004fc600078e02f2 */
[----:B------:R1:W-:Y:S04]  /*3ba20*/  LDGSTS.E [R96+0x40600], [R242.64], P4 ;  /* 0x40600000f2607fae */ /* 0x0003e8000a12184c */
[----:B------:R2:W-:Y:S04]  /*3ba30*/  STL.64 [R1+0x4e0], R2 ;  /* 0x0004e00201007387 */ /* 0x0005e80000100a00 */
[----:B------:R-:W4:Y:S04]  /*3ba40*/  LDL.LU.64 R32, [R1+0x340] ;  /* 0x0003400001207983 */ /* 0x000f280000300a00 */
[----:B------:R-:W4:Y:S04]  /*3ba50*/  LDL.LU.64 R178, [R1+0x300] ;  /* 0x0003000001b27983 */ /* 0x000f280000300a00 */
[----:B------:R-:W4:Y:S04]  /*3ba60*/  LDL.LU.64 R100, [R1+0x2c0] ;  /* 0x0002c00001647983 */ /* 0x000f280000300a00 */
[----:B------:R-:W4:Y:S04]  /*3ba70*/  LDL.LU.64 R160, [R1+0x280] ;  /* 0x0002800001a07983 */ /* 0x000f280000300a00 */
[----:B------:R-:W4:Y:S04]  /*3ba80*/  LDL.LU.64 R144, [R1+0x240] ;  /* 0x0002400001907983 */ /* 0x000f280000300a00 */
        /* <DEDUP_REMOVED lines=8> */
[----:B-1----:R-:W3:Y:S04]  /*3bb10*/  LDL.LU.64 R242, [R1] ;  /* 0x0000000001f27983 */ /* 0x002ee80000300a00 */
[----:B------:R-:W3:Y:S04]  /*3bb20*/  LDL.64 R6, [R1+0x560] ;  /* 0x0005600001067983 */ /* 0x000ee80000100a00 */
[----:B------:R-:W4:Y:S04]  /*3bb30*/  LDL.64 R16, [R1+0x5a0] ;  /* 0x0005a00001107983 */ /* 0x000f280000100a00 */
[----:B--2---:R-:W2:Y:S04]  /*3bb40*/  LDL.64 R2, [R1+0x5e0] ;  /* 0x0005e00001027983 */ /* 0x004ea80000100a00 */
[----:B------:R-:W2:Y:S04]  /*3bb50*/  LDL.64 R146, [R1+0x620] ;  /* 0x0006200001927983 */ /* 0x000ea80000100a00 */
        /* <DEDUP_REMOVED lines=25> */
[----:B------:R1:W-:Y:S04]  /*3bcf0*/  LDGSTS.E [R96+0x41600], [R80.64], P4 ;  /* 0x4160000050607fae */ /* 0x0003e8000a12184c */
[----:B------:R-:W2:Y:S04]  /*3bd00*/  LDL.64 R112, [R1+0x440] ;  /* 0x0004400001707983 */ /* 0x000ea80000100a00 */
[----:B-1----:R-:W2:Y:S04]  /*3bd10*/  LDL.64 R80, [R1+0x400] ;  /* 0x0004000001507983 */ /* 0x002ea80000100a00 */
[----:B---3--:R1:W-:Y:S04]  /*3bd20*/  LDGSTS.E [R96+0x42600], [R6.64], P4 ;  /* 0x4260000006607fae */ /* 0x0083e8000a12184c */
[----:B----4-:R3:W-:Y:S04]  /*3bd30*/  LDGSTS.E [R96+0x43600], [R16.64], P4 ;  /* 0x4360000010607fae */ /* 0x0107e8000a12184c */
[----:B--2---:R2:W-:Y:S04]  /*3bd40*/  LDGSTS.E [R96+0x44600], [R2.64], P4 ;  /* 0x4460000002607fae */ /* 0x0045e8000a12184c */
        /* <DEDUP_REMOVED lines=28> */
[----:B------:R-:W-:-:S03]  /*3bf10*/  IMAD.WIDE R40, R251, 0x4, R40 ;  /* 0x00000004fb287825 */ /* 0x000fc600078e0228 */
[----:B------:R2:W-:Y:S01]  /*3bf20*/  LDGSTS.E [R96+0x61600], [R214.64], P4 ;  /* 0x61600000d6607fae */ /* 0x0005e2000a12184c */
[----:B------:R-:W-:-:S03]  /*3bf30*/  IMAD.WIDE R56, R251, 0x4, R56 ;  /* 0x00000004fb387825 */ /* 0x000fc600078e0238 */
[----:B------:R2:W-:Y:S04]  /*3bf40*/  LDGSTS.E [R96+0x62600], [R130.64], P4 ;  /* 0x6260000082607fae */ /* 0x0005e8000a12184c */
[----:B-1----:R-:W2:Y:S04]  /*3bf50*/  LDL.LU.64 R80, [R1+0x1360] ;  /* 0x0013600001507983 */ /* 0x002ea80000300a00 */
        /* <DEDUP_REMOVED lines=11> */
[----:B------:R-:W-:Y:S01]  /*3c010*/  STL.64 [R1+0x1a90], R64 ;  /* 0x001a904001007387 */ /* 0x000fe20000100a00 */
[----:B------:R-:W-:-:S03]  /*3c020*/  IMAD.WIDE R72, R251, 0x4, R72 ;  /* 0x00000004fb487825 */ /* 0x000fc600078e0248 */
        /* <DEDUP_REMOVED lines=38> */
[----:B------:R-:W2:Y:S04]  /*3c290*/  LDL.64 R70, [R1+0x528] ;  /* 0x0005280001467983 */ /* 0x000ea80000100a00 */
[----:B------:R-:W2:Y:S04]  /*3c2a0*/  LDL.64 R38, [R1+0x568] ;  /* 0x0005680001267983 */ /* 0x000ea80000100a00 */
[----:B------:R1:W-:Y:S04]  /*3c2b0*/  LDGSTS.E [R96+0x6c600], [R64.64], P4 ;  /* 0x6c60000040607fae */ /* 0x0003e8000a12184c */
[----:B------:R1:W-:Y:S04]  /*3c2c0*/  LDGSTS.E [R96+0x6d600], [R114.64], P4 ;  /* 0x6d60000072607fae */ /* 0x0003e8000a12184c */
[----:B------:R1:W-:Y:S04]  /*3c2d0*/  LDGSTS.E [R96+0x6e600], [R48.64], P4 ;  /* 0x6e60000030607fae */ /* 0x0003e8000a12184c */
[----:B------:R1:W-:Y:S04]  /*3c2e0*/  LDGSTS.E [R96+0x6f600], [R128.64], P4 ;  /* 0x6f60000080607fae */ /* 0x0003e8000a12184c */
[----:B------:R1:W-:Y:S04]  /*3c2f0*/  LDGSTS.E [R96+0x70600], [R242.64], P4 ;  /* 0x70600000f2607fae */ /* 0x0003e8000a12184c */
[----:B------:R1:W-:Y:S04]  /*3c300*/  LDGSTS.E [R96+0x71600], [R8.64], P4 ;  /* 0x7160000008607fae */ /* 0x0003e8000a12184c */
[----:B------:R1:W-:Y:S01]  /*3c310*/  LDGSTS.E [R96+0x72600], [R24.64], P4 ;  /* 0x7260000018607fae */ /* 0x0003e2000a12184c */
[----:B------:R-:W-:-:S03]  /*3c320*/  IMAD.SHL.U32 R97, R250, 0x4, RZ ;  /* 0x00000004fa617824 */ /* 0x000fc600078e00ff */
[----:B------:R1:W-:Y:S04]  /*3c330*/  LDGSTS.E [R96+0x73600], [R40.64], P4 ;  /* 0x7360000028607fae */ /* 0x0003e8000a12184c */
[----:B------:R1:W-:Y:S04]  /*3c340*/  LDGSTS.E [R96+0x74600], [R56.64], P4 ;  /* 0x7460000038607fae */ /* 0x0003e8000a12184c */
[----:B------:R1:W-:Y:S04]  /*3c350*/  LDGSTS.E [R96+0x75600], [R72.64], P4 ;  /* 0x7560000048607fae */ /* 0x0003e8000a12184c */
[----:B------:R1:W-:Y:S04]  /*3c360*/  LDGSTS.E [R96+0x76600], [R88.64], P4 ;  /* 0x7660000058607fae */ /* 0x0003e8000a12184c */
[----:B------:R1:W-:Y:S01]  /*3c370*/  LDGSTS.E [R96+0x77600], [R104.64], P4 ;  /* 0x7760000068607fae */ /* 0x0003e2000a12184c */
[----:B------:R-:W-:-:S03]  /*3c380*/  LOP3.LUT R250, R97, 0x40, RZ, 0x3c, !PT ;  /* 0x0000004061fa7812 */ /* 0x000fc600078e3cff */
        /* <DEDUP_REMOVED lines=8> */
[----:B--2---:R-:W-:-:S03]  /*3c410*/  IMAD.WIDE R2, R251, 0x4, R80 ;  /* 0x00000004fb027825 */ /* 0x004fc600078e0250 */
[----:B------:R2:W-:Y:S04]  /*3c420*/  LDGSTS.E [R250+0x40800], [R80.64], P4 ;  /* 0x4080000050fa7fae */ /* 0x0005e8000a12184c */
[----:B------:R1:W-:Y:S04]  /*3c430*/  STL.64 [R1+0x4e8], R2 ;  /* 0x0004e80201007387 */ /* 0x0003e80000100a00 */
[----:B------:R-:W4:Y:S04]  /*3c440*/  LDL.64 R22, [R1+0x5a8] ;  /* 0x0005a80001167983 */ /* 0x000f280000100a00 */
[----:B---3--:R-:W3:Y:S04]  /*3c450*/  LDL.64 R16, [R1+0x5e8] ;  /* 0x0005e80001107983 */ /* 0x008ee80000100a00 */
        /* <DEDUP_REMOVED lines=18> */
[----:B--2---:R-:W2:Y:S04]  /*3c580*/  LDL.64 R80, [R1+0xfc8] ;  /* 0x000fc80001507983 */ /* 0x004ea80000100a00 */
        /* <DEDUP_REMOVED lines=18> */
[----:B------:R1:W-:Y:S04]  /*3c6b0*/  LDGSTS.E [R250+0x41800], [R70.64], P4 ;  /* 0x4180000046fa7fae */ /* 0x0003e8000a12184c */
[----:B------:R1:W-:Y:S04]  /*3c6c0*/  LDGSTS.E [R250+0x42800], [R38.64], P4 ;  /* 0x4280000026fa7fae */ /* 0x0003e8000a12184c */
[----:B------:R-:W2:Y:S04]  /*3c6d0*/  LDL.LU.64 R116, [R1+0x178] ;  /* 0x0001780001747983 */ /* 0x000ea80000300a00 */
[----:B------:R-:W2:Y:S04]  /*3c6e0*/  LDL.LU.64 R192, [R1+0x138] ;  /* 0x0001380001c07983 */ /* 0x000ea80000300a00 */
[----:B------:R-:W2:Y:S04]  /*3c6f0*/  LDL.LU.64 R226, [R1+0xf8] ;  /* 0x0000f80001e27983 */ /* 0x000ea80000300a00 */
[----:B------:R-:W2:Y:S04]  /*3c700*/  LDL.LU.64 R98, [R1+0xb8] ;  /* 0x0000b80001627983 */ /* 0x000ea80000300a00 */
[----:B------:R-:W2:Y:S04]  /*3c710*/  LDL.LU.64 R176, [R1+0x78] ;  /* 0x0000780001b07983 */ /* 0x000ea80000300a00 */
[----:B------:R-:W2:Y:S04]  /*3c720*/  LDL.LU.64 R112, [R1+0x38] ;  /* 0x0000380001707983 */ /* 0x000ea80000300a00 */
[----:B----4-:R4:W-:Y:S04]  /*3c730*/  LDGSTS.E [R250+0x43800], [R22.64], P4 ;  /* 0x4380000016fa7fae */ /* 0x0109e8000a12184c */
        /* <DEDUP_REMOVED lines=19> */
[----:B--2---:R2:W-:Y:S04]  /*3c870*/  LDGSTS.E [R250+0x57800], [R80.64], P4 ;  /* 0x5780000050fa7fae */ /* 0x0045e8000a12184c */
[----:B------:R4:W-:Y:S04]  /*3c880*/  LDGSTS.E [R250+0x58800], [R242.64], P4 ;  /* 0x58800000f2fa7fae */ /* 0x0009e8000a12184c */
[----:B------:R4:W-:Y:S04]  /*3c890*/  LDGSTS.E [R250+0x59800], [R114.64], P4 ;  /* 0x5980000072fa7fae */ /* 0x0009e8000a12184c */
[----:B--2---:R-:W2:Y:S04]  /*3c8a0*/  LDL.LU.64 R80, [R1+0x4f0] ;  /* 0x0004f00001507983 */ /* 0x004ea80000300a00 */
[----:B------:R-:W-:Y:S04]  /*3c8b0*/  STL.64 [R1+0x1b68], R242 ;  /* 0x001b68f201007387 */ /* 0x000fe80000100a00 */
[----:B------:R-:W-:Y:S04]  /*3c8c0*/  STL.64 [R1+0x1b50], R114 ;  /* 0x001b507201007387 */ /* 0x000fe80000100a00 */
        /* <DEDUP_REMOVED lines=73> */
[----:B------:R-:W-:Y:S01]  /*3cd60*/  STL.64 [R1+0x1c30], R122 ;  /* 0x001c307a01007387 */ /* 0x000fe20000100a00 */
[----:B-1----:R-:W-:-:S03]  /*3cd70*/  LOP3.LUT R209, R97, 0x50, RZ, 0x3c, !PT ;  /* 0x0000005061d17812 */ /* 0x002fc600078e3cff */
        /* <DEDUP_REMOVED lines=11> */
[----:B--2---:R-:W-:-:S03]  /*3ce30*/  IMAD.WIDE R2, R251, 0x4, R80 ;  /* 0x00000004fb027825 */ /* 0x004fc600078e0250 */
[----:B------:R-:W-:Y:S04]  /*3ce40*/  STL.64 [R1+0x1c60], R218 ;  /* 0x001c60da01007387 */ /* 0x000fe80000100a00 */
[----:B------:R4:W-:Y:S04]  /*3ce50*/  LDGSTS.E [R250+0x7e800], [R218.64], P4 ;  /* 0x7e800000dafa7fae */ /* 0x0009e8000a12184c */
[----:B------:R2:W-:Y:S04]  /*3ce60*/  STL.64 [R1+0x1c68], R234 ;  /* 0x001c68ea01007387 */ /* 0x0005e80000100a00 */
[----:B------:R2:W-:Y:S04]  /*3ce70*/  LDGSTS.E [R250+0x7f800], [R234.64], P4 ;  /* 0x7f800000eafa7fae */ /* 0x0005e8000a12184c */
[----:B------:R-:W4:Y:S04]  /*3ce80*/  LDL.64 R4, [R1+0x530] ;  /* 0x0005300001047983 */ /* 0x000f280000100a00 */
[----:B------:R-:W4:Y:S04]  /*3ce90*/  LDL.64 R194, [R1+0x570] ;  /* 0x0005700001c27983 */ /* 0x000f280000100a00 */
[----:B------:R1:W-:Y:S04]  /*3cea0*/  LDGSTS.E [R209+0x40a00], [R80.64], P4 ;  /* 0x40a0000050d17fae */ /* 0x0003e8000a12184c */
[----:B------:R1:W-:Y:S04]  /*3ceb0*/  STL.64 [R1+0x4f0], R2 ;  /* 0x0004f00201007387 */ /* 0x0003e80000100a00 */
[----:B------:R-:W4:Y:S04]  /*3cec0*/  LDL.64 R66, [R1+0x5b0] ;  /* 0x0005b00001427983 */ /* 0x000f280000100a00 */
[----:B------:R-:W4:Y:S04]  /*3ced0*/  LDL.64 R34, [R1+0x630] ;  /* 0x0006300001227983 */ /* 0x000f280000100a00 */
[----:B-1----:R-:W4:Y:S04]  /*3cee0*/  LDL.64 R80, [R1+0x670] ;  /* 0x0006700001507983 */ /* 0x002f280000100a00 */
[----:B--2---:R-:W2:Y:S04]  /*3cef0*/  LDL.LU.64 R234, [R1+0x1350] ;  /* 0x0013500001ea7983 */ /* 0x004ea80000300a00 */
        /* <DEDUP_REMOVED lines=42> */
[----:B----4-:R1:W-:Y:S04]  /*3d1a0*/  LDGSTS.E [R209+0x41a00], [R4.64], P4 ;  /* 0x41a0000004d17fae */ /* 0x0103e8000a12184c */
[----:B------:R4:W-:Y:S04]  /*3d1b0*/  LDGSTS.E [R209+0x42a00], [R194.64], P4 ;  /* 0x42a00000c2d17fae */ /* 0x0009e8000a12184c */
[----:B------:R1:W-:Y:S04]  /*3d1c0*/  LDGSTS.E [R209+0x43a00], [R66.64], P4 ;  /* 0x43a0000042d17fae */ /* 0x0003e8000a12184c */
[----:B--2---:R2:W-:Y:S04]  /*3d1d0*/  LDGSTS.E [R209+0x44a00], [R234.64], P4 ;  /* 0x44a00000ead17fae */ /* 0x0045e8000a12184c */
[----:B------:R1:W-:Y:S04]  /*3d1e0*/  LDGSTS.E [R209+0x45a00], [R34.64], P4 ;  /* 0x45a0000022d17fae */ /* 0x0003e8000a12184c */
[----:B------:R-:W-:Y:S04]  /*3d1f0*/  STL.64 [R1+0x1cb0], R234 ;  /* 0x001cb0ea01007387 */ /* 0x000fe80000100a00 */
[----:B------:R1:W-:Y:S04]  /*3d200*/  LDGSTS.E [R209+0x46a00], [R80.64], P4 ;  /* 0x46a0000050d17fae */ /* 0x0003e8000a12184c */
[----:B------:R2:W-:Y:S04]  /*3d210*/  LDGSTS.E [R209+0x47a00], [R202.64], P4 ;  /* 0x47a00000cad17fae */ /* 0x0005e8000a12184c */
[----:B------:R2:W-:Y:S04]  /*3d220*/  LDGSTS.E [R209+0x48a00], [R106.64], P4 ;  /* 0x48a000006ad17fae */ /* 0x0005e8000a12184c */
[----:B-1----:R-:W2:Y:S04]  /*3d230*/  LDL.LU.64 R80, [R1+0x4f8] ;  /* 0x0004f80001507983 */ /* 0x002ea80000300a00 */
[----:B------:R1:W-:Y:S04]  /*3d240*/  STL.64 [R1+0x1c80], R202 ;  /* 0x001c80ca01007387 */ /* 0x0003e80000100a00 */
[----:B------:R-:W-:Y:S04]  /*3d250*/  STL.64 [R1+0x1c78], R106 ;  /* 0x001c786a01007387 */ /* 0x000fe80000100a00 */
[----:B------:R-:W-:Y:S04]  /*3d260*/  STL.64 [R1+0x1c70], R10 ;  /* 0x001c700a01007387 */ /* 0x000fe80000100a00 */
[----:B------:R-:W-:Y:S04]  /*3d270*/  STL.64 [R1+0x1c88], R170 ;  /* 0x001c88aa01007387 */ /* 0x000fe80000100a00 */
[----:B------:R-:W-:Y:S04]  /*3d280*/  STL.64 [R1+0x1c90], R90 ;  /* 0x001c905a01007387 */ /* 0x000fe80000100a00 */
[----:B------:R1:W-:Y:S04]  /*3d290*/  STL.64 [R1+0x1c98], R112 ;  /* 0x001c987001007387 */ /* 0x0003e80000100a00 */
        /* <DEDUP_REMOVED lines=80> */
[----:B------:R-:W3:Y:S04]  /*3d7a0*/  LDL.LU.64 R218, [R1+0x510] ;  /* 0x0005100001da7983 */ /* 0x000ee80000300a00 */
[----:B-1----:R-:W3:Y:S04]  /*3d7b0*/  LDL.LU.64 R202, [R1+0x518] ;  /* 0x0005180001ca7983 */ /* 0x002ee80000300a00 */
        /* <DEDUP_REMOVED lines=43> */
[----:B--2---:R-:W2:Y:S04]  /*3da70*/  LDL.LU.64 R2, [R1+0x228] ;  /* 0x0002280001027983 */ /* 0x004ea80000300a00 */
[----:B------:R-:W2:Y:S04]  /*3da80*/  LDL.LU.64 R148, [R1+0x1e8] ;  /* 0x0001e80001947983 */ /* 0x000ea80000300a00 */
[----:B------:R-:W2:Y:S04]  /*3da90*/  LDL.LU.64 R180, [R1+0x1a8] ;  /* 0x0001a80001b47983 */ /* 0x000ea80000300a00 */
[----:B------:R-:W2:Y:S04]  /*3daa0*/  LDL.LU.64 R34, [R1+0x168] ;  /* 0x0001680001227983 */ /* 0x000ea80000300a00 */
[----:B------:R-:W2:Y:S04]  /*3dab0*/  LDL.LU.64 R4, [R1+0x128] ;  /* 0x0001280001047983 */ /* 0x000ea80000300a00 */
[----:B----4-:R-:W4:Y:S04]  /*3dac0*/  LDL.LU.64 R194, [R1+0xe8] ;  /* 0x0000e80001c27983 */ /* 0x010f280000300a00 */
[----:B------:R-:W4:Y:S04]  /*3dad0*/  LDL.LU.64 R66, [R1+0xa8] ;  /* 0x0000a80001427983 */ /* 0x000f280000300a00 */
[----:B---3--:R-:W3:Y:S04]  /*3dae0*/  LDL.LU.64 R208, [R1+0x68] ;  /* 0x0000680001d07983 */ /* 0x008ee80000300a00 */
[----:B------:R-:W3:Y:S01]  /*3daf0*/  LDL.LU.64 R80, [R1+0x28] ;  /* 0x0000280001507983 */ /* 0x000ee20000300a00 */
[----:B------:R-:W-:-:S03]  /*3db00*/  IMAD.WIDE R46, R251, 0x4, R46 ;  /* 0x00000004fb2e7825 */ /* 0x000fc600078e022e */
[----:B------:R-:W3:Y:S01]  /*3db10*/  LDL.LU.64 R122, [R1+0x558] ;  /* 0x00055800017a7983 */ /* 0x000ee20000300a00 */
[----:B------:R-:W-:-:S03]  /*3db20*/  IMAD.WIDE R62, R251, 0x4, R62 ;  /* 0x00000004fb3e7825 */ /* 0x000fc600078e023e */
[----:B------:R-:W3:Y:S01]  /*3db30*/  LDL.LU.64 R170, [R1+0x560] ;  /* 0x0005600001aa7983 */ /* 0x000ee20000300a00 */
[----:B------:R-:W-:-:S04]  /*3db40*/  IMAD.WIDE R78, R251, 0x4, R78 ;  /* 0x00000004fb4e7825 */ /* 0x000fc800078e024e */
[C---:B------:R-:W-:Y:S01]  /*3db50*/  IMAD.WIDE R94, R251.reuse, 0x4, R94 ;  /* 0x00000004fb5e7825 */ /* 0x040fe200078e025e */
[----:B------:R-:W3:Y:S03]  /*3db60*/  LDL.LU.64 R162, [R1+0x568] ;  /* 0x0005680001a27983 */ /* 0x000ee60000300a00 */
[----:B------:R-:W-:-:S04]  /*3db70*/  IMAD.WIDE R110, R251, 0x4, R110 ;  /* 0x00000004fb6e7825 */ /* 0x000fc800078e026e */
[----:B------:R-:W-:-:S04]  /*3db80*/  IMAD.WIDE R126, R251, 0x4, R126 ;  /* 0x00000004fb7e7825 */ /* 0x000fc800078e027e */
[----:B------:R-:W-:-:S04]  /*3db90*/  IMAD.WIDE R142, R251, 0x4, R142 ;  /* 0x00000004fb8e7825 */ /* 0x000fc800078e028e */
[----:B------:R-:W-:-:S04]  /*3dba0*/  IMAD.WIDE R158, R251, 0x4, R158 ;  /* 0x00000004fb9e7825 */ /* 0x000fc800078e029e */
[----:B------:R-:W-:-:S04]  /*3dbb0*/  IMAD.WIDE R174, R251, 0x4, R174 ;  /* 0x00000004fbae7825 */ /* 0x000fc800078e02ae */
[C---:B------:R-:W-:Y:S01]  /*3dbc0*/  IMAD.WIDE R190, R251.reuse, 0x4, R190 ;  /* 0x00000004fbbe7825 */ /* 0x040fe200078e02be */
[----:B------:R-:W-:Y:S01]  /*3dbd0*/  LOP3.LUT R252, R252, 0x70, RZ, 0x3c, !PT ;  /* 0x00000070fcfc7812 */ /* 0x000fe200078e3cff */
[----:B------:R-:W3:Y:S02]  /*3dbe0*/  LDL.LU.64 R176, [R1+0x570] ;  /* 0x0005700001b07983 */ /* 0x000ee40000300a00 */
[C---:B------:R-:W-:Y:S02]  /*3dbf0*/  IMAD.WIDE R206, R251.reuse, 0x4, R206 ;  /* 0x00000004fbce7825 */ /* 0x040fe400078e02ce */
[----:B------:R-:W3:Y:S02]  /*3dc00*/  LDL.LU.64 R42, [R1+0x580] ;  /* 0x00058000012a7983 */ /* 0x000ee40000300a00 */
[C---:B------:R-:W-:Y:S02]  /*3dc10*/  IMAD.WIDE R222, R251.reuse, 0x4, R222 ;  /* 0x00000004fbde7825 */ /* 0x040fe400078e02de */
[----:B------:R-:W3:Y:S02]  /*3dc20*/  LDL.LU.64 R212, [R1+0x588] ;  /* 0x0005880001d47983 */ /* 0x000ee40000300a00 */
[----:B------:R-:W-:-:S02]  /*3dc30*/  IMAD.WIDE R238, R251, 0x4, R238 ;  /* 0x00000004fbee7825 */ /* 0x000fc400078e02ee */
        /* <DEDUP_REMOVED lines=41> */
[----:B------:R1:W-:Y:S04]  /*3ded0*/  LDGSTS.E [R250+0x6ac00], [R34.64], P4 ;  /* 0x6ac0000022fa7fae */ /* 0x0003e8000a12184c */
[----:B------:R1:W-:Y:S04]  /*3dee0*/  LDGSTS.E [R250+0x6bc00], [R4.64], P4 ;  /* 0x6bc0000004fa7fae */ /* 0x0003e8000a12184c */
[----:B----4-:R4:W-:Y:S04]  /*3def0*/  LDGSTS.E [R250+0x6cc00], [R194.64], P4 ;  /* 0x6cc00000c2fa7fae */ /* 0x0109e8000a12184c */
        /* <DEDUP_REMOVED lines=24> */
[----:B-1----:R-:W-:-:S05]  /*3e080*/  IMAD.WIDE R98, R251, 0x4, R98 ;  /* 0x00000004fb627825 */ /* 0x002fca00078e0262 */
        /* <DEDUP_REMOVED lines=15> */
[C---:B--2---:R-:W-:Y:S01]  /*3e180*/  IMAD.WIDE R90, R251.reuse, 0x4, R90 ;  /* 0x00000004fb5a7825 */ /* 0x044fe200078e025a */
[----:B------:R1:W-:Y:S03]  /*3e190*/  STL.64 [R1+0x528], R192 ;  /* 0x000528c001007387 */ /* 0x0003e60000100a00 */
[----:B------:R-:W-:-:S04]  /*3e1a0*/  IMAD.WIDE R248, R251, 0x4, R248 ;  /* 0x00000004fbf87825 */ /* 0x000fc800078e02f8 */
[C---:B------:R-:W-:Y:S01]  /*3e1b0*/  IMAD.WIDE R186, R251.reuse, 0x4, R186 ;  /* 0x00000004fbba7825 */ /* 0x040fe200078e02ba */
[----:B-1----:R-:W2:Y:S04]  /*3e1c0*/  LDL.LU.64 R192, [R1+0x1cd0] ;  /* 0x001cd00001c07983 */ /* 0x002ea80000300a00 */
[----:B------:R1:W-:Y:S01]  /*3e1d0*/  STL.64 [R1+0x530], R198 ;  /* 0x000530c601007387 */ /* 0x0003e20000100a00 */
[----:B------:R-:W-:-:S04]  /*3e1e0*/  IMAD.WIDE R122, R251, 0x4, R122 ;  /* 0x00000004fb7a7825 */ /* 0x000fc800078e027a */
[C---:B------:R-:W-:Y:S01]  /*3e1f0*/  IMAD.WIDE R170, R251.reuse, 0x4, R170 ;  /* 0x00000004fbaa7825 */ /* 0x040fe200078e02aa */
        /* <DEDUP_REMOVED lines=26> */
[----:B------:R3:W-:Y:S02]  /*3e3a0*/  STL.64 [R1+0x588], R212 ;  /* 0x000588d401007387 */ /* 0x0007e40000100a00 */
[----:B---3--:R-:W-:-:S02]  /*3e3b0*/  IMAD.WIDE R212, R251, 0x4, R98 ;  /* 0x00000004fbd47825 */ /* 0x008fc400078e0262 */
[----:B------:R-:W3:Y:S04]  /*3e3c0*/  LDL.LU.64 R98, [R1+0x608] ;  /* 0x0006080001627983 */ /* 0x000ee80000300a00 */
[----:B------:R4:W-:Y:S02]  /*3e3d0*/  STL.64 [R1+0x590], R212 ;  /* 0x000590d401007387 */ /* 0x0009e40000100a00 */
[C---:B----4-:R-:W-:Y:S02]  /*3e3e0*/  IMAD.WIDE R212, R251.reuse, 0x4, R154 ;  /* 0x00000004fbd47825 */ /* 0x050fe400078e029a */
[----:B------:R-:W4:Y:S04]  /*3e3f0*/  LDL.LU.64 R154, [R1+0x1348] ;  /* 0x00134800019a7983 */ /* 0x000f280000300a00 */
[----:B------:R1:W-:Y:S02]  /*3e400*/  STL.64 [R1+0x598], R212 ;  /* 0x000598d401007387 */ /* 0x0003e40000100a00 */
[----:B-1----:R-:W-:-:S02]  /*3e410*/  IMAD.WIDE R212, R251, 0x4, R218 ;  /* 0x00000004fbd47825 */ /* 0x002fc400078e02da */
[----:B------:R-:W4:Y:S04]  /*3e420*/  LDL.LU.64 R218, [R1+0x618] ;  /* 0x0006180001da7983 */ /* 0x000f280000300a00 */
[----:B------:R1:W-:Y:S02]  /*3e430*/  STL.64 [R1+0x5a0], R212 ;  /* 0x0005a0d401007387 */ /* 0x0003e40000100a00 */
[C---:B-1----:R-:W-:Y:S02]  /*3e440*/  IMAD.WIDE R212, R251.reuse, 0x4, R202 ;  /* 0x00000004fbd47825 */ /* 0x042fe400078e02ca */
[----:B------:R-:W4:Y:S02]  /*3e450*/  LDL.LU.64 R202, [R1+0x620] ;  /* 0x0006200001ca7983 */ /* 0x000f240000300a00 */
[----:B------:R-:W-:-:S02]  /*3e460*/  IMAD.WIDE R106, R251, 0x4, R106 ;  /* 0x00000004fb6a7825 */ /* 0x000fc400078e026a */
[----:B------:R1:W-:Y:S02]  /*3e470*/  STL.64 [R1+0x5a8], R212 ;  /* 0x0005a8d401007387 */ /* 0x0003e40000100a00 */
[C---:B------:R-:W-:Y:S02]  /*3e480*/  IMAD.WIDE R112, R251.reuse, 0x4, R112 ;  /* 0x00000004fb707825 */ /* 0x040fe400078e0270 */
[----:B-1----:R-:W4:Y:S04]  /*3e490*/  LDL.LU.64 R212, [R1+0x628] ;  /* 0x0006280001d47983 */ /* 0x002f280000300a00 */
[----:B------:R1:W-:Y:S04]  /*3e4a0*/  STL.64 [R1+0x5b0], R112 ;  /* 0x0005b07001007387 */ /* 0x0003e80000100a00 */
[----:B-1----:R-:W4:Y:S04]  /*3e4b0*/  LDL.LU.64 R112, [R1+0x630] ;  /* 0x0006300001707983 */ /* 0x002f280000300a00 */
[----:B------:R1:W-:Y:S04]  /*3e4c0*/  STL.64 [R1+0x5b8], R106 ;  /* 0x0005b86a01007387 */ /* 0x0003e80000100a00 */
[----:B-1----:R-:W4:Y:S04]  /*3e4d0*/  LDL.LU.64 R106, [R1+0x640] ;  /* 0x00064000016a7983 */ /* 0x002f280000300a00 */
[----:B--2---:R1:W-:Y:S02]  /*3e4e0*/  LDGSTS.E [R252+0x43e00], [R58.64], P4 ;  /* 0x43e000003afc7fae */ /* 0x0043e4000a12184c */
[----:B-1----:R-:W-:-:S04]  /*3e4f0*/  IMAD.WIDE R58, R251, 0x4, R58 ;  /* 0x00000004fb3a7825 */ /* 0x002fc800078e023a */
[C---:B------:R-:W-:Y:S01]  /*3e500*/  IMAD.WIDE R90, R251.reuse, 0x4, R90 ;  /* 0x00000004fb5a7825 */ /* 0x040fe200078e025a */
[----:B------:R1:W-:Y:S04]  /*3e510*/  STL.64 [R1+0x5c0], R58 ;  /* 0x0005c03a01007387 */ /* 0x0003e80000100a00 */
[----:B-1----:R-:W2:Y:S04]  /*3e520*/  LDL.LU.64 R58, [R1+0x648] ;  /* 0x00064800013a7983 */ /* 0x002ea80000300a00 */
[----:B------:R1:W-:Y:S02]  /*3e530*/  STL.64 [R1+0x5c8], R90 ;  /* 0x0005c85a01007387 */ /* 0x0003e40000100a00 */
[----:B-1----:R-:W-:-:S02]  /*3e540*/  IMAD.WIDE R90, R251, 0x4, R248 ;  /* 0x00000004fb5a7825 */ /* 0x002fc400078e02f8 */
[----:B------:R-:W2:Y:S04]  /*3e550*/  LDL.LU.64 R248, [R1+0x650] ;  /* 0x0006500001f87983 */ /* 0x000ea80000300a00 */
[----:B------:R1:W-:Y:S02]  /*3e560*/  STL.64 [R1+0x5d0], R90 ;  /* 0x0005d05a01007387 */ /* 0x0003e40000100a00 */
[C---:B-1----:R-:W-:Y:S02]  /*3e570*/  IMAD.WIDE R90, R251.reuse, 0x4, R186 ;  /* 0x00000004fb5a7825 */ /* 0x042fe400078e02ba */
[----:B------:R-:W2:Y:S04]  /*3e580*/  LDL.LU.64 R186, [R1+0x1338] ;  /* 0x0013380001ba7983 */ /* 0x000ea80000300a00 */
[----:B------:R1:W-:Y:S01]  /*3e590*/  STL.64 [R1+0x5d8], R90 ;  /* 0x0005d85a01007387 */ /* 0x0003e20000100a00 */
[----:B------:R-:W-:-:S04]  /*3e5a0*/  IMAD.WIDE R26, R251, 0x4, R26 ;  /* 0x00000004fb1a7825 */ /* 0x000fc800078e021a */
[C---:B-1----:R-:W-:Y:S02]  /*3e5b0*/  IMAD.WIDE R90, R251.reuse, 0x4, R122 ;  /* 0x00000004fb5a7825 */ /* 0x042fe400078e027a */
[----:B------:R-:W2:Y:S02]  /*3e5c0*/  LDL.LU.64 R122, [R1+0x660] ;  /* 0x00066000017a7983 */ /* 0x000ea40000300a00 */
[C---:B------:R-:W-:Y:S02]  /*3e5d0*/  IMAD.WIDE R170, R251.reuse, 0x4, R170 ;  /* 0x00000004fbaa7825 */ /* 0x040fe400078e02aa */
[----:B------:R1:W-:Y:S04]  /*3e5e0*/  STL.64 [R1+0x5e0], R90 ;  /* 0x0005e05a01007387 */ /* 0x0003e80000100a00 */
[----:B-1----:R-:W2:Y:S04]  /*3e5f0*/  LDL.LU.64 R90, [R1+0x668] ;  /* 0x00066800015a7983 */ /* 0x002ea80000300a00 */
[----:B------:R1:W-:Y:S04]  /*3e600*/  STL.64 [R1+0x5e8], R170 ;  /* 0x0005e8aa01007387 */ /* 0x0003e80000100a00 */
[----:B-1----:R-:W2:Y:S01]  /*3e610*/  LDL.LU.64 R170, [R1+0x670] ;  /* 0x0006700001aa7983 */ /* 0x002ea20000300a00 */
[----:B------:R-:W-:-:S05]  /*3e620*/  IMAD.WIDE R234, R251, 0x4, R234 ;  /* 0x00000004fbea7825 */ /* 0x000fca00078e02ea */
[----:B------:R1:W-:Y:S04]  /*3e630*/  STL.64 [R1+0x5f0], R234 ;  /* 0x0005f0ea01007387 */ /* 0x0003e80000100a00 */
[----:B------:R1:W-:Y:S04]  /*3e640*/  LDGSTS.E [R252+0x44e00], [R42.64], P4 ;  /* 0x44e000002afc7fae */ /* 0x0003e8000a12184c */
[----:B-1----:R-:W2:Y:S04]  /*3e650*/  LDL.LU.64 R234, [R1+0x1330] ;  /* 0x0013300001ea7983 */ /* 0x002ea80000300a00 */
[----:B------:R1:W-:Y:S01]  /*3e660*/  STL.64 [R1+0x5f8], R26 ;  /* 0x0005f81a01007387 */ /* 0x0003e20000100a00 */
[----:B------:R-:W-:-:S03]  /*3e670*/  IMAD.WIDE R42, R251, 0x4, R42 ;  /* 0x00000004fb2a7825 */ /* 0x000fc600078e022a */
[----:B-1----:R-:W2:Y:S04]  /*3e680*/  LDL.LU.64 R26, [R1+0x688] ;  /* 0x00068800011a7983 */ /* 0x002ea80000300a00 */
[----:B------:R1:W-:Y:S04]  /*3e690*/  STL.64 [R1+0x600], R42 ;  /* 0x0006002a01007387 */ /* 0x0003e80000100a00 */
[----:B-1----:R-:W2:Y:S01]  /*3e6a0*/  LDL.LU.64 R42, [R1+0x1ca8] ;  /* 0x001ca800012a7983 */ /* 0x002ea20000300a00 */
[----:B---3--:R-:W-:-:S05]  /*3e6b0*/  IMAD.WIDE R98, R251, 0x4, R98 ;  /* 0x00000004fb627825 */ /* 0x008fca00078e0262 */
[----:B------:R1:W-:Y:S04]  /*3e6c0*/  STL.64 [R1+0x608], R98 ;  /* 0x0006086201007387 */ /* 0x0003e80000100a00 */
[----:B-1----:R-:W3:Y:S01]  /*3e6d0*/  LDL.LU.64 R98, [R1+0x690] ;  /* 0x0006900001627983 */ /* 0x002ee20000300a00 */
[----:B----4-:R-:W-:-:S05]  /*3e6e0*/  IMAD.WIDE R154, R251, 0x4, R154 ;  /* 0x00000004fb9a7825 */ /* 0x010fca00078e029a */
[----:B------:R1:W-:Y:S04]  /*3e6f0*/  STL.64 [R1+0x610], R154 ;  /* 0x0006109a01007387 */ /* 0x0003e80000100a00 */
[----:B-1----:R-:W4:Y:S01]  /*3e700*/  LDL.LU.64 R154, [R1+0x1328] ;  /* 0x00132800019a7983 */ /* 0x002f220000300a00 */
[----:B------:R-:W-:-:S05]  /*3e710*/  IMAD.WIDE R218, R251, 0x4, R218 ;  /* 0x00000004fbda7825 */ /* 0x000fca00078e02da */
[----:B------:R1:W-:Y:S04]  /*3e720*/  STL.64 [R1+0x618], R218 ;  /* 0x000618da01007387 */ /* 0x0003e80000100a00 */
[----:B-1----:R-:W4:Y:S01]  /*3e730*/  LDL.LU.64 R218, [R1+0x6a0] ;  /* 0x0006a00001da7983 */ /* 0x002f220000300a00 */
[----:B------:R-:W-:-:S05]  /*3e740*/  IMAD.WIDE R202, R251, 0x4, R202 ;  /* 0x00000004fbca7825 */ /* 0x000fca00078e02ca */
[----:B------:R1:W-:Y:S04]  /*3e750*/  STL.64 [R1+0x620], R202 ;  /* 0x000620ca01007387 */ /* 0x0003e80000100a00 */
[----:B-1----:R-:W4:Y:S01]  /*3e760*/  LDL.LU.64 R202, [R1+0x1320] ;  /* 0x0013200001ca7983 */ /* 0x002f220000300a00 */
[----:B------:R-:W-:-:S04]  /*3e770*/  IMAD.WIDE R212, R251, 0x4, R212 ;  /* 0x00000004fbd47825 */ /* 0x000fc800078e02d4 */
[C---:B------:R-:W-:Y:S01]  /*3e780*/  IMAD.WIDE R68, R251.reuse, 0x4, R68 ;  /* 0x00000004fb447825 */ /* 0x040fe200078e0244 */
[----:B------:R1:W-:Y:S03]  /*3e790*/  STL.64 [R1+0x628], R212 ;  /* 0x000628d401007387 */ /* 0x0003e60000100a00 */
[C---:B------:R-:W-:Y:S01]  /*3e7a0*/  IMAD.WIDE R112, R251.reuse, 0x4, R112 ;  /* 0x00000004fb707825 */ /* 0x040fe200078e0270 */
[----:B-1----:R-:W4:Y:S04]  /*3e7b0*/  LDL.LU.64 R212, [R1+0x1ca0] ;  /* 0x001ca00001d47983 */ /* 0x002f280000300a00 */
[----:B------:R1:W-:Y:S04]  /*3e7c0*/  STL.64 [R1+0x630], R112 ;  /* 0x0006307001007387 */ /* 0x0003e80000100a00 */
[----:B------:R1:W-:Y:S04]  /*3e7d0*/  LDGSTS.E [R252+0x45e00], [R106.64], P4 ;  /* 0x45e000006afc7fae */ /* 0x0003e8000a12184c */
[----:B-1----:R-:W4:Y:S04]  /*3e7e0*/  LDL.LU.64 R112, [R1+0x1c98] ;  /* 0x001c980001707983 */ /* 0x002f280000300a00 */
[----:B------:R1:W-:Y:S01]  /*3e7f0*/  STL.64 [R1+0x638], R68 ;  /* 0x0006384401007387 */ /* 0x0003e20000100a00 */
[----:B------:R-:W-:-:S03]  /*3e800*/  IMAD.WIDE R106, R251, 0x4, R106 ;  /* 0x00000004fb6a7825 */ /* 0x000fc600078e026a */
[----:B-1----:R-:W4:Y:S04]  /*3e810*/  LDL.LU.64 R68, [R1+0x6e0] ;  /* 0x0006e00001447983 */ /* 0x002f280000300a00 */
[----:B------:R1:W-:Y:S01]  /*3e820*/  STL.64 [R1+0x640], R106 ;  /* 0x0006406a01007387 */ /* 0x0003e20000100a00 */
[----:B------:R-:W-:-:S03]  /*3e830*/  IMAD.WIDE R10, R251, 0x4, R10 ;  /* 0x00000004fb0a7825 */ /* 0x000fc600078e020a */
[----:B-1----:R-:W4:Y:S01]  /*3e840*/  LDL.LU.64 R106, [R1+0x6e8] ;  /* 0x0006e800016a7983 */ /* 0x002f220000300a00 */
[----:B--2---:R-:W-:-:S05]  /*3e850*/  IMAD.WIDE R58, R251, 0x4, R58 ;  /* 0x00000004fb3a7825 */ /* 0x004fca00078e023a */
[----:B------:R1:W-:Y:S04]  /*3e860*/  STL.64 [R1+0x648], R58 ;  /* 0x0006483a01007387 */ /* 0x0003e80000100a00 */
[----:B-1----:R-:W2:Y:S01]  /*3e870*/  LDL.LU.64 R58, [R1+0x6f0] ;  /* 0x0006f000013a7983 */ /* 0x002ea20000300a00 */
[----:B------:R-:W-:-:S05]  /*3e880*/  IMAD.WIDE R248, R251, 0x4, R248 ;  /* 0x00000004fbf87825 */ /* 0x000fca00078e02f8 */
[----:B------:R1:W-:Y:S04]  /*3e890*/  STL.64 [R1+0x650], R248 ;  /* 0x000650f801007387 */ /* 0x0003e80000100a00 */
[----:B-1----:R-:W2:Y:S01]  /*3e8a0*/  LDL.LU.64 R248, [R1+0x6f8] ;  /* 0x0006f80001f87983 */ /* 0x002ea20000300a00 */
[----:B------:R-:W-:-:S05]  /*3e8b0*/  IMAD.WIDE R186, R251, 0x4, R186 ;  /* 0x00000004fbba7825 */ /* 0x000fca00078e02ba */
[----:B------:R1:W-:Y:S04]  /*3e8c0*/  STL.64 [R1+0x658], R186 ;  /* 0x000658ba01007387 */ /* 0x0003e80000100a00 */
[----:B-1----:R-:W2:Y:S01]  /*3e8d0*/  LDL.LU.64 R186, [R1+0x700] ;  /* 0x0007000001ba7983 */ /* 0x002ea20000300a00 */
[----:B------:R-:W-:-:S05]  /*3e8e0*/  IMAD.WIDE R122, R251, 0x4, R122 ;  /* 0x00000004fb7a7825 */ /* 0x000fca00078e027a */
        /* <DEDUP_REMOVED lines=9> */
[----:B------:R1:W-:Y:S04]  /*3e980*/  LDGSTS.E [R252+0x46e00], [R234.64], P4 ;  /* 0x46e00000eafc7fae */ /* 0x0003e8000a12184c */
[----:B-1----:R-:W2:Y:S01]  /*3e990*/  LDL.LU.64 R10, [R1+0x720] ;  /* 0x00072000010a7983 */ /* 0x002ea20000300a00 */
[----:B------:R-:W-:-:S04]  /*3e9a0*/  IMAD.WIDE R234, R251, 0x4, R234 ;  /* 0x00000004fbea7825 */ /* 0x000fc800078e02ea */
[C---:B------:R-:W-:Y:S01]  /*3e9b0*/  IMAD.WIDE R26, R251.reuse, 0x4, R26 ;  /* 0x00000004fb1a7825 */ /* 0x040fe200078e021a */
[----:B------:R1:W-:Y:S04]  /*3e9c0*/  STL.64 [R1+0x680], R234 ;  /* 0x000680ea01007387 */ /* 0x0003e80000100a00 */
        /* <DEDUP_REMOVED lines=11> */
[----:B-1----:R-:W3:Y:S01]  /*3ea80*/  LDL.LU.64 R218, [R1+0x748] ;  /* 0x0007480001da7983 */ /* 0x002ee20000300a00 */
[----:B------:R-:W-:-:S05]  /*3ea90*/  IMAD.WIDE R202, R251, 0x4, R202 ;  /* 0x00000004fbca7825 */ /* 0x000fca00078e02ca */
[----:B------:R1:W-:Y:S04]  /*3eaa0*/  STL.64 [R1+0x6a8], R202 ;  /* 0x0006a8ca01007387 */ /* 0x0003e80000100a00 */
[----:B-1----:R-:W3:Y:S01]  /*3eab0*/  LDL.LU.64 R202, [R1+0x1c80] ;  /* 0x001c800001ca7983 */ /* 0x002ee20000300a00 */
[----:B------:R-:W-:-:S03]  /*3eac0*/  IMAD.WIDE R138, R251, 0x4, R138 ;  /* 0x00000004fb8a7825 */ /* 0x000fc600078e028a */
[----:B------:R1:W-:Y:S02]  /*3ead0*/  LDGSTS.E [R252+0x47e00], [R68.64], P4 ;  /* 0x47e0000044fc7fae */ /* 0x0003e4000a12184c */
[----:B-1----:R-:W-:-:S04]  /*3eae0*/  IMAD.WIDE R68, R251, 0x4, R68 ;  /* 0x00000004fb447825 */ /* 0x002fc800078e0244 */
[----:B------:R-:W-:-:S04]  /*3eaf0*/  IMAD.WIDE R106, R251, 0x4, R106 ;  /* 0x00000004fb6a7825 */ /* 0x000fc800078e026a */
[----:B------:R-:W-:-:S04]  /*3eb00*/  IMAD.WIDE R118, R251, 0x4, R118 ;  /* 0x00000004fb767825 */ /* 0x000fc800078e0276 */
[----:B--2---:R-:W-:-:S04]  /*3eb10*/  IMAD.WIDE R58, R251, 0x4, R58 ;  /* 0x00000004fb3a7825 */ /* 0x004fc800078e023a */
[----:B------:R-:W-:-:S04]  /*3eb20*/  IMAD.WIDE R248, R251, 0x4, R248 ;  /* 0x00000004fbf87825 */ /* 0x000fc800078e02f8 */
[----:B------:R-:W-:-:S04]  /*3eb30*/  IMAD.WIDE R186, R251, 0x4, R186 ;  /* 0x00000004fbba7825 */ /* 0x000fc800078e02ba */
[C---:B------:R-:W-:Y:S01]  /*3eb40*/  IMAD.WIDE R122, R251.reuse, 0x4, R122 ;  /* 0x00000004fb7a7825 */ /* 0x040fe200078e027a */
[----:B------:R1:W-:Y:S03]  /*3eb50*/  LDGSTS.E [R252+0x48e00], [R10.64], P4 ;  /* 0x48e000000afc7fae */ /* 0x0003e6000a12184c */
[----:B---3--:R-:W-:-:S05]  /*3eb60*/  IMAD.WIDE R202, R251, 0x4, R202 ;  /* 0x00000004fbca7825 */ /* 0x008fca00078e02ca */
[----:B------:R2:W-:Y:S04]  /*3eb70*/  STL.64 [R1+0x6d0], R202 ;  /* 0x0006d0ca01007387 */ /* 0x0005e80000100a00 */
[----:B--2---:R-:W2:Y:S04]  /*3eb80*/  LDL.LU.64 R202, [R1+0x760] ;  /* 0x0007600001ca7983 */ /* 0x004ea80000300a00 */
[----:B------:R3:W-:Y:S04]  /*3eb90*/  STL.64 [R1+0x6d8], R138 ;  /* 0x0006d88a01007387 */ /* 0x0007e80000100a00 */
[----:B---3--:R-:W3:Y:S04]  /*3eba0*/  LDL.LU.64 R138, [R1+0x768] ;  /* 0x00076800018a7983 */ /* 0x008ee80000300a00 */
[----:B------:R1:W-:Y:S04]  /*3ebb0*/  STL.64 [R1+0x6e0], R68 ;  /* 0x0006e04401007387 */ /* 0x0003e80000100a00 */
[----:B-1----:R-:W3:Y:S04]  /*3ebc0*/  LDL.LU.64 R68, [R1+0x770] ;  /* 0x0007700001447983 */ /* 0x002ee80000300a00 */
[----:B------:R1:W-:Y:S04]  /*3ebd0*/  STL.64 [R1+0x6e8], R106 ;  /* 0x0006e86a01007387 */ /* 0x0003e80000100a00 */
        /* <DEDUP_REMOVED lines=13> */
[----:B----4-:R-:W-:-:S04]  /*3ecb0*/  IMAD.WIDE R154, R251, 0x4, R154 ;  /* 0x00000004fb9a7825 */ /* 0x010fc800078e029a */
[----:B------:R-:W-:-:S04]  /*3ecc0*/  IMAD.WIDE R218, R251, 0x4, R218 ;  /* 0x00000004fbda7825 */ /* 0x000fc800078e02da */
[----:B------:R-:W-:-:S04]  /*3ecd0*/  IMAD.WIDE R226, R251, 0x4, R226 ;  /* 0x00000004fbe27825 */ /* 0x000fc800078e02e2 */
[----:B------:R-:W-:-:S04]  /*3ece0*/  IMAD.WIDE R170, R251, 0x4, R170 ;  /* 0x00000004fbaa7825 */ /* 0x000fc800078e02aa */
[C---:B------:R-:W-:Y:S01]  /*3ecf0*/  IMAD.WIDE R116, R251.reuse, 0x4, R116 ;  /* 0x00000004fb747825 */ /* 0x040fe200078e0274 */
[----:B--2---:R1:W-:Y:S03]  /*3ed00*/  LDGSTS.E [R252+0x49e00], [R202.64], P4 ;  /* 0x49e00000cafc7fae */ /* 0x0043e6000a12184c */
[----:B---3--:R-:W-:-:S05]  /*3ed10*/  IMAD.WIDE R106, R251, 0x4, R106 ;  /* 0x00000004fb6a7825 */ /* 0x008fca00078e026a */
[----:B------:R2:W-:Y:S04]  /*3ed20*/  STL.64 [R1+0x710], R106 ;  /* 0x0007106a01007387 */ /* 0x0005e80000100a00 */
[----:B--2---:R-:W2:Y:S04]  /*3ed30*/  LDL.LU.64 R106, [R1+0x12e8] ;  /* 0x0012e800016a7983 */ /* 0x004ea80000300a00 */
[----:B------:R3:W-:Y:S04]  /*3ed40*/  STL.64 [R1+0x718], R118 ;  /* 0x0007187601007387 */ /* 0x0007e80000100a00 */
[----:B---3--:R-:W3:Y:S04]  /*3ed50*/  LDL.LU.64 R118, [R1+0x12e0] ;  /* 0x0012e00001767983 */ /* 0x008ee80000300a00 */
[----:B------:R4:W-:Y:S04]  /*3ed60*/  STL.64 [R1+0x720], R10 ;  /* 0x0007200a01007387 */ /* 0x0009e80000100a00 */
[----:B----4-:R-:W4:Y:S04]  /*3ed70*/  LDL.LU.64 R10, [R1+0x1c70] ;  /* 0x001c7000010a7983 */ /* 0x010f280000300a00 */
[----:B------:R1:W-:Y:S02]  /*3ed80*/  STL.64 [R1+0x728], R234 ;  /* 0x000728ea01007387 */ /* 0x0003e40000100a00 */
[----:B-1----:R-:W-:-:S04]  /*3ed90*/  IMAD.WIDE R202, R251, 0x4, R202 ;  /* 0x00000004fbca7825 */ /* 0x002fc800078e02ca */
[----:B------:R-:W-:-:S04]  /*3eda0*/  IMAD.WIDE R138, R251, 0x4, R138 ;  /* 0x00000004fb8a7825 */ /* 0x000fc800078e028a */
[C---:B------:R-:W-:Y:S01]  /*3edb0*/  IMAD.WIDE R68, R251.reuse, 0x4, R68 ;  /* 0x00000004fb447825 */ /* 0x040fe200078e0244 */
[----:B------:R1:W-:Y:S04]  /*3edc0*/  LDGSTS.E [R252+0x4ae00], [R122.64], P4 ;  /* 0x4ae000007afc7fae */ /* 0x0003e8000a12184c */
[----:B------:R-:W2:Y:S04]  /*3edd0*/  LDL.LU.64 R234, [R1+0x1c68] ;  /* 0x001c680001ea7983 */ /* 0x000ea80000300a00 */
        /* <DEDUP_REMOVED lines=11> */
[----:B----4-:R-:W-:-:S05]  /*3ee90*/  IMAD.WIDE R10, R251, 0x4, R10 ;  /* 0x00000004fb0a7825 */ /* 0x010fca00078e020a */
        /* <DEDUP_REMOVED lines=21> */
[C---:B--2---:R-:W-:Y:S01]  /*3eff0*/  IMAD.WIDE R106, R251.reuse, 0x4, R106 ;  /* 0x00000004fb6a7825 */ /* 0x044fe200078e026a */
[----:B------:R1:W-:Y:S03]  /*3f000*/  STL.64 [R1+0x7a0], R122 ;  /* 0x0007a07a01007387 */ /* 0x0003e60000100a00 */
[----:B---3--:R-:W-:-:S04]  /*3f010*/  IMAD.WIDE R118, R251, 0x4, R118 ;  /* 0x00000004fb767825 */ /* 0x008fc800078e0276 */
[C---:B------:R-:W-:Y:S01]  /*3f020*/  IMAD.WIDE R26, R251.reuse, 0x4, R26 ;  /* 0x00000004fb1a7825 */ /* 0x040fe200078e021a */
[----:B-1----:R-:W2:Y:S04]  /*3f030*/  LDL.LU.64 R122, [R1+0x1268] ;  /* 0x00126800017a7983 */ /* 0x002ea80000300a00 */
[----:B------:R1:W-:Y:S04]  /*3f040*/  STL.64 [R1+0x7a8], R106 ;  /* 0x0007a86a01007387 */ /* 0x0003e80000100a00 */
[----:B-1----:R-:W3:Y:S04]  /*3f050*/  LDL.LU.64 R106, [R1+0x1260] ;  /* 0x00126000016a7983 */ /* 0x002ee80000300a00 */
[----:B------:R1:W-:Y:S01]  /*3f060*/  STL.64 [R1+0x7b0], R118 ;  /* 0x0007b07601007387 */ /* 0x0003e20000100a00 */
[----:B------:R-:W-:-:S03]  /*3f070*/  IMAD.WIDE R98, R251, 0x4, R98 ;  /* 0x00000004fb627825 */ /* 0x000fc600078e0262 */
[----:B-1----:R-:W3:Y:S04]  /*3f080*/  LDL.LU.64 R118, [R1+0x1258] ;  /* 0x0012580001767983 */ /* 0x002ee80000300a00 */
[----:B------:R1:W-:Y:S04]  /*3f090*/  STL.64 [R1+0x7b8], R26 ;  /* 0x0007b81a01007387 */ /* 0x0003e80000100a00 */
[----:B-1----:R-:W3:Y:S04]  /*3f0a0*/  LDL.LU.64 R26, [R1+0x1250] ;  /* 0x00125000011a7983 */ /* 0x002ee80000300a00 */
[----:B------:R1:W-:Y:S01]  /*3f0b0*/  STL.64 [R1+0x7c0], R98 ;  /* 0x0007c06201007387 */ /* 0x0003e20000100a00 */
[----:B------:R-:W-:-:S04]  /*3f0c0*/  IMAD.WIDE R154, R251, 0x4, R154 ;  /* 0x00000004fb9a7825 */ /* 0x000fc800078e029a */
[C---:B------:R-:W-:Y:S01]  /*3f0d0*/  IMAD.WIDE R90, R251.reuse, 0x4, R90 ;  /* 0x00000004fb5a7825 */ /* 0x040fe200078e025a */
[----:B-1----:R-:W3:Y:S03]  /*3f0e0*/  LDL.LU.64 R98, [R1+0x1248] ;  /* 0x0012480001627983 */ /* 0x002ee60000300a00 */
[C---:B------:R-:W-:Y:S01]  /*3f0f0*/  IMAD.WIDE R74, R251.reuse, 0x4, R74 ;  /* 0x00000004fb4a7825 */ /* 0x040fe200078e024a */
[----:B------:R1:W-:Y:S04]  /*3f100*/  STL.64 [R1+0x7c8], R154 ;  /* 0x0007c89a01007387 */ /* 0x0003e80000100a00 */
[----:B-1----:R-:W3:Y:S04]  /*3f110*/  LDL.LU.64 R154, [R1+0x1c40] ;  /* 0x001c4000019a7983 */ /* 0x002ee80000300a00 */
[----:B------:R1:W-:Y:S04]  /*3f120*/  STL.64 [R1+0x7d0], R90 ;  /* 0x0007d05a01007387 */ /* 0x0003e80000100a00 */
[----:B------:R4:W-:Y:S04]  /*3f130*/  STL.64 [R1+0x7d8], R74 ;  /* 0x0007d84a01007387 */ /* 0x0009e80000100a00 */
[----:B-1----:R-:W3:Y:S04]  /*3f140*/  LDL.LU.64 R90, [R1+0x1230] ;  /* 0x00123000015a7983 */ /* 0x002ee80000300a00 */
[----:B----4-:R1:W-:Y:S02]  /*3f150*/  LDGSTS.E [R252+0x4be00], [R10.64], P4 ;  /* 0x4be000000afc7fae */ /* 0x0103e4000a12184c */
[----:B-1----:R-:W-:-:S04]  /*3f160*/  IMAD.WIDE R10, R251, 0x4, R10 ;  /* 0x00000004fb0a7825 */ /* 0x002fc800078e020a */
[C---:B------:R-:W-:Y:S01]  /*3f170*/  IMAD.WIDE R226, R251.reuse, 0x4, R226 ;  /* 0x00000004fbe27825 */ /* 0x040fe200078e02e2 */
[----:B------:R1:W-:Y:S04]  /*3f180*/  STL.64 [R1+0x7e0], R10 ;  /* 0x0007e00a01007387 */ /* 0x0003e80000100a00 */
[----:B------:R-:W4:Y:S04]  /*3f190*/  LDL.LU.64 R74, [R1+0x1228] ;  /* 0x00122800014a7983 */ /* 0x000f280000300a00 */
[----:B-1----:R-:W4:Y:S04]  /*3f1a0*/  LDL.LU.64 R10, [R1+0x1220] ;  /* 0x00122000010a7983 */ /* 0x002f280000300a00 */
[----:B------:R1:W-:Y:S04]  /*3f1b0*/  STL.64 [R1+0x7e8], R226 ;  /* 0x0007e8e201007387 */ /* 0x0003e80000100a00 */
[----:B-1----:R-:W4:Y:S01]  /*3f1c0*/  LDL.LU.64 R226, [R1+0x1218] ;  /* 0x0012180001e27983 */ /* 0x002f220000300a00 */
[----:B------:R-:W-:-:S05]  /*3f1d0*/  IMAD.WIDE R138, R251, 0x4, R138 ;  /* 0x00000004fb8a7825 */ /* 0x000fca00078e028a */
[----:B------:R1:W-:Y:S01]  /*3f1e0*/  STL.64 [R1+0x7f0], R138 ;  /* 0x0007f08a01007387 */ /* 0x0003e20000100a00 */
[----:B------:R-:W-:-:S03]  /*3f1f0*/  IMAD.WIDE R68, R251, 0x4, R68 ;  /* 0x00000004fb447825 */ /* 0x000fc600078e0244 */
[----:B-1----:R-:W4:Y:S04]  /*3f200*/  LDL.LU.64 R138, [R1+0x1c38] ;  /* 0x001c3800018a7983 */ /* 0x002f280000300a00 */
[----:B------:R1:W-:Y:S04]  /*3f210*/  STL.64 [R1+0x7f8], R68 ;  /* 0x0007f84401007387 */ /* 0x0003e80000100a00 */
[----:B-1----:R-:W4:Y:S01]  /*3f220*/  LDL.LU.64 R68, [R1+0x1210] ;  /* 0x0012100001447983 */ /* 0x002f220000300a00 */
[----:B------:R-:W-:-:S05]  /*3f230*/  IMAD.WIDE R58, R251, 0x4, R58 ;  /* 0x00000004fb3a7825 */ /* 0x000fca00078e023a */
[----:B------:R1:W-:Y:S01]  /*3f240*/  STL.64 [R1+0x800], R58 ;  /* 0x0008003a01007387 */ /* 0x0003e20000100a00 */
[----:B------:R-:W-:-:S03]  /*3f250*/  IMAD.WIDE R248, R251, 0x4, R248 ;  /* 0x00000004fbf87825 */ /* 0x000fc600078e02f8 */
[----:B-1----:R-:W4:Y:S04]  /*3f260*/  LDL.LU.64 R58, [R1+0x1208] ;  /* 0x00120800013a7983 */ /* 0x002f280000300a00 */
[----:B------:R1:W-:Y:S02]  /*3f270*/  STL.64 [R1+0x808], R248 ;  /* 0x000808f801007387 */ /* 0x0003e40000100a00 */
[----:B-1----:R-:W-:-:S04]  /*3f280*/  IMAD.WIDE R248, R251, 0x4, R112 ;  /* 0x00000004fbf87825 */ /* 0x002fc800078e0270 */
[C---:B------:R-:W-:Y:S02]  /*3f290*/  IMAD.WIDE R112, R251.reuse, 0x4, R168 ;  /* 0x00000004fb707825 */ /* 0x040fe400078e02a8 */
[----:B------:R-:W4:Y:S04]  /*3f2a0*/  LDL.LU.64 R168, [R1+0x11f0] ;  /* 0x0011f00001a87983 */ /* 0x000f280000300a00 */
[----:B------:R1:W-:Y:S04]  /*3f2b0*/  STL.64 [R1+0x810], R248 ;  /* 0x000810f801007387 */ /* 0x0003e80000100a00 */
[----:B------:R1:W-:Y:S04]  /*3f2c0*/  STL.64 [R1+0x818], R112 ;  /* 0x0008187001007387 */ /* 0x0003e80000100a00 */
[----:B-1----:R-:W4:Y:S04]  /*3f2d0*/  LDL.LU.64 R248, [R1+0x11e8] ;  /* 0x0011e80001f87983 */ /* 0x002f280000300a00 */
[----:B------:R-:W4:Y:S04]  /*3f2e0*/  LDL.LU.64 R112, [R1+0x11e0] ;  /* 0x0011e00001707983 */ /* 0x000f280000300a00 */
[----:B------:R1:W-:Y:S02]  /*3f2f0*/  LDGSTS.E [R252+0x4ce00], [R116.64], P4 ;  /* 0x4ce0000074fc7fae */ /* 0x0003e4000a12184c */
[----:B-1----:R-:W-:-:S05]  /*3f300*/  IMAD.WIDE R116, R251, 0x4, R116 ;  /* 0x00000004fb747825 */ /* 0x002fca00078e0274 */
[----:B------:R1:W-:Y:S04]  /*3f310*/  STL.64 [R1+0x820], R116 ;  /* 0x0008207401007387 */ /* 0x0003e80000100a00 */
[----:B-1----:R-:W4:Y:S01]  /*3f320*/  LDL.LU.64 R116, [R1+0x11d8] ;  /* 0x0011d80001747983 */ /* 0x002f220000300a00 */
[----:B--2---:R-:W-:-:S04]  /*3f330*/  IMAD.WIDE R122, R251, 0x4, R122 ;  /* 0x00000004fb7a7825 */ /* 0x004fc800078e027a */
[C---:B---3--:R-:W-:Y:S01]  /*3f340*/  IMAD.WIDE R106, R251.reuse, 0x4, R106 ;  /* 0x00000004fb6a7825 */ /* 0x048fe200078e026a */
[----:B------:R1:W-:Y:S04]  /*3f350*/  STL.64 [R1+0x828], R122 ;  /* 0x0008287a01007387 */ /* 0x0003e80000100a00 */
[----:B-1----:R-:W2:Y:S01]  /*3f360*/  LDL.LU.64 R122, [R1+0x1c30] ;  /* 0x001c3000017a7983 */ /* 0x002ea20000300a00 */
[----:B------:R-:W-:-:S03]  /*3f370*/  IMAD.WIDE R118, R251, 0x4, R118 ;  /* 0x00000004fb767825 */ /* 0x000fc600078e0276 */
[----:B------:R1:W-:Y:S04]  /*3f380*/  STL.64 [R1+0x830], R106 ;  /* 0x0008306a01007387 */ /* 0x0003e80000100a00 */
[----:B-1----:R-:W3:Y:S01]  /*3f390*/  LDL.LU.64 R106, [R1+0x1c28] ;  /* 0x001c2800016a7983 */ /* 0x002ee20000300a00 */
[----:B------:R-:W-:-:S03]  /*3f3a0*/  IMAD.WIDE R26, R251, 0x4, R26 ;  /* 0x00000004fb1a7825 */ /* 0x000fc600078e021a */
[----:B------:R1:W-:Y:S04]  /*3f3b0*/  STL.64 [R1+0x838], R118 ;  /* 0x0008387601007387 */ /* 0x0003e80000100a00 */
[----:B-1----:R-:W2:Y:S04]  /*3f3c0*/  LDL.LU.64 R118, [R1+0x11d0] ;  /* 0x0011d00001767983 */ /* 0x002ea80000300a00 */
[----:B------:R1:W-:Y:S01]  /*3f3d0*/  STL.64 [R1+0x840], R26 ;  /* 0x0008401a01007387 */ /* 0x0003e20000100a00 */
[----:B------:R-:W-:-:S03]  /*3f3e0*/  IMAD.WIDE R98, R251, 0x4, R98 ;  /* 0x00000004fb627825 */ /* 0x000fc600078e0262 */
[----:B-1----:R-:W3:Y:S01]  /*3f3f0*/  LDL.LU.64 R26, [R1+0x11c8] ;  /* 0x0011c800011a7983 */ /* 0x002ee20000300a00 */
[----:B------:R-:W-:-:S03]  /*3f400*/  IMAD.WIDE R212, R251, 0x4, R212 ;  /* 0x00000004fbd47825 */ /* 0x000fc600078e02d4 */
[----:B------:R1:W-:Y:S01]  /*3f410*/  STL.64 [R1+0x848], R98 ;  /* 0x0008486201007387 */ /* 0x0003e20000100a00 */
[----:B------:R-:W-:-:S03]  /*3f420*/  IMAD.WIDE R146, R251, 0x4, R146 ;  /* 0x00000004fb927825 */ /* 0x000fc600078e0292 */
[----:B-1----:R-:W3:Y:S04]  /*3f430*/  LDL.LU.64 R98, [R1+0x11b0] ;  /* 0x0011b00001627983 */ /* 0x002ee80000300a00 */
[----:B------:R1:W-:Y:S04]  /*3f440*/  STL.64 [R1+0x850], R212 ;  /* 0x000850d401007387 */ /* 0x0003e80000100a00 */
[----:B------:R1:W-:Y:S04]  /*3f450*/  LDGSTS.E [R252+0x4de00], [R90.64], P4 ;  /* 0x4de000005afc7fae */ /* 0x0003e8000a12184c */
[----:B-1----:R-:W3:Y:S04]  /*3f460*/  LDL.LU.64 R212, [R1+0x11a8] ;  /* 0x0011a80001d47983 */ /* 0x002ee80000300a00 */
[----:B------:R1:W-:Y:S01]  /*3f470*/  STL.64 [R1+0x858], R146 ;  /* 0x0008589201007387 */ /* 0x0003e20000100a00 */
[----:B------:R-:W-:-:S03]  /*3f480*/  IMAD.WIDE R90, R251, 0x4, R90 ;  /* 0x00000004fb5a7825 */ /* 0x000fc600078e025a */
[----:B-1----:R-:W3:Y:S04]  /*3f490*/  LDL.LU.64 R146, [R1+0x11a0] ;  /* 0x0011a00001927983 */ /* 0x002ee80000300a00 */
[----:B------:R1:W-:Y:S04]  /*3f4a0*/  STL.64 [R1+0x860], R90 ;  /* 0x0008605a01007387 */ /* 0x0003e80000100a00 */
[----:B-1----:R-:W3:Y:S01]  /*3f4b0*/  LDL.LU.64 R90, [R1+0x1c20] ;  /* 0x001c2000015a7983 */ /* 0x002ee20000300a00 */
[----:B----4-:R-:W-:-:S05]  /*3f4c0*/  IMAD.WIDE R74, R251, 0x4, R74 ;  /* 0x00000004fb4a7825 */ /* 0x010fca00078e024a */
        /* <DEDUP_REMOVED lines=9> */
[----:B------:R-:W-:-:S05]  /*3f560*/  IMAD.WIDE R68, R251, 0x4, R68 ;  /* 0x00000004fb447825 */ /* 0x000fca00078e0244 */
[----:B------:R1:W-:Y:S01]  /*3f570*/  STL.64 [R1+0x880], R68 ;  /* 0x0008804401007387 */ /* 0x0003e20000100a00 */
[----:B------:R-:W-:-:S03]  /*3f580*/  IMAD.WIDE R128, R251, 0x4, R128 ;  /* 0x00000004fb807825 */ /* 0x000fc600078e0280 */
[----:B-1----:R-:W4:Y:S01]  /*3f590*/  LDL.LU.64 R68, [R1+0x1188] ;  /* 0x0011880001447983 */ /* 0x002f220000300a00 */
[----:B------:R-:W-:-:S05]  /*3f5a0*/  IMAD.WIDE R58, R251, 0x4, R58 ;  /* 0x00000004fb3a7825 */ /* 0x000fca00078e023a */
[----:B------:R1:W-:Y:S04]  /*3f5b0*/  STL.64 [R1+0x888], R58 ;  /* 0x0008883a01007387 */ /* 0x0003e80000100a00 */
[----:B-1----:R-:W4:Y:S04]  /*3f5c0*/  LDL.LU.64 R58, [R1+0x1c10] ;  /* 0x001c1000013a7983 */ /* 0x002f280000300a00 */
[----:B------:R1:W-:Y:S04]  /*3f5d0*/  STL.64 [R1+0x890], R42 ;  /* 0x0008902a01007387 */ /* 0x0003e80000100a00 */
[----:B------:R1:W-:Y:S04]  /*3f5e0*/  LDGSTS.E [R252+0x4ee00], [R168.64], P4 ;  /* 0x4ee00000a8fc7fae */ /* 0x0003e8000a12184c */
[----:B-1----:R-:W4:Y:S04]  /*3f5f0*/  LDL.LU.64 R42, [R1+0x1c08] ;  /* 0x001c0800012a7983 */ /* 0x002f280000300a00 */
[----:B------:R1:W-:Y:S01]  /*3f600*/  STL.64 [R1+0x898], R128 ;  /* 0x0008988001007387 */ /* 0x0003e20000100a00 */
[----:B------:R-:W-:-:S04]  /*3f610*/  IMAD.WIDE R168, R251, 0x4, R168 ;  /* 0x00000004fba87825 */ /* 0x000fc800078e02a8 */
[C---:B------:R-:W-:Y:S01]  /*3f620*/  IMAD.WIDE R248, R251.reuse, 0x4, R248 ;  /* 0x00000004fbf87825 */ /* 0x040fe200078e02f8 */
[----:B-1----:R-:W4:Y:S03]  /*3f630*/  LDL.LU.64 R128, [R1+0x1170] ;  /* 0x0011700001807983 */ /* 0x002f260000300a00 */
[C---:B------:R-:W-:Y:S01]  /*3f640*/  IMAD.WIDE R112, R251.reuse, 0x4, R112 ;  /* 0x00000004fb707825 */ /* 0x040fe200078e0270 */
[----:B------:R1:W-:Y:S04]  /*3f650*/  STL.64 [R1+0x8a0], R168 ;  /* 0x0008a0a801007387 */ /* 0x0003e80000100a00 */
[----:B-1----:R-:W4:Y:S04]  /*3f660*/  LDL.LU.64 R168, [R1+0x1168] ;  /* 0x0011680001a87983 */ /* 0x002f280000300a00 */
        /* <DEDUP_REMOVED lines=8> */
[----:B--2---:R-:W-:-:S05]  /*3f6f0*/  IMAD.WIDE R118, R251, 0x4, R118 ;  /* 0x00000004fb767825 */ /* 0x004fca00078e0276 */
[----:B------:R1:W-:Y:S01]  /*3f700*/  STL.64 [R1+0x8c0], R118 ;  /* 0x0008c07601007387 */ /* 0x0003e20000100a00 */
[----:B---3--:R-:W-:-:S03]  /*3f710*/  IMAD.WIDE R26, R251, 0x4, R26 ;  /* 0x00000004fb1a7825 */ /* 0x008fc600078e021a */
[----:B-1----:R-:W2:Y:S04]  /*3f720*/  LDL.LU.64 R118, [R1+0x1148] ;  /* 0x0011480001767983 */ /* 0x002ea80000300a00 */
[----:B------:R1:W-:Y:S04]  /*3f730*/  STL.64 [R1+0x8c8], R26 ;  /* 0x0008c81a01007387 */ /* 0x0003e80000100a00 */
[----:B------:R3:W-:Y:S04]  /*3f740*/  LDGSTS.E [R252+0x4fe00], [R98.64], P4 ;  /* 0x4fe0000062fc7fae */ /* 0x0007e8000a12184c */
[----:B-1----:R-:W2:Y:S04]  /*3f750*/  LDL.LU.64 R26, [R1+0x1c00] ;  /* 0x001c0000011a7983 */ /* 0x002ea80000300a00 */
[----:B------:R1:W-:Y:S02]  /*3f760*/  STL.64 [R1+0x8d0], R176 ;  /* 0x0008d0b001007387 */ /* 0x0003e40000100a00 */
[----:B-1----:R-:W-:-:S02]  /*3f770*/  IMAD.WIDE R176, R251, 0x4, R160 ;  /* 0x00000004fbb07825 */ /* 0x002fc400078e02a0 */
[----:B------:R-:W2:Y:S04]  /*3f780*/  LDL.LU.64 R160, [R1+0x1130] ;  /* 0x0011300001a07983 */ /* 0x000ea80000300a00 */
[----:B------:R1:W-:Y:S01]  /*3f790*/  STL.64 [R1+0x8d8], R176 ;  /* 0x0008d8b001007387 */ /* 0x0003e20000100a00 */
[----:B------:R-:W-:-:S04]  /*3f7a0*/  IMAD.WIDE R146, R251, 0x4, R146 ;  /* 0x00000004fb927825 */ /* 0x000fc800078e0292 */
[----:B-1----:R-:W-:-:S04]  /*3f7b0*/  IMAD.WIDE R176, R251, 0x4, R98 ;  /* 0x00000004fbb07825 */ /* 0x002fc800078e0262 */
[C---:B---3--:R-:W-:Y:S01]  /*3f7c0*/  IMAD.WIDE R98, R251.reuse, 0x4, R212 ;  /* 0x00000004fb627825 */ /* 0x048fe200078e02d4 */
[----:B------:R1:W-:Y:S04]  /*3f7d0*/  STL.64 [R1+0x8e0], R176 ;  /* 0x0008e0b001007387 */ /* 0x0003e80000100a00 */
[----:B-1----:R-:W3:Y:S04]  /*3f7e0*/  LDL.LU.64 R176, [R1+0x1128] ;  /* 0x0011280001b07983 */ /* 0x002ee80000300a00 */
[----:B------:R1:W-:Y:S04]  /*3f7f0*/  STL.64 [R1+0x8e8], R98 ;  /* 0x0008e86201007387 */ /* 0x0003e80000100a00 */
[----:B-1----:R-:W3:Y:S04]  /*3f800*/  LDL.LU.64 R98, [R1+0x1120] ;  /* 0x0011200001627983 */ /* 0x002ee80000300a00 */
[----:B------:R1:W-:Y:S04]  /*3f810*/  STL.64 [R1+0x8f0], R146 ;  /* 0x0008f09201007387 */ /* 0x0003e80000100a00 */
[----:B------:R-:W3:Y:S04]  /*3f820*/  LDL.LU.64 R212, [R1+0x1118] ;  /* 0x0011180001d47983 */ /* 0x000ee80000300a00 */
[----:B-1----:R-:W3:Y:S01]  /*3f830*/  LDL.LU.64 R146, [R1+0x1110] ;  /* 0x0011100001927983 */ /* 0x002ee20000300a00 */
[----:B------:R-:W-:-:S04]  /*3f840*/  IMAD.WIDE R162, R251, 0x4, R162 ;  /* 0x00000004fba27825 */ /* 0x000fc800078e02a2 */
[----:B----4-:R-:W-:-:S05]  /*3f850*/  IMAD.WIDE R10, R251, 0x4, R10 ;  /* 0x00000004fb0a7825 */ /* 0x010fca00078e020a */
[----:B------:R1:W-:Y:S01]  /*3f860*/  STL.64 [R1+0x8f8], R10 ;  /* 0x0008f80a01007387 */ /* 0x0003e20000100a00 */
[----:B------:R-:W-:-:S03]  /*3f870*/  IMAD.WIDE R226, R251, 0x4, R226 ;  /* 0x00000004fbe27825 */ /* 0x000fc600078e02e2 */
[----:B-1----:R-:W4:Y:S04]  /*3f880*/  LDL.LU.64 R10, [R1+0x1bf8] ;  /* 0x001bf800010a7983 */ /* 0x002f280000300a00 */
[----:B------:R1:W-:Y:S04]  /*3f890*/  STL.64 [R1+0x900], R226 ;  /* 0x000900e201007387 */ /* 0x0003e80000100a00 */
[----:B-1----:R-:W4:Y:S01]  /*3f8a0*/  LDL.LU.64 R226, [R1+0x1108] ;  /* 0x0011080001e27983 */ /* 0x002f220000300a00 */
[----:B------:R-:W-:-:S05]  /*3f8b0*/  IMAD.WIDE R68, R251, 0x4, R68 ;  /* 0x00000004fb447825 */ /* 0x000fca00078e0244 */
[----:B------:R1:W-:Y:S02]  /*3f8c0*/  STL.64 [R1+0x908], R68 ;  /* 0x0009084401007387 */ /* 0x0003e40000100a00 */
[C---:B-1----:R-:W-:Y:S02]  /*3f8d0*/  IMAD.WIDE R68, R251.reuse, 0x4, R114 ;  /* 0x00000004fb447825 */ /* 0x042fe400078e0272 */
[----:B------:R-:W4:Y:S04]  /*3f8e0*/  LDL.LU.64 R114, [R1+0x10f0] ;  /* 0x0010f00001727983 */ /* 0x000f280000300a00 */
[----:B------:R-:W-:Y:S04]  /*3f8f0*/  STL.64 [R1+0x910], R162 ;  /* 0x000910a201007387 */ /* 0x000fe80000100a00 */
[----:B------:R1:W-:Y:S04]  /*3f900*/  STL.64 [R1+0x918], R68 ;  /* 0x0009184401007387 */ /* 0x0003e80000100a00 */
[----:B------:R1:W-:Y:S02]  /*3f910*/  LDGSTS.E [R252+0x50e00], [R128.64], P4 ;  /* 0x50e0000080fc7fae */ /* 0x0003e4000a12184c */
[----:B-1----:R-:W-:-:S02]  /*3f920*/  IMAD.WIDE R68, R251, 0x4, R128 ;  /* 0x00000004fb447825 */ /* 0x002fc400078e0280 */
[----:B------:R-:W4:Y:S02]  /*3f930*/  LDL.LU.64 R128, [R1+0x10e8] ;  /* 0x0010e80001807983 */ /* 0x000f240000300a00 */
[C---:B------:R-:W-:Y:S02]  /*3f940*/  IMAD.WIDE R168, R251.reuse, 0x4, R168 ;  /* 0x00000004fba87825 */ /* 0x040fe400078e02a8 */
[----:B------:R1:W-:Y:S04]  /*3f950*/  STL.64 [R1+0x920], R68 ;  /* 0x0009204401007387 */ /* 0x0003e80000100a00 */
[----:B-1----:R-:W4:Y:S01]  /*3f960*/  LDL.LU.64 R68, [R1+0x10e0] ;  /* 0x0010e00001447983 */ /* 0x002f220000300a00 */
[----:B------:R-:W-:-:S03]  /*3f970*/  IMAD.WIDE R248, R251, 0x4, R248 ;  /* 0x00000004fbf87825 */ /* 0x000fc600078e02f8 */
[----:B------:R-:W4:Y:S04]  /*3f980*/  LDL.LU.64 R162, [R1+0x10d8] ;  /* 0x0010d80001a27983 */ /* 0x000f280000300a00 */
[----:B------:R1:W-:Y:S01]  /*3f990*/  STL.64 [R1+0x928], R168 ;  /* 0x000928a801007387 */ /* 0x0003e20000100a00 */
[----:B------:R-:W-:-:S03]  /*3f9a0*/  IMAD.WIDE R112, R251, 0x4, R112 ;  /* 0x00000004fb707825 */ /* 0x000fc600078e0270 */
        /* <DEDUP_REMOVED lines=8> */
[----:B--2---:R-:W-:-:S04]  /*3fa30*/  IMAD.WIDE R118, R251, 0x4, R118 ;  /* 0x00000004fb767825 */ /* 0x004fc800078e0276 */
[C---:B------:R-:W-:Y:S01]  /*3fa40*/  IMAD.WIDE R198, R251.reuse, 0x4, R198 ;  /* 0x00000004fbc67825 */ /* 0x040fe200078e02c6 */
[----:B------:R1:W-:Y:S03]  /*3fa50*/  STL.64 [R1+0x948], R118 ;  /* 0x0009487601007387 */ /* 0x0003e60000100a00 */
[C---:B-1----:R-:W-:Y:S02]  /*3fa60*/  IMAD.WIDE R118, R251.reuse, 0x4, R8 ;  /* 0x00000004fb767825 */ /* 0x042fe400078e0208 */
[----:B------:R-:W2:Y:S04]  /*3fa70*/  LDL.LU.64 R8, [R1+0x10b0] ;  /* 0x0010b00001087983 */ /* 0x000ea80000300a00 */
[----:B------:R-:W-:Y:S04]  /*3fa80*/  STL.64 [R1+0x950], R198 ;  /* 0x000950c601007387 */ /* 0x000fe80000100a00 */
[----:B------:R1:W-:Y:S04]  /*3fa90*/  STL.64 [R1+0x958], R118 ;  /* 0x0009587601007387 */ /* 0x0003e80000100a00 */
[----:B------:R1:W-:Y:S04]  /*3faa0*/  LDGSTS.E [R252+0x51e00], [R160.64], P4 ;  /* 0x51e00000a0fc7fae */ /* 0x0003e8000a12184c */
[----:B-1----:R-:W2:Y:S04]  /*3fab0*/  LDL.LU.64 R118, [R1+0x10a8] ;  /* 0x0010a80001767983 */ /* 0x002ea80000300a00 */
[----:B------:R-:W2:Y:S01]  /*3fac0*/  LDL.LU.64 R198, [R1+0x10a0] ;  /* 0x0010a00001c67983 */ /* 0x000ea20000300a00 */
[----:B------:R-:W-:-:S05]  /*3fad0*/  IMAD.WIDE R160, R251, 0x4, R160 ;  /* 0x00000004fba07825 */ /* 0x000fca00078e02a0 */
[----:B------:R1:W-:Y:S04]  /*3fae0*/  STL.64 [R1+0x960], R160 ;  /* 0x000960a001007387 */ /* 0x0003e80000100a00 */
[----:B-1----:R-:W2:Y:S01]  /*3faf0*/  LDL.LU.64 R160, [R1+0x1098] ;  /* 0x0010980001a07983 */ /* 0x002ea20000300a00 */
[----:B---3--:R-:W-:-:S05]  /*3fb00*/  IMAD.WIDE R176, R251, 0x4, R176 ;  /* 0x00000004fbb07825 */ /* 0x008fca00078e02b0 */
[----:B------:R1:W-:Y:S01]  /*3fb10*/  STL.64 [R1+0x968], R176 ;  /* 0x000968b001007387 */ /* 0x0003e20000100a00 */
[----:B------:R-:W-:-:S03]  /*3fb20*/  IMAD.WIDE R98, R251, 0x4, R98 ;  /* 0x00000004fb627825 */ /* 0x000fc600078e0262 */
        /* <DEDUP_REMOVED lines=10> */
[----:B-1----:R-:W3:Y:S01]  /*3fbd0*/  LDL.LU.64 R146, [R1+0x1088] ;  /* 0x0010880001927983 */ /* 0x002ee20000300a00 */
[----:B----4-:R-:W-:-:S05]  /*3fbe0*/  IMAD.WIDE R226, R251, 0x4, R226 ;  /* 0x00000004fbe27825 */ /* 0x010fca00078e02e2 */
[----:B------:R1:W-:Y:S04]  /*3fbf0*/  STL.64 [R1+0x988], R226 ;  /* 0x000988e201007387 */ /* 0x0003e80000100a00 */
[----:B-1----:R-:W4:Y:S04]  /*3fc00*/  LDL.LU.64 R226, [R1+0x1bd0] ;  /* 0x001bd00001e27983 */ /* 0x002f280000300a00 */
[----:B------:R1:W-:Y:S04]  /*3fc10*/  STL.64 [R1+0x990], R192 ;  /* 0x000990c001007387 */ /* 0x0003e80000100a00 */
[----:B------:R1:W-:Y:S04]  /*3fc20*/  LDGSTS.E [R252+0x52e00], [R114.64], P4 ;  /* 0x52e0000072fc7fae */ /* 0x0003e8000a12184c */
[----:B-1----:R-:W4:Y:S04]  /*3fc30*/  LDL.LU.64 R192, [R1+0x1bc8] ;  /* 0x001bc80001c07983 */ /* 0x002f280000300a00 */
[----:B------:R1:W-:Y:S01]  /*3fc40*/  STL.64 [R1+0x998], R6 ;  /* 0x0009980601007387 */ /* 0x0003e20000100a00 */
[----:B------:R-:W-:-:S03]  /*3fc50*/  IMAD.WIDE R114, R251, 0x4, R114 ;  /* 0x00000004fb727825 */ /* 0x000fc600078e0272 */
[----:B-1----:R-:W4:Y:S04]  /*3fc60*/  LDL.LU.64 R6, [R1+0x1070] ;  /* 0x0010700001067983 */ /* 0x002f280000300a00 */
        /* <DEDUP_REMOVED lines=9> */
[----:B-1----:R-:W4:Y:S03]  /*3fd00*/  LDL.LU.64 R68, [R1+0x1058] ;  /* 0x0010580001447983 */ /* 0x002f260000300a00 */
[C---:B------:R-:W-:Y:S01]  /*3fd10*/  IMAD.WIDE R168, R251.reuse, 0x4, R168 ;  /* 0x00000004fba87825 */ /* 0x040fe200078e02a8 */
[----:B------:R1:W-:Y:S04]  /*3fd20*/  STL.64 [R1+0x9b8], R162 ;  /* 0x0009b8a201007387 */ /* 0x0003e80000100a00 */
[----:B-1----:R-:W4:Y:S04]  /*3fd30*/  LDL.LU.64 R162, [R1+0x1050] ;  /* 0x0010500001a27983 */ /* 0x002f280000300a00 */
[----:B------:R1:W-:Y:S04]  /*3fd40*/  STL.64 [R1+0x9c0], R168 ;  /* 0x0009c0a801007387 */ /* 0x0003e80000100a00 */
[----:B-1----:R-:W4:Y:S01]  /*3fd50*/  LDL.LU.64 R168, [R1+0x1048] ;  /* 0x0010480001a87983 */ /* 0x002f220000300a00 */
[----:B------:R-:W-:-:S05]  /*3fd60*/  IMAD.WIDE R116, R251, 0x4, R116 ;  /* 0x00000004fb747825 */ /* 0x000fca00078e0274 */
[----:B------:R1:W-:Y:S04]  /*3fd70*/  STL.64 [R1+0x9c8], R116 ;  /* 0x0009c87401007387 */ /* 0x0003e80000100a00 */
[----:B-1----:R-:W4:Y:S04]  /*3fd80*/  LDL.LU.64 R116, [R1+0x1bc0] ;  /* 0x001bc00001747983 */ /* 0x002f280000300a00 */
[----:B------:R1:W-:Y:S04]  /*3fd90*/  STL.64 [R1+0x9d0], R54 ;  /* 0x0009d03601007387 */ /* 0x0003e80000100a00 */
[----:B--2---:R2:W-:Y:S01]  /*3fda0*/  LDGSTS.E [R252+0x53e00], [R8.64], P4 ;  /* 0x53e0000008fc7fae */ /* 0x0045e2000a12184c */
[----:B-1----:R-:W-:-:S03]  /*3fdb0*/  IMAD.WIDE R54, R251, 0x4, R242 ;  /* 0x00000004fb367825 */ /* 0x002fc600078e02f2 */
[----:B------:R-:W4:Y:S04]  /*3fdc0*/  LDL.LU.64 R242, [R1+0x1030] ;  /* 0x0010300001f27983 */ /* 0x000f280000300a00 */
[----:B------:R1:W-:Y:S02]  /*3fdd0*/  STL.64 [R1+0x9d8], R54 ;  /* 0x0009d83601007387 */ /* 0x0003e40000100a00 */
[C---:B-1----:R-:W-:Y:S02]  /*3fde0*/  IMAD.WIDE R54, R251.reuse, 0x4, R8 ;  /* 0x00000004fb367825 */ /* 0x042fe400078e0208 */
[----:B--2---:R-:W2:Y:S04]  /*3fdf0*/  LDL.LU.64 R8, [R1+0x1028] ;  /* 0x0010280001087983 */ /* 0x004ea80000300a00 */
[----:B------:R1:W-:Y:S01]  /*3fe00*/  STL.64 [R1+0x9e0], R54 ;  /* 0x0009e03601007387 */ /* 0x0003e20000100a00 */
[----:B------:R-:W-:-:S04]  /*3fe10*/  IMAD.WIDE R160, R251, 0x4, R160 ;  /* 0x00000004fba07825 */ /* 0x000fc800078e02a0 */
[----:B-1----:R-:W-:-:S04]  /*3fe20*/  IMAD.WIDE R54, R251, 0x4, R118 ;  /* 0x00000004fb367825 */ /* 0x002fc800078e0276 */
[C---:B------:R-:W-:Y:S01]  /*3fe30*/  IMAD.WIDE R118, R251.reuse, 0x4, R198 ;  /* 0x00000004fb767825 */ /* 0x040fe200078e02c6 */
[----:B------:R1:W-:Y:S04]  /*3fe40*/  STL.64 [R1+0x9e8], R54 ;  /* 0x0009e83601007387 */ /* 0x0003e80000100a00 */
[----:B-1----:R-:W2:Y:S04]  /*3fe50*/  LDL.LU.64 R54, [R1+0x1020] ;  /* 0x0010200001367983 */ /* 0x002ea80000300a00 */
[----:B------:R1:W-:Y:S04]  /*3fe60*/  STL.64 [R1+0x9f0], R118 ;  /* 0x0009f07601007387 */ /* 0x0003e80000100a00 */
[----:B-1----:R-:W2:Y:S04]  /*3fe70*/  LDL.LU.64 R118, [R1+0x1018] ;  /* 0x0010180001767983 */ /* 0x002ea80000300a00 */
[----:B------:R1:W-:Y:S04]  /*3fe80*/  STL.64 [R1+0x9f8], R160 ;  /* 0x0009f8a001007387 */ /* 0x0003e80000100a00 */
[----:B------:R-:W2:Y:S01]  /*3fe90*/  LDL.LU.64 R198, [R1+0x1010] ;  /* 0x0010100001c67983 */ /* 0x000ea20000300a00 */
[----:B---3--:R-:W-:-:S03]  /*3fea0*/  IMAD.WIDE R212, R251, 0x4, R212 ;  /* 0x00000004fbd47825 */ /* 0x008fc600078e02d4 */
[----:B-1----:R-:W3:Y:S04]  /*3feb0*/  LDL.LU.64 R160, [R1+0x1008] ;  /* 0x0010080001a07983 */ /* 0x002ee80000300a00 */
[----:B------:R1:W-:Y:S01]  /*3fec0*/  STL.64 [R1+0xa00], R212 ;  /* 0x000a00d401007387 */ /* 0x0003e20000100a00 */
[----:B------:R-:W-:-:S03]  /*3fed0*/  IMAD.WIDE R146, R251, 0x4, R146 ;  /* 0x00000004fb927825 */ /* 0x000fc600078e0292 */
[----:B-1----:R-:W3:Y:S04]  /*3fee0*/  LDL.LU.64 R212, [R1+0x1bb8] ;  /* 0x001bb80001d47983 */ /* 0x002ee80000300a00 */
[----:B------:R1:W-:Y:S02]  /*3fef0*/  STL.64 [R1+0xa08], R146 ;  /* 0x000a089201007387 */ /* 0x0003e40000100a00 */
[C---:B-1----:R-:W-:Y:S02]  /*3ff00*/  IMAD.WIDE R146, R251.reuse, 0x4, R64 ;  /* 0x00000004fb927825 */ /* 0x042fe400078e0240 */
[----:B------:R-:W3:Y:S04]  /*3ff10*/  LDL.LU.64 R64, [R1+0xff0] ;  /* 0x000ff00001407983 */ /* 0x000ee80000300a00 */
[----:B------:R1:W-:Y:S02]  /*3ff20*/  STL.64 [R1+0xa10], R146 ;  /* 0x000a109201007387 */ /* 0x0003e40000100a00 */
[----:B-1----:R-:W-:-:S02]  /*3ff30*/  IMAD.WIDE R146, R251, 0x4, R88 ;  /* 0x00000004fb927825 */ /* 0x002fc400078e0258 */
[----:B------:R-:W3:Y:S04]  /*3ff40*/  LDL.LU.64 R88, [R1+0xfe8] ;  /* 0x000fe80001587983 */ /* 0x000ee80000300a00 */
[----:B------:R1:W-:Y:S04]  /*3ff50*/  STL.64 [R1+0xa18], R146 ;  /* 0x000a189201007387 */ /* 0x0003e80000100a00 */
[----:B----4-:R4:W-:Y:S01]  /*3ff60*/  LDGSTS.E [R252+0x54e00], [R6.64], P4 ;  /* 0x54e0000006fc7fae */ /* 0x0109e2000a12184c */
[----:B-1----:R-:W-:-:S04]  /*3ff70*/  IMAD.WIDE R146, R251, 0x4, R6 ;  /* 0x00000004fb927825 */ /* 0x002fc800078e0206 */
[C---:B----4-:R-:W-:Y:S02]  /*3ff80*/  IMAD.WIDE R6, R251.reuse, 0x4, R114 ;  /* 0x00000004fb067825 */ /* 0x050fe400078e0272 */
[----:B------:R-:W4:Y:S04]  /*3ff90*/  LDL.LU.64 R114, [R1+0xfe0] ;  /* 0x000fe00001727983 */ /* 0x000f280000300a00 */
[----:B------:R1:W-:Y:S04]  /*3ffa0*/  STL.64 [R1+0xa20], R146 ;  /* 0x000a209201007387 */ /* 0x0003e80000100a00 */
[----:B------:R1:W-:Y:S04]  /*3ffb0*/  STL.64 [R1+0xa28], R6 ;  /* 0x000a280601007387 */ /* 0x0003e80000100a00 */
[----:B-1----:R-:W4:Y:S04]  /*3ffc0*/  LDL.LU.64 R146, [R1+0xfd8] ;  /* 0x000fd80001927983 */ /* 0x002f280000300a00 */
[----:B------:R-:W4:Y:S01]  /*3ffd0*/  LDL.LU.64 R6, [R1+0xfd0] ;  /* 0x000fd00001067983 */ /* 0x000f220000300a00 */
[----:B------:R-:W-:-:S05]  /*3ffe0*/  IMAD.WIDE R128, R251, 0x4, R128 ;  /* 0x00000004fb807825 */ /* 0x000fca00078e0280 */
[----:B------:R1:W-:Y:S01]  /*3fff0*/  STL.64 [R1+0xa30], R128 ;  /* 0x000a308001007387 */ /* 0x0003e20000100a00 */
[----:B------:R-:W-:-:S03]  /*40000*/  IMAD.WIDE R132, R251, 0x4, R132 ;  /* 0x00000004fb847825 */ /* 0x000fc600078e0284 */
[----:B-1----:R-:W4:Y:S01]  /*40010*/  LDL.LU.64 R128, [R1+0xfc8] ;  /* 0x000fc80001807983 */ /* 0x002f220000300a00 */
[----:B------:R-:W-:-:S05]  /*40020*/  IMAD.WIDE R68, R251, 0x4, R68 ;  /* 0x00000004fb447825 */ /* 0x000fca00078e0244 */
[----:B------:R1:W-:Y:S01]  /*40030*/  STL.64 [R1+0xa38], R68 ;  /* 0x000a384401007387 */ /* 0x0003e20000100a00 */
[----:B------:R-:W-:-:S04]  /*40040*/  IMAD.WIDE R32, R251, 0x4, R32 ;  /* 0x00000004fb207825 */ /* 0x000fc800078e0220 */
[C---:B------:R-:W-:Y:S01]  /*40050*/  IMAD.WIDE R162, R251.reuse, 0x4, R162 ;  /* 0x00000004fba27825 */ /* 0x040fe200078e02a2 */
[----:B-1----:R-:W4:Y:S04]  /*40060*/  LDL.LU.64 R68, [R1+0x1bb0] ;  /* 0x001bb00001447983 */ /* 0x002f280000300a00 */
[----:B------:R1:W-:Y:S01]  /*40070*/  STL.64 [R1+0xa40], R162 ;  /* 0x000a40a201007387 */ /* 0x0003e20000100a00 */
[----:B------:R-:W-:-:S03]  /*40080*/  IMAD.WIDE R168, R251, 0x4, R168 ;  /* 0x00000004fba87825 */ /* 0x000fc600078e02a8 */
[----:B-1----:R-:W4:Y:S04]  /*40090*/  LDL.LU.64 R162, [R1+0x1ba8] ;  /* 0x001ba80001a27983 */ /* 0x002f280000300a00 */
[----:B------:R1:W-:Y:S04]  /*400a0*/  STL.64 [R1+0xa48], R168 ;  /* 0x000a48a801007387 */ /* 0x0003e80000100a00 */
[----:B-1----:R-:W4:Y:S04]  /*400b0*/  LDL.LU.64 R168, [R1+0xfb0] ;  /* 0x000fb00001a87983 */ /* 0x002f280000300a00 */
[----:B------:R1:W-:Y:S04]  /*400c0*/  STL.64 [R1+0xa50], R132 ;  /* 0x000a508401007387 */ /* 0x0003e80000100a00 */
[----:B-1----:R-:W4:Y:S04]  /*400d0*/  LDL.LU.64 R132, [R1+0xfa8] ;  /* 0x000fa80001847983 */ /* 0x002f280000300a00 */
[----:B------:R1:W-:Y:S04]  /*400e0*/  STL.64 [R1+0xa58], R32 ;  /* 0x000a582001007387 */ /* 0x0003e80000100a00 */
[----:B-1----:R-:W4:Y:S04]  /*400f0*/  LDL.LU.64 R32, [R1+0xfa0] ;  /* 0x000fa00001207983 */ /* 0x002f280000300a00 */
[----:B------:R1:W-:Y:S02]  /*40100*/  LDGSTS.E [R252+0x55e00], [R242.64], P4 ;  /* 0x55e00000f2fc7fae */ /* 0x0003e4000a12184c */
[----:B-1----:R-:W-:-:S05]  /*40110*/  IMAD.WIDE R242, R251, 0x4, R242 ;  /* 0x00000004fbf27825 */ /* 0x002fca00078e02f2 */
[----:B------:R1:W-:Y:S04]  /*40120*/  STL.64 [R1+0xa60], R242 ;  /* 0x000a60f201007387 */ /* 0x0003e80000100a00 */
[----:B-1----:R-:W4:Y:S01]  /*40130*/  LDL.LU.64 R242, [R1+0xf98] ;  /* 0x000f980001f27983 */ /* 0x002f220000300a00 */
[----:B--2---:R-:W-:-:S05]  /*40140*/  IMAD.WIDE R8, R251, 0x4, R8 ;  /* 0x00000004fb087825 */ /* 0x004fca00078e0208 */
[----:B------:R1:W-:Y:S01]  /*40150*/  STL.64 [R1+0xa68], R8 ;  /* 0x000a680801007387 */ /* 0x0003e20000100a00 */
[----:B------:R-:W-:-:S04]  /*40160*/  IMAD.WIDE R216, R251, 0x4, R216 ;  /* 0x00000004fbd87825 */ /* 0x000fc800078e02d8 */
[C---:B------:R-:W-:Y:S01]  /*40170*/  IMAD.WIDE R130, R251.reuse, 0x4, R130 ;  /* 0x00000004fb827825 */ /* 0x040fe200078e0282 */
[----:B-1----:R-:W2:Y:S03]  /*40180*/  LDL.LU.64 R8, [R1+0xf90] ;  /* 0x000f900001087983 */ /* 0x002ea60000300a00 */
[----:B------:R-:W-:-:S05]  /*40190*/  IMAD.WIDE R54, R251, 0x4, R54 ;  /* 0x00000004fb367825 */ /* 0x000fca00078e0236 */
[----:B------:R1:W-:Y:S01]  /*401a0*/  STL.64 [R1+0xa70], R54 ;  /* 0x000a703601007387 */ /* 0x0003e20000100a00 */
[----:B------:R-:W-:-:S03]  /*401b0*/  IMAD.WIDE R118, R251, 0x4, R118 ;  /* 0x00000004fb767825 */ /* 0x000fc600078e0276 */
[----:B-1----:R-:W2:Y:S04]  /*401c0*/  LDL.LU.64 R54, [R1+0x1ba0] ;  /* 0x001ba00001367983 */ /* 0x002ea80000300a00 */
[----:B------:R1:W-:Y:S01]  /*401d0*/  STL.64 [R1+0xa78], R118 ;  /* 0x000a787601007387 */ /* 0x0003e20000100a00 */
[----:B------:R-:W-:-:S04]  /*401e0*/  IMAD.WIDE R198, R251, 0x4, R198 ;  /* 0x00000004fbc67825 */ /* 0x000fc800078e02c6 */
[C---:B---3--:R-:W-:Y:S01]  /*401f0*/  IMAD.WIDE R160, R251.reuse, 0x4, R160 ;  /* 0x00000004fba07825 */ /* 0x048fe200078e02a0 */
[----:B-1----:R-:W3:Y:S04]  /*40200*/  LDL.LU.64 R118, [R1+0x1b98] ;  /* 0x001b980001767983 */ /* 0x002ee80000300a00 */
[----:B------:R1:W-:Y:S04]  /*40210*/  STL.64 [R1+0xa80], R198 ;  /* 0x000a80c601007387 */ /* 0x0003e80000100a00 */
[----:B-1----:R-:W3:Y:S04]  /*40220*/  LDL.LU.64 R198, [R1+0x1b90] ;  /* 0x001b900001c67983 */ /* 0x002ee80000300a00 */
[----:B------:R1:W-:Y:S04]  /*40230*/  STL.64 [R1+0xa88], R160 ;  /* 0x000a88a001007387 */ /* 0x0003e80000100a00 */
[----:B-1----:R-:W3:Y:S04]  /*40240*/  LDL.LU.64 R160, [R1+0x1b88] ;  /* 0x001b880001a07983 */ /* 0x002ee80000300a00 */
[----:B------:R1:W-:Y:S04]  /*40250*/  LDGSTS.E [R252+0x56e00], [R64.64], P4 ;  /* 0x56e0000040fc7fae */ /* 0x0003e8000a12184c */
[----:B------:R1:W-:Y:S02]  /*40260*/  STL.64 [R1+0xa90], R216 ;  /* 0x000a90d801007387 */ /* 0x0003e40000100a00 */
[----:B-1----:R-:W-:-:S02]  /*40270*/  IMAD.WIDE R64, R251, 0x4, R64 ;  /* 0x00000004fb407825 */ /* 0x002fc400078e0240 */
[----:B------:R-:W3:Y:S02]  /*40280*/  LDL.LU.64 R216, [R1+0xf70] ;  /* 0x000f700001d87983 */ /* 0x000ee40000300a00 */
[C---:B------:R-:W-:Y:S02]  /*40290*/  IMAD.WIDE R88, R251.reuse, 0x4, R88 ;  /* 0x00000004fb587825 */ /* 0x040fe400078e0258 */
[----:B------:R1:W-:Y:S04]  /*402a0*/  STL.64 [R1+0xa98], R130 ;  /* 0x000a988201007387 */ /* 0x0003e80000100a00 */
[----:B-1----:R-:W3:Y:S04]  /*402b0*/  LDL.LU.64 R130, [R1+0xf68] ;  /* 0x000f680001827983 */ /* 0x002ee80000300a00 */
[----:B------:R1:W-:Y:S04]  /*402c0*/  STL.64 [R1+0xaa0], R64 ;  /* 0x000aa04001007387 */ /* 0x0003e80000100a00 */
[----:B-1----:R-:W3:Y:S04]  /*402d0*/  LDL.LU.64 R64, [R1+0xf60] ;  /* 0x000f600001407983 */ /* 0x002ee80000300a00 */
        /* <DEDUP_REMOVED lines=12> */
[----:B------:R1:W-:Y:S02]  /*403a0*/  STL.64 [R1+0xac8], R128 ;  /* 0x000ac88001007387 */ /* 0x0003e40000100a00 */
[----:B-1----:R-:W-:-:S02]  /*403b0*/  IMAD.WIDE R128, R251, 0x4, R72 ;  /* 0x00000004fb807825 */ /* 0x002fc400078e0248 */
[----:B------:R-:W4:Y:S04]  /*403c0*/  LDL.LU.64 R72, [R1+0xf30] ;  /* 0x000f300001487983 */ /* 0x000f280000300a00 */
[----:B------:R1:W-:Y:S04]  /*403d0*/  STL.64 [R1+0xad0], R128 ;  /* 0x000ad08001007387 */ /* 0x0003e80000100a00 */
[----:B------:R1:W-:Y:S02]  /*403e0*/  LDGSTS.E [R252+0x57e00], [R168.64], P4 ;  /* 0x57e00000a8fc7fae */ /* 0x0003e4000a12184c */
[----:B-1----:R-:W-:-:S04]  /*403f0*/  IMAD.WIDE R128, R251, 0x4, R56 ;  /* 0x00000004fb807825 */ /* 0x002fc800078e0238 */
[C---:B------:R-:W-:Y:S01]  /*40400*/  IMAD.WIDE R56, R251.reuse, 0x4, R168 ;  /* 0x00000004fb387825 */ /* 0x040fe200078e02a8 */
[----:B------:R1:W-:Y:S03]  /*40410*/  STL.64 [R1+0xad8], R128 ;  /* 0x000ad88001007387 */ /* 0x0003e60000100a00 */
[C---:B------:R-:W-:Y:S01]  /*40420*/  IMAD.WIDE R132, R251.reuse, 0x4, R132 ;  /* 0x00000004fb847825 */ /* 0x040fe200078e0284 */
[----:B-1----:R-:W4:Y:S04]  /*40430*/  LDL.LU.64 R128, [R1+0xf28] ;  /* 0x000f280001807983 */ /* 0x002f280000300a00 */
[----:B------:R1:W-:Y:S01]  /*40440*/  STL.64 [R1+0xae0], R56 ;  /* 0x000ae03801007387 */ /* 0x0003e20000100a00 */
[----:B------:R-:W-:-:S03]  /*40450*/  IMAD.WIDE R32, R251, 0x4, R32 ;  /* 0x00000004fb207825 */ /* 0x000fc600078e0220 */
[----:B-1----:R-:W4:Y:S04]  /*40460*/  LDL.LU.64 R56, [R1+0xf20] ;  /* 0x000f200001387983 */ /* 0x002f280000300a00 */
[----:B------:R1:W-:Y:S04]  /*40470*/  STL.64 [R1+0xae8], R132 ;  /* 0x000ae88401007387 */ /* 0x0003e80000100a00 */
[----:B------:R-:W4:Y:S04]  /*40480*/  LDL.LU.64 R168, [R1+0xf18] ;  /* 0x000f180001a87983 */ /* 0x000f280000300a00 */
[----:B-1----:R-:W4:Y:S04]  /*40490*/  LDL.LU.64 R132, [R1+0xf10] ;  /* 0x000f100001847983 */ /* 0x002f280000300a00 */
[----:B------:R1:W-:Y:S01]  /*404a0*/  STL.64 [R1+0xaf0], R32 ;  /* 0x000af02001007387 */ /* 0x0003e20000100a00 */
[----:B------:R-:W-:-:S03]  /*404b0*/  IMAD.WIDE R242, R251, 0x4, R242 ;  /* 0x00000004fbf27825 */ /* 0x000fc600078e02f2 */
[----:B-1----:R-:W4:Y:S04]  /*404c0*/  LDL.LU.64 R32, [R1+0x1b70] ;  /* 0x001b700001207983 */ /* 0x002f280000300a00 */
[----:B------:R1:W-:Y:S04]  /*404d0*/  STL.64 [R1+0xaf8], R242 ;  /* 0x000af8f201007387 */ /* 0x0003e80000100a00 */
[----:B-1----:R-:W4:Y:S01]  /*404e0*/  LDL.LU.64 R242, [R1+0x1b68] ;  /* 0x001b680001f27983 */ /* 0x002f220000300a00 */
[----:B--2---:R-:W-:-:S04]  /*404f0*/  IMAD.WIDE R8, R251, 0x4, R8 ;  /* 0x00000004fb087825 */ /* 0x004fc800078e0208 */
[C---:B------:R-:W-:Y:S01]  /*40500*/  IMAD.WIDE R136, R251.reuse, 0x4, R136 ;  /* 0x00000004fb887825 */ /* 0x040fe200078e0288 */
[----:B------:R1:W-:Y:S04]  /*40510*/  STL.64 [R1+0xb00], R8 ;  /* 0x000b000801007387 */ /* 0x0003e80000100a00 */
[----:B-1----:R-:W2:Y:S04]  /*40520*/  LDL.LU.64 R8, [R1+0xef8] ;  /* 0x000ef80001087983 */ /* 0x002ea80000300a00 */
[----:B---3--:R1:W-:Y:S02]  /*40530*/  LDGSTS.E [R252+0x58e00], [R216.64], P4 ;  /* 0x58e00000d8fc7fae */ /* 0x0083e4000a12184c */
[----:B-1----:R-:W-:-:S04]  /*40540*/  IMAD.WIDE R216, R251, 0x4, R216 ;  /* 0x00000004fbd87825 */ /* 0x002fc800078e02d8 */
[----:B------:R-:W-:-:S04]  /*40550*/  IMAD.WIDE R130, R251, 0x4, R130 ;  /* 0x00000004fb827825 */ /* 0x000fc800078e0282 */
[----:B------:R-:W-:-:S04]  /*40560*/  IMAD.WIDE R64, R251, 0x4, R64 ;  /* 0x00000004fb407825 */ /* 0x000fc800078e0240 */
[----:B----4-:R-:W-:-:S04]  /*40570*/  IMAD.WIDE R88, R251, 0x4, R88 ;  /* 0x00000004fb587825 */ /* 0x010fc800078e0258 */
[----:B------:R-:W-:-:S04]  /*40580*/  IMAD.WIDE R114, R251, 0x4, R114 ;  /* 0x00000004fb727825 */ /* 0x000fc800078e0272 */
[----:B------:R-:W-:-:S04]  /*40590*/  IMAD.WIDE R200, R251, 0x4, R200 ;  /* 0x00000004fbc87825 */ /* 0x000fc800078e02c8 */
[C---:B------:R-:W-:Y:S01]  /*405a0*/  IMAD.WIDE R184, R251.reuse, 0x4, R184 ;  /* 0x00000004fbb87825 */ /* 0x040fe200078e02b8 */
[----:B------:R1:W-:Y:S03]  /*405b0*/  LDGSTS.E [R252+0x59e00], [R72.64], P4 ;  /* 0x59e0000048fc7fae */ /* 0x0003e6000a12184c */
[----:B------:R-:W-:-:S05]  /*405c0*/  IMAD.WIDE R242, R251, 0x4, R242 ;  /* 0x00000004fbf27825 */ /* 0x000fca00078e02f2 */
[----:B------:R3:W-:Y:S04]  /*405d0*/  STL.64 [R1+0xb08], R242 ;  /* 0x000b08f201007387 */ /* 0x0007e80000100a00 */
[----:B---3--:R-:W3:Y:S04]  /*405e0*/  LDL.LU.64 R242, [R1+0xef0] ;  /* 0x000ef00001f27983 */ /* 0x008ee80000300a00 */
[----:B------:R4:W-:Y:S01]  /*405f0*/  STL.64 [R1+0xb10], R136 ;  /* 0x000b108801007387 */ /* 0x0009e20000100a00 */
[----:B-1----:R-:W-:-:S03]  /*40600*/  IMAD.WIDE R72, R251, 0x4, R72 ;  /* 0x00000004fb487825 */ /* 0x002fc600078e0248 */
[----:B--2---:R3:W-:Y:S01]  /*40610*/  LDGSTS.E [R252+0x5ae00], [R8.64], P4 ;  /* 0x5ae0000008fc7fae */ /* 0x0047e2000a12184c */
[----:B----4-:R-:W-:-:S05]  /*40620*/  IMAD.WIDE R136, R251, 0x4, R232 ;  /* 0x00000004fb887825 */ /* 0x010fca00078e02e8 */
[----:B------:R1:W-:Y:S04]  /*40630*/  STL.64 [R1+0xb18], R136 ;  /* 0x000b188801007387 */ /* 0x0003e80000100a00 */
[----:B-1----:R-:W2:Y:S04]  /*40640*/  LDL.LU.64 R136, [R1+0xee8] ;  /* 0x000ee80001887983 */ /* 0x002ea80000300a00 */
[----:B------:R-:W4:Y:S04]  /*40650*/  LDL.LU.64 R232, [R1+0xee0] ;  /* 0x000ee00001e87983 */ /* 0x000f280000300a00 */
        /* <DEDUP_REMOVED lines=14> */
[----:B--2---:R-:W-:-:S04]  /*40740*/  IMAD.WIDE R136, R251, 0x4, R136 ;  /* 0x00000004fb887825 */ /* 0x004fc800078e0288 */
[----:B----4-:R-:W-:-:S04]  /*40750*/  IMAD.WIDE R232, R251, 0x4, R232 ;  /* 0x00000004fbe87825 */ /* 0x010fc800078e02e8 */
[C---:B---3--:R-:W-:Y:S01]  /*40760*/  IMAD.WIDE R216, R251.reuse, 0x4, R216 ;  /* 0x00000004fbd87825 */ /* 0x048fe200078e02d8 */
[----:B------:R2:W-:Y:S03]  /*40770*/  LDGSTS.E [R252+0x5be00], [R88.64], P4 ;  /* 0x5be0000058fc7fae */ /* 0x0005e6000a12184c */
[----:B------:R-:W-:-:S05]  /*40780*/  IMAD.WIDE R114, R251, 0x4, R114 ;  /* 0x00000004fb727825 */ /* 0x000fca00078e0272 */
[----:B------:R2:W-:Y:S04]  /*40790*/  STL.64 [R1+0xb48], R114 ;  /* 0x000b487201007387 */ /* 0x0005e80000100a00 */
[----:B--2---:R-:W2:Y:S04]  /*407a0*/  LDL.LU.64 R114, [R1+0xeb0] ;  /* 0x000eb00001727983 */ /* 0x004ea80000300a00 */
[----:B------:R2:W-:Y:S04]  /*407b0*/  STL.64 [R1+0xb50], R200 ;  /* 0x000b50c801007387 */ /* 0x0005e80000100a00 */
[----:B------:R3:W-:Y:S04]  /*407c0*/  STL.64 [R1+0xb58], R184 ;  /* 0x000b58b801007387 */ /* 0x0007e80000100a00 */
[----:B--2---:R-:W2:Y:S04]  /*407d0*/  LDL.LU.64 R200, [R1+0xea8] ;  /* 0x000ea80001c87983 */ /* 0x004ea80000300a00 */
[----:B---3--:R-:W3:Y:S04]  /*407e0*/  LDL.LU.64 R184, [R1+0xea0] ;  /* 0x000ea00001b87983 */ /* 0x008ee80000300a00 */
[----:B------:R4:W-:Y:S04]  /*407f0*/  STL.64 [R1+0xb60], R72 ;  /* 0x000b604801007387 */ /* 0x0009e80000100a00 */
[----:B----4-:R-:W4:Y:S04]  /*40800*/  LDL.LU.64 R72, [R1+0xe98] ;  /* 0x000e980001487983 */ /* 0x010f280000300a00 */
[----:B------:R1:W-:Y:S04]  /*40810*/  STL.64 [R1+0xb68], R128 ;  /* 0x000b688001007387 */ /* 0x0003e80000100a00 */
[----:B-1----:R-:W2:Y:S04]  /*40820*/  LDL.LU.64 R128, [R1+0x1b48] ;  /* 0x001b480001807983 */ /* 0x002ea80000300a00 */
[----:B------:R1:W-:Y:S04]  /*40830*/  STL.64 [R1+0xb70], R56 ;  /* 0x000b703801007387 */ /* 0x0003e80000100a00 */
[----:B-1----:R-:W2:Y:S04]  /*40840*/  LDL.LU.64 R56, [R1+0x1b40] ;  /* 0x001b400001387983 */ /* 0x002ea80000300a00 */
[----:B------:R1:W-:Y:S04]  /*40850*/  STL.64 [R1+0xb78], R168 ;  /* 0x000b78a801007387 */ /* 0x0003e80000100a00 */
[----:B-1----:R-:W2:Y:S04]  /*40860*/  LDL.LU.64 R168, [R1+0x1b38] ;  /* 0x001b380001a87983 */ /* 0x002ea80000300a00 */
[----:B------:R1:W-:Y:S04]  /*40870*/  STL.64 [R1+0xb80], R132 ;  /* 0x000b808401007387 */ /* 0x0003e80000100a00 */
[----:B-1----:R-:W4:Y:S01]  /*40880*/  LDL.LU.64 R132, [R1+0xe78] ;  /* 0x000e780001847983 */ /* 0x002f220000300a00 */
[----:B--2---:R-:W-:-:S05]  /*40890*/  IMAD.WIDE R168, R251, 0x4, R168 ;  /* 0x00000004fba87825 */ /* 0x004fca00078e02a8 */
[----:B------:R1:W-:Y:S01]  /*408a0*/  STL.64 [R1+0xb88], R168 ;  /* 0x000b88a801007387 */ /* 0x0003e20000100a00 */
[----:B------:R-:W-:-:S04]  /*408b0*/  IMAD.WIDE R200, R251, 0x4, R200 ;  /* 0x00000004fbc87825 */ /* 0x000fc800078e02c8 */
[----:B---3--:R-:W-:-:S04]  /*408c0*/  IMAD.WIDE R184, R251, 0x4, R184 ;  /* 0x00000004fbb87825 */ /* 0x008fc800078e02b8 */
[C---:B----4-:R-:W-:Y:S01]  /*408d0*/  IMAD.WIDE R72, R251.reuse, 0x4, R72 ;  /* 0x00000004fb487825 */ /* 0x050fe200078e0248 */
[----:B------:R2:W-:Y:S03]  /*408e0*/  LDGSTS.E [R252+0x5ce00], [R132.64], P4 ;  /* 0x5ce0000084fc7fae */ /* 0x0005e6000a12184c */
[----:B-1----:R-:W-:-:S04]  /*408f0*/  IMAD.WIDE R168, R251, 0x4, R152 ;  /* 0x00000004fba87825 */ /* 0x002fc800078e0298 */
[C---:B------:R-:W-:Y:S01]  /*40900*/  IMAD.WIDE R152, R251.reuse, 0x4, R8 ;  /* 0x00000004fb987825 */ /* 0x040fe200078e0208 */
[----:B------:R1:W-:Y:S03]  /*40910*/  STL.64 [R1+0xb90], R168 ;  /* 0x000b90a801007387 */ /* 0x0003e60000100a00 */
[C---:B------:R-:W-:Y:S01]  /*40920*/  IMAD.WIDE R8, R251.reuse, 0x4, R242 ;  /* 0x00000004fb087825 */ /* 0x040fe200078e02f2 */
[----:B-1----:R-:W3:Y:S04]  /*40930*/  LDL.LU.64 R168, [R1+0xe70] ;  /* 0x000e700001a87983 */ /* 0x002ee80000300a00 */
[----:B------:R1:W-:Y:S04]  /*40940*/  STL.64 [R1+0xb98], R152 ;  /* 0x000b989801007387 */ /* 0x0003e80000100a00 */
[----:B-1----:R-:W2:Y:S04]  /*40950*/  LDL.LU.64 R152, [R1+0xe68] ;  /* 0x000e680001987983 */ /* 0x002ea80000300a00 */
[----:B------:R1:W-:Y:S04]  /*40960*/  STL.64 [R1+0xba0], R8 ;  /* 0x000ba00801007387 */ /* 0x0003e80000100a00 */
[----:B-1----:R-:W2:Y:S04]  /*40970*/  LDL.LU.64 R8, [R1+0xe58] ;  /* 0x000e580001087983 */ /* 0x002ea80000300a00 */
[----:B------:R-:W2:Y:S04]  /*40980*/  LDL.LU.64 R242, [R1+0xe50] ;  /* 0x000e500001f27983 */ /* 0x000ea80000300a00 */
[----:B------:R1:W-:Y:S04]  /*40990*/  STL.64 [R1+0xba8], R136 ;  /* 0x000ba88801007387 */ /* 0x0003e80000100a00 */
[----:B-1----:R-:W2:Y:S04]  /*409a0*/  LDL.LU.64 R136, [R1+0x1b30] ;  /* 0x001b300001887983 */ /* 0x002ea80000300a00 */
[----:B------:R1:W-:Y:S04]  /*409b0*/  STL.64 [R1+0xbb0], R232 ;  /* 0x000bb0e801007387 */ /* 0x0003e80000100a00 */
[----:B-1----:R-:W3:Y:S04]  /*409c0*/  LDL.LU.64 R232, [R1+0x1b28] ;  /* 0x001b280001e87983 */ /* 0x002ee80000300a00 */
[----:B------:R1:W-:Y:S04]  /*409d0*/  STL.64 [R1+0xbb8], R216 ;  /* 0x000bb8d801007387 */ /* 0x0003e80000100a00 */
[----:B-1----:R-:W3:Y:S01]  /*409e0*/  LDL.LU.64 R216, [R1+0x1b20] ;  /* 0x001b200001d87983 */ /* 0x002ee20000300a00 */
[----:B--2---:R-:W-:-:S05]  /*409f0*/  IMAD.WIDE R136, R251, 0x4, R136 ;  /* 0x00000004fb887825 */ /* 0x004fca00078e0288 */
[----:B------:R1:W-:Y:S02]  /*40a00*/  STL.64 [R1+0xbc0], R136 ;  /* 0x000bc08801007387 */ /* 0x0003e40000100a00 */
[----:B-1----:R-:W-:-:S04]  /*40a10*/  IMAD.WIDE R136, R251, 0x4, R120 ;  /* 0x00000004fb887825 */ /* 0x002fc800078e0278 */
[C---:B------:R-:W-:Y:S01]  /*40a20*/  IMAD.WIDE R120, R251.reuse, 0x4, R104 ;  /* 0x00000004fb787825 */ /* 0x040fe200078e0268 */
[----:B------:R1:W-:Y:S03]  /*40a30*/  STL.64 [R1+0xbc8], R136 ;  /* 0x000bc88801007387 */ /* 0x0003e60000100a00 */
[C---:B------:R-:W-:Y:S01]  /*40a40*/  IMAD.WIDE R104, R251.reuse, 0x4, R88 ;  /* 0x00000004fb687825 */ /* 0x040fe200078e0258 */
[----:B------:R2:W-:Y:S03]  /*40a50*/  STL.64 [R1+0xbd0], R120 ;  /* 0x000bd07801007387 */ /* 0x0005e60000100a00 */
[C---:B------:R-:W-:Y:S01]  /*40a60*/  IMAD.WIDE R88, R251.reuse, 0x4, R114 ;  /* 0x00000004fb587825 */ /* 0x040fe200078e0272 */
[----:B-1----:R-:W4:Y:S04]  /*40a70*/  LDL.LU.64 R136, [R1+0x4b0] ;  /* 0x0004b00001887983 */ /* 0x002f280000300a00 */
[----:B------:R1:W-:Y:S04]  /*40a80*/  STL.64 [R1+0xbd8], R104 ;  /* 0x000bd86801007387 */ /* 0x0003e80000100a00 */
[----:B--2---:R-:W2:Y:S04]  /*40a90*/  LDL.LU.64 R120, [R1+0x4a8] ;  /* 0x0004a80001787983 */ /* 0x004ea80000300a00 */
[----:B-1----:R-:W2:Y:S04]  /*40aa0*/  LDL.LU.64 R104, [R1+0x4a0] ;  /* 0x0004a00001687983 */ /* 0x002ea80000300a00 */
[----:B------:R1:W-:Y:S04]  /*40ab0*/  STL.64 [R1+0xbe0], R88 ;  /* 0x000be05801007387 */ /* 0x0003e80000100a00 */
[----:B-1----:R-:W2:Y:S04]  /*40ac0*/  LDL.LU.64 R88, [R1+0x498] ;  /* 0x0004980001587983 */ /* 0x002ea80000300a00 */
[----:B------:R-:W2:Y:S01]  /*40ad0*/  LDL.LU.64 R114, [R1+0x490] ;  /* 0x0004900001727983 */ /* 0x000ea20000300a00 */
[----:B------:R-:W-:-:S03]  /*40ae0*/  IMAD.WIDE R56, R251, 0x4, R56 ;  /* 0x00000004fb387825 */ /* 0x000fc600078e0238 */
[----:B------:R1:W-:Y:S01]  /*40af0*/  STL.64 [R1+0xbe8], R200 ;  /* 0x000be8c801007387 */ /* 0x0003e20000100a00 */
[----:B------:R-:W-:-:S04]  /*40b00*/  IMAD.WIDE R40, R251, 0x4, R40 ;  /* 0x00000004fb287825 */ /* 0x000fc800078e0228 */
[C---:B------:R-:W-:Y:S01]  /*40b10*/  IMAD.WIDE R24, R251.reuse, 0x4, R24 ;  /* 0x00000004fb187825 */ /* 0x040fe200078e0218 */
[----:B-1----:R-:W2:Y:S04]  /*40b20*/  LDL.LU.64 R200, [R1+0x1b18] ;  /* 0x001b180001c87983 */ /* 0x002ea80000300a00 */
[----:B------:R1:W-:Y:S01]  /*40b30*/  STL.64 [R1+0xbf0], R184 ;  /* 0x000bf0b801007387 */ /* 0x0003e20000100a00 */
[----:B---3--:R-:W-:-:S03]  /*40b40*/  IMAD.WIDE R168, R251, 0x4, R168 ;  /* 0x00000004fba87825 */ /* 0x008fc600078e02a8 */
[----:B-1----:R-:W3:Y:S04]  /*40b50*/  LDL.LU.64 R184, [R1+0x1b10] ;  /* 0x001b100001b87983 */ /* 0x002ee80000300a00 */
[----:B------:R1:W-:Y:S04]  /*40b60*/  STL.64 [R1+0xbf8], R72 ;  /* 0x000bf84801007387 */ /* 0x0003e80000100a00 */
[----:B------:R1:W-:Y:S04]  /*40b70*/  STL.64 [R1+0xc00], R56 ;  /* 0x000c003801007387 */ /* 0x0003e80000100a00 */
[----:B-1----:R-:W3:Y:S04]  /*40b80*/  LDL.LU.64 R72, [R1+0x460] ;  /* 0x0004600001487983 */ /* 0x002ee80000300a00 */
[----:B------:R1:W-:Y:S04]  /*40b90*/  STL.64 [R1+0xc08], R40 ;  /* 0x000c082801007387 */ /* 0x0003e80000100a00 */
[----:B------:R1:W-:Y:S01]  /*40ba0*/  STL.64 [R1+0xc10], R24 ;  /* 0x000c101801007387 */ /* 0x0003e20000100a00 */
[----:B------:R-:W-:-:S03]  /*40bb0*/  IMAD.WIDE R152, R251, 0x4, R152 ;  /* 0x00000004fb987825 */ /* 0x000fc600078e0298 */
[----:B------:R-:W3:Y:S01]  /*40bc0*/  LDL.LU.64 R56, [R1+0x458] ;  /* 0x0004580001387983 */ /* 0x000ee20000300a00 */
[----:B------:R-:W-:-:S03]  /*40bd0*/  IMAD.WIDE R8, R251, 0x4, R8 ;  /* 0x00000004fb087825 */ /* 0x000fc600078e0208 */
[----:B-1----:R-:W3:Y:S01]  /*40be0*/  LDL.LU.64 R40, [R1+0x450] ;  /* 0x0004500001287983 */ /* 0x002ee20000300a00 */
[----:B------:R-:W-:-:S05]  /*40bf0*/  IMAD.WIDE R24, R251, 0x4, R132 ;  /* 0x00000004fb187825 */ /* 0x000fca00078e0284 */
[----:B------:R1:W-:Y:S01]  /*40c00*/  STL.64 [R1+0xc18], R24 ;  /* 0x000c181801007387 */ /* 0x0003e20000100a00 */
[----:B------:R-:W-:-:S03]  /*40c10*/  IMAD.WIDE R242, R251, 0x4, R242 ;  /* 0x00000004fbf27825 */ /* 0x000fc600078e02f2 */
[----:B-1----:R-:W3:Y:S04]  /*40c20*/  LDL.LU.64 R24, [R1+0x448] ;  /* 0x0004480001187983 */ /* 0x002ee80000300a00 */
[----:B------:R-:W3:Y:S04]  /*40c30*/  LDL.LU.64 R132, [R1+0x440] ;  /* 0x0004400001847983 */ /* 0x000ee80000300a00 */
[----:B------:R1:W-:Y:S04]  /*40c40*/  STL.64 [R1+0xc20], R168 ;  /* 0x000c20a801007387 */ /* 0x0003e80000100a00 */
[----:B-1----:R-:W3:Y:S04]  /*40c50*/  LDL.LU.64 R168, [R1+0x1b08] ;  /* 0x001b080001a87983 */ /* 0x002ee80000300a00 */
[----:B------:R1:W-:Y:S04]  /*40c60*/  STL.64 [R1+0xc28], R152 ;  /* 0x000c289801007387 */ /* 0x0003e80000100a00 */
[----:B-1----:R-:W3:Y:S04]  /*40c70*/  LDL.LU.64 R152, [R1+0x1b00] ;  /* 0x001b000001987983 */ /* 0x002ee80000300a00 */
[----:B------:R1:W-:Y:S04]  /*40c80*/  STL.64 [R1+0xc30], R8 ;  /* 0x000c300801007387 */ /* 0x0003e80000100a00 */
[----:B------:R-:W-:Y:S01]  /*40c90*/  STL.64 [R1+0xc38], R242 ;  /* 0x000c38f201007387 */ /* 0x000fe20000100a00 */
[----:B-1----:R-:W-:-:S04]  /*40ca0*/  IMAD.WIDE R8, R251, 0x4, R128 ;  /* 0x00000004fb087825 */ /* 0x002fc800078e0280 */
[C---:B------:R-:W-:Y:S01]  /*40cb0*/  IMAD.WIDE R128, R251.reuse, 0x4, R48 ;  /* 0x00000004fb807825 */ /* 0x040fe200078e0230 */
[----:B------:R1:W-:Y:S03]  /*40cc0*/  STL.64 [R1+0xc40], R8 ;  /* 0x000c400801007387 */ /* 0x0003e60000100a00 */
[C---:B------:R-:W-:Y:S01]  /*40cd0*/  IMAD.WIDE R48, R251.reuse, 0x4, R144 ;  /* 0x00000004fb307825 */ /* 0x040fe200078e0290 */
[----:B-1----:R-:W3:Y:S04]  /*40ce0*/  LDL.LU.64 R8, [R1+0x420] ;  /* 0x0004200001087983 */ /* 0x002ee80000300a00 */
[----:B------:R1:W-:Y:S04]  /*40cf0*/  STL.64 [R1+0xc48], R128 ;  /* 0x000c488001007387 */ /* 0x0003e80000100a00 */
[----:B------:R-:W3:Y:S04]  /*40d00*/  LDL.LU.64 R242, [R1+0x418] ;  /* 0x0004180001f27983 */ /* 0x000ee80000300a00 */
[----:B------:R1:W-:Y:S04]  /*40d10*/  STL.64 [R1+0xc50], R48 ;  /* 0x000c503001007387 */ /* 0x0003e80000100a00 */
[----:B-1----:R-:W3:Y:S04]  /*40d20*/  LDL.LU.64 R128, [R1+0x410] ;  /* 0x0004100001807983 */ /* 0x002ee80000300a00 */
[----:B------:R-:W3:Y:S04]  /*40d30*/  LDL.LU.64 R48, [R1+0x408] ;  /* 0x0004080001307983 */ /* 0x000ee80000300a00 */
[----:B------:R-:W3:Y:S04]  /*40d40*/  LDL.LU.64 R144, [R1+0x400] ;  /* 0x0004000001907983 */ /* 0x000ee80000300a00 */
[----:B----4-:R1:W-:Y:S01]  /*40d50*/  LDGSTS.E [R252+0x5de00], [R136.64], P4 ;  /* 0x5de0000088fc7fae */ /* 0x0103e2000a12184c */
[----:B--2---:R-:W-:-:S04]  /*40d60*/  IMAD.WIDE R120, R251, 0x4, R120 ;  /* 0x00000004fb787825 */ /* 0x004fc800078e0278 */
[----:B-1----:R-:W-:-:S04]  /*40d70*/  IMAD.WIDE R136, R251, 0x4, R136 ;  /* 0x00000004fb887825 */ /* 0x002fc800078e0288 */
[C---:B------:R-:W-:Y:S01]  /*40d80*/  IMAD.WIDE R104, R251.reuse, 0x4, R104 ;  /* 0x00000004fb687825 */ /* 0x040fe200078e0268 */
[----:B------:R1:W-:Y:S04]  /*40d90*/  STL.64 [R1+0xc58], R136 ;  /* 0x000c588801007387 */ /* 0x0003e80000100a00 */
[----:B-1----:R-:W2:Y:S01]  /*40da0*/  LDL.LU.64 R136, [R1+0x1af8] ;  /* 0x001af80001887983 */ /* 0x002ea20000300a00 */
[----:B------:R-:W-:-:S03]  /*40db0*/  IMAD.WIDE R88, R251, 0x4, R88 ;  /* 0x00000004fb587825 */ /* 0x000fc600078e0258 */
[----:B------:R1:W-:Y:S01]  /*40dc0*/  STL.64 [R1+0xc60], R120 ;  /* 0x000c607801007387 */ /* 0x0003e20000100a00 */
[----:B------:R-:W-:-:S03]  /*40dd0*/  IMAD.WIDE R114, R251, 0x4, R114 ;  /* 0x00000004fb727825 */ /* 0x000fc600078e0272 */
[----:B-1----:R-:W4:Y:S04]  /*40de0*/  LDL.LU.64 R120, [R1+0x1af0] ;  /* 0x001af00001787983 */ /* 0x002f280000300a00 */
[----:B------:R1:W-:Y:S04]  /*40df0*/  STL.64 [R1+0xc68], R104 ;  /* 0x000c686801007387 */ /* 0x0003e80000100a00 */
[----:B-1----:R-:W2:Y:S04]  /*40e00*/  LDL.LU.64 R104, [R1+0x1ae8] ;  /* 0x001ae80001687983 */ /* 0x002ea80000300a00 */
[----:B------:R1:W-:Y:S04]  /*40e10*/  STL.64 [R1+0xc70], R88 ;  /* 0x000c705801007387 */ /* 0x0003e80000100a00 */
[----:B-1----:R-:W2:Y:S04]  /*40e20*/  LDL.LU.64 R88, [R1+0x1ae0] ;  /* 0x001ae00001587983 */ /* 0x002ea80000300a00 */
[----:B------:R1:W-:Y:S01]  /*40e30*/  STL.64 [R1+0xc78], R114 ;  /* 0x000c787201007387 */ /* 0x0003e20000100a00 */
[----:B------:R-:W-:-:S03]  /*40e40*/  IMAD.WIDE R230, R251, 0x4, R230 ;  /* 0x00000004fbe67825 */ /* 0x000fc600078e02e6 */
[----:B---3--:R3:W-:Y:S01]  /*40e50*/  LDGSTS.E [R252+0x5ee00], [R72.64], P4 ;  /* 0x5ee0000048fc7fae */ /* 0x0087e2000a12184c */
[----:B-1----:R-:W-:-:S04]  /*40e60*/  IMAD.WIDE R114, R251, 0x4, R64 ;  /* 0x00000004fb727825 */ /* 0x002fc800078e0240 */
[C---:B------:R-:W-:Y:S01]  /*40e70*/  IMAD.WIDE R64, R251.reuse, 0x4, R214 ;  /* 0x00000004fb407825 */ /* 0x040fe200078e02d6 */
[----:B------:R1:W-:Y:S04]  /*40e80*/  STL.64 [R1+0xc80], R114 ;  /* 0x000c807201007387 */ /* 0x0003e80000100a00 */
[----:B-1----:R-:W2:Y:S04]  /*40e90*/  LDL.LU.64 R114, [R1+0x3e0] ;  /* 0x0003e00001727983 */ /* 0x002ea80000300a00 */
[----:B------:R1:W-:Y:S04]  /*40ea0*/  STL.64 [R1+0x470], R64 ;  /* 0x0004704001007387 */ /* 0x0003e80000100a00 */
[----:B-1----:R-:W4:Y:S04]  /*40eb0*/  LDL.LU.64 R64, [R1+0x3d8] ;  /* 0x0003d80001407983 */ /* 0x002f280000300a00 */
[----:B------:R-:W4:Y:S01]  /*40ec0*/  LDL.LU.64 R214, [R1+0x3d0] ;  /* 0x0003d00001d67983 */ /* 0x000f220000300a00 */
[----:B---3--:R-:W-:-:S03]  /*40ed0*/  IMAD.WIDE R72, R251, 0x4, R72 ;  /* 0x00000004fb487825 */ /* 0x008fc600078e0248 */
[----:B------:R1:W-:Y:S01]  /*40ee0*/  STL.64 [R1+0x468], R230 ;  /* 0x000468e601007387 */ /* 0x0003e20000100a00 */
[----:B------:R-:W-:-:S04]  /*40ef0*/  IMAD.WIDE R56, R251, 0x4, R56 ;  /* 0x00000004fb387825 */ /* 0x000fc800078e0238 */
[----:B------:R-:W-:-:S04]  /*40f00*/  IMAD.WIDE R40, R251, 0x4, R40 ;  /* 0x00000004fb287825 */ /* 0x000fc800078e0228 */
[C---:B------:R-:W-:Y:S01]  /*40f10*/  IMAD.WIDE R24, R251.reuse, 0x4, R24 ;  /* 0x00000004fb187825 */ /* 0x040fe200078e0218 */
[----:B-1----:R-:W3:Y:S03]  /*40f20*/  LDL.LU.64 R230, [R1+0x3c8] ;  /* 0x0003c80001e67983 */ /* 0x002ee60000300a00 */
[C---:B------:R-:W-:Y:S01]  /*40f30*/  IMAD.WIDE R132, R251.reuse, 0x4, R132 ;  /* 0x00000004fb847825 */ /* 0x040fe200078e0284 */
[----:B------:R1:W-:Y:S04]  /*40f40*/  STL.64 [R1+0x460], R72 ;  /* 0x0004604801007387 */ /* 0x0003e80000100a00 */
[----:B-1----:R-:W3:Y:S04]  /*40f50*/  LDL.LU.64 R72, [R1+0x1ad8] ;  /* 0x001ad80001487983 */ /* 0x002ee80000300a00 */
        /* <DEDUP_REMOVED lines=9> */
[----:B------:R1:W-:Y:S01]  /*40ff0*/  STL.64 [R1+0x440], R132 ;  /* 0x0004408401007387 */ /* 0x0003e20000100a00 */
[----:B------:R-:W-:-:S04]  /*41000*/  IMAD.WIDE R8, R251, 0x4, R8 ;  /* 0x00000004fb087825 */ /* 0x000fc800078e0208 */
[----:B-1----:R-:W-:-:S04]  /*41010*/  IMAD.WIDE R132, R251, 0x4, R130 ;  /* 0x00000004fb847825 */ /* 0x002fc800078e0282 */
[C---:B------:R-:W-:Y:S01]  /*41020*/  IMAD.WIDE R130, R251.reuse, 0x4, R150 ;  /* 0x00000004fb827825 */ /* 0x040fe200078e0296 */
[----:B------:R1:W-:Y:S03]  /*41030*/  STL.64 [R1+0x438], R132 ;  /* 0x0004388401007387 */ /* 0x0003e60000100a00 */
[C---:B------:R-:W-:Y:S01]  /*41040*/  IMAD.WIDE R128, R251.reuse, 0x4, R128 ;  /* 0x00000004fb807825 */ /* 0x040fe200078e0280 */
[----:B-1----:R-:W3:Y:S04]  /*41050*/  LDL.LU.64 R132, [R1+0x3a0] ;  /* 0x0003a00001847983 */ /* 0x002ee80000300a00 */
[----:B------:R1:W-:Y:S01]  /*41060*/  STL.64 [R1+0x430], R130 ;  /* 0x0004308201007387 */ /* 0x0003e20000100a00 */
[----:B------:R-:W-:-:S04]  /*41070*/  IMAD.WIDE R48, R251, 0x4, R48 ;  /* 0x00000004fb307825 */ /* 0x000fc800078e0230 */
[C---:B------:R-:W-:Y:S01]  /*41080*/  IMAD.WIDE R144, R251.reuse, 0x4, R144 ;  /* 0x00000004fb907825 */ /* 0x040fe200078e0290 */
[----:B-1----:R-:W3:Y:S04]  /*41090*/  LDL.LU.64 R130, [R1+0x398] ;  /* 0x0003980001827983 */ /* 0x002ee80000300a00 */
[----:B------:R-:W3:Y:S04]  /*410a0*/  LDL.LU.64 R150, [R1+0x390] ;  /* 0x0003900001967983 */ /* 0x000ee80000300a00 */
        /* <DEDUP_REMOVED lines=11> */
[----:B------:R1:W-:Y:S02]  /*41160*/  STL.64 [R1+0x400], R144 ;  /* 0x0004009001007387 */ /* 0x0003e40000100a00 */
[----:B-1----:R-:W-:-:S04]  /*41170*/  IMAD.WIDE R144, R251, 0x4, R32 ;  /* 0x00000004fb907825 */ /* 0x002fc800078e0220 */
[C---:B------:R-:W-:Y:S01]  /*41180*/  IMAD.WIDE R32, R251.reuse, 0x4, R70 ;  /* 0x00000004fb207825 */ /* 0x040fe200078e0246 */
[----:B------:R1:W-:Y:S04]  /*41190*/  STL.64 [R1+0x3f8], R144 ;  /* 0x0003f89001007387 */ /* 0x0003e80000100a00 */
[----:B-1----:R-:W3:Y:S04]  /*411a0*/  LDL.LU.64 R144, [R1+0x360] ;  /* 0x0003600001907983 */ /* 0x002ee80000300a00 */
[----:B------:R1:W-:Y:S04]  /*411b0*/  STL.64 [R1+0x3f0], R32 ;  /* 0x0003f02001007387 */ /* 0x0003e80000100a00 */
[----:B-1----:R-:W3:Y:S04]  /*411c0*/  LDL.LU.64 R32, [R1+0x358] ;  /* 0x0003580001207983 */ /* 0x002ee80000300a00 */
[----:B------:R-:W3:Y:S04]  /*411d0*/  LDL.LU.64 R70, [R1+0x350] ;  /* 0x0003500001467983 */ /* 0x000ee80000300a00 */
[----:B------:R1:W-:Y:S04]  /*411e0*/  STL.64 [R1+0x3e8], R18 ;  /* 0x0003e81201007387 */ /* 0x0003e80000100a00 */
[----:B--2---:R2:W-:Y:S04]  /*411f0*/  LDGSTS.E [R252+0x60e00], [R114.64], P4 ;  /* 0x60e0000072fc7fae */ /* 0x0045e8000a12184c */
[----:B-1----:R-:W3:Y:S01]  /*41200*/  LDL.LU.64 R18, [R1+0x348] ;  /* 0x0003480001127983 */ /* 0x002ee20000300a00 */
[----:B--2---:R-:W-:-:S04]  /*41210*/  IMAD.WIDE R114, R251, 0x4, R114 ;  /* 0x00000004fb727825 */ /* 0x004fc800078e0272 */
[C---:B----4-:R-:W-:Y:S01]  /*41220*/  IMAD.WIDE R64, R251.reuse, 0x4, R64 ;  /* 0x00000004fb407825 */ /* 0x050fe200078e0240 */
[----:B------:R1:W-:Y:S03]  /*41230*/  STL.64 [R1+0x3e0], R114 ;  /* 0x0003e07201007387 */ /* 0x0003e60000100a00 */
[C---:B------:R-:W-:Y:S01]  /*41240*/  IMAD.WIDE R214, R251.reuse, 0x4, R214 ;  /* 0x00000004fbd67825 */ /* 0x040fe200078e02d6 */
[----:B-1----:R-:W2:Y:S04]  /*41250*/  LDL.LU.64 R114, [R1+0x1a98] ;  /* 0x001a980001727983 */ /* 0x002ea80000300a00 */
[----:B------:R1:W-:Y:S04]  /*41260*/  STL.64 [R1+0x3d8], R64 ;  /* 0x0003d84001007387 */ /* 0x0003e80000100a00 */
[----:B-1----:R-:W4:Y:S04]  /*41270*/  LDL.LU.64 R64, [R1+0x1a90] ;  /* 0x001a900001407983 */ /* 0x002f280000300a00 */
[----:B------:R1:W-:Y:S04]  /*41280*/  STL.64 [R1+0x3d0], R214 ;  /* 0x0003d0d601007387 */ /* 0x0003e80000100a00 */
[----:B-1----:R-:W2:Y:S01]  /*41290*/  LDL.LU.64 R214, [R1+0x1a88] ;  /* 0x001a880001d67983 */ /* 0x002ea20000300a00 */
[----:B---3--:R-:W-:-:S04]  /*412a0*/  IMAD.WIDE R230, R251, 0x4, R230 ;  /* 0x00000004fbe67825 */ /* 0x008fc800078e02e6 */
[C---:B------:R-:W-:Y:S01]  /*412b0*/  IMAD.WIDE R6, R251.reuse, 0x4, R6 ;  /* 0x00000004fb067825 */ /* 0x040fe200078e0206 */
[----:B------:R1:W-:Y:S03]  /*412c0*/  STL.64 [R1+0x3c8], R230 ;  /* 0x0003c8e601007387 */ /* 0x0003e60000100a00 */
[----:B------:R-:W-:-:S04]  /*412d0*/  IMAD.WIDE R16, R251, 0x4, R16 ;  /* 0x00000004fb107825 */ /* 0x000fc800078e0210 */
[C---:B------:R-:W-:Y:S01]  /*412e0*/  IMAD.WIDE R36, R251.reuse, 0x4, R36 ;  /* 0x00000004fb247825 */ /* 0x040fe200078e0224 */
[----:B-1----:R-:W3:Y:S04]  /*412f0*/  LDL.LU.64 R230, [R1+0x320] ;  /* 0x0003200001e67983 */ /* 0x002ee80000300a00 */
[----:B------:R1:W-:Y:S02]  /*41300*/  LDGSTS.E [R252+0x61e00], [R132.64], P4 ;  /* 0x61e0000084fc7fae */ /* 0x0003e4000a12184c */
[----:B-1----:R-:W-:-:S04]  /*41310*/  IMAD.WIDE R132, R251, 0x4, R132 ;  /* 0x00000004fb847825 */ /* 0x002fc800078e0284 */
[----:B------:R-:W-:-:S04]  /*41320*/  IMAD.WIDE R130, R251, 0x4, R130 ;  /* 0x00000004fb827825 */ /* 0x000fc800078e0282 */
[----:B------:R-:W-:-:S04]  /*41330*/  IMAD.WIDE R150, R251, 0x4, R150 ;  /* 0x00000004fb967825 */ /* 0x000fc800078e0296 */
[----:B------:R-:W-:-:S04]  /*41340*/  IMAD.WIDE R146, R251, 0x4, R146 ;  /* 0x00000004fb927825 */ /* 0x000fc800078e0292 */
[----:B------:R-:W-:-:S04]  /*41350*/  IMAD.WIDE R228, R251, 0x4, R228 ;  /* 0x00000004fbe47825 */ /* 0x000fc800078e02e4 */
[----:B------:R-:W-:-:S04]  /*41360*/  IMAD.WIDE R134, R251, 0x4, R134 ;  /* 0x00000004fb867825 */ /* 0x000fc800078e0286 */
[C---:B------:R-:W-:Y:S01]  /*41370*/  IMAD.WIDE R84, R251.reuse, 0x4, R84 ;  /* 0x00000004fb547825 */ /* 0x040fe200078e0254 */
[----:B------:R1:W-:Y:S03]  /*41380*/  LDGSTS.E [R252+0x62e00], [R144.64], P4 ;  /* 0x62e0000090fc7fae */ /* 0x0003e6000a12184c */
[----:B--2---:R-:W-:-:S05]  /*41390*/  IMAD.WIDE R214, R251, 0x4, R214 ;  /* 0x00000004fbd67825 */ /* 0x004fca00078e02d6 */
[----:B------:R2:W-:Y:S04]  /*413a0*/  STL.64 [R1+0x3c0], R214 ;  /* 0x0003c0d601007387 */ /* 0x0005e80000100a00 */
[----:B------:R1:W-:Y:S04]  /*413b0*/  STL.64 [R1+0x3b8], R6 ;  /* 0x0003b80601007387 */ /* 0x0003e80000100a00 */
[----:B--2---:R-:W2:Y:S04]  /*413c0*/  LDL.LU.64 R214, [R1+0x318] ;  /* 0x0003180001d67983 */ /* 0x004ea80000300a00 */
[----:B-1----:R-:W2:Y:S04]  /*413d0*/  LDL.LU.64 R6, [R1+0x310] ;  /* 0x0003100001067983 */ /* 0x002ea80000300a00 */
[----:B------:R1:W-:Y:S01]  /*413e0*/  STL.64 [R1+0x3b0], R16 ;  /* 0x0003b01001007387 */ /* 0x0003e20000100a00 */
[----:B------:R-:W-:-:S03]  /*413f0*/  IMAD.WIDE R144, R251, 0x4, R144 ;  /* 0x00000004fb907825 */ /* 0x000fc600078e0290 */
[----:B---3--:R3:W-:Y:S04]  /*41400*/  LDGSTS.E [R252+0x63e00], [R230.64], P4 ;  /* 0x63e00000e6fc7fae */ /* 0x0087e8000a12184c */
[----:B-1----:R-:W2:Y:S04]  /*41410*/  LDL.LU.64 R16, [R1+0x308] ;  /* 0x0003080001107983 */ /* 0x002ea80000300a00 */
[----:B------:R1:W-:Y:S04]  /*41420*/  STL.64 [R1+0x3a8], R36 ;  /* 0x0003a82401007387 */ /* 0x0003e80000100a00 */
[----:B-1----:R-:W2:Y:S04]  /*41430*/  LDL.LU.64 R36, [R1+0x1a80] ;  /* 0x001a800001247983 */ /* 0x002ea80000300a00 */
[----:B------:R1:W-:Y:S04]  /*41440*/  STL.64 [R1+0x3a0], R132 ;  /* 0x0003a08401007387 */ /* 0x0003e80000100a00 */
[----:B-1----:R-:W2:Y:S04]  /*41450*/  LDL.LU.64 R132, [R1+0x1a78] ;  /* 0x001a780001847983 */ /* 0x002ea80000300a00 */
[----:B------:R1:W-:Y:S04]  /*41460*/  STL.64 [R1+0x398], R130 ;  /* 0x0003988201007387 */ /* 0x0003e80000100a00 */
[----:B-1----:R-:W2:Y:S04]  /*41470*/  LDL.LU.64 R130, [R1+0x1a70] ;  /* 0x001a700001827983 */ /* 0x002ea80000300a00 */
[----:B------:R1:W-:Y:S01]  /*41480*/  STL.64 [R1+0x390], R150 ;  /* 0x0003909601007387 */ /* 0x0003e20000100a00 */
[----:B------:R-:W-:-:S03]  /*41490*/  IMAD.WIDE R32, R251, 0x4, R32 ;  /* 0x00000004fb207825 */ /* 0x000fc600078e0220 */
[----:B-1----:R-:W3:Y:S04]  /*414a0*/  LDL.LU.64 R150, [R1+0x2e0] ;  /* 0x0002e00001967983 */ /* 0x002ee80000300a00 */
[----:B------:R1:W-:Y:S01]  /*414b0*/  STL.64 [R1+0x388], R134 ;  /* 0x0003888601007387 */ /* 0x0003e20000100a00 */
[----:B--2---:R-:W-:-:S05]  /*414c0*/  IMAD.WIDE R130, R251, 0x4, R130 ;  /* 0x00000004fb827825 */ /* 0x004fca00078e0282 */
[----:B------:R2:W-:Y:S04]  /*414d0*/  STL.64 [R1+0x380], R130 ;  /* 0x0003808201007387 */ /* 0x0005e80000100a00 */
[----:B-1----:R-:W4:Y:S01]  /*414e0*/  LDL.LU.64 R134, [R1+0x2d8] ;  /* 0x0002d80001867983 */ /* 0x002f220000300a00 */
[----:B------:R-:W-:-:S04]  /*414f0*/  IMAD.WIDE R70, R251, 0x4, R70 ;  /* 0x00000004fb467825 */ /* 0x000fc800078e0246 */
[C---:B------:R-:W-:Y:S01]  /*41500*/  IMAD.WIDE R18, R251.reuse, 0x4, R18 ;  /* 0x00000004fb127825 */ /* 0x040fe200078e0212 */
[----:B---3--:R1:W-:Y:S04]  /*41510*/  LDGSTS.E [R252+0x64e00], [R150.64], P4 ;  /* 0x64e0000096fc7fae */ /* 0x0083e8000a12184c */
[----:B--2---:R-:W2:Y:S04]  /*41520*/  LDL.LU.64 R130, [R1+0x2d0] ;  /* 0x0002d00001827983 */ /* 0x004ea80000300a00 */
[----:B------:R3:W-:Y:S04]  /*41530*/  STL.64 [R1+0x378], R146 ;  /* 0x0003789201007387 */ /* 0x0007e80000100a00 */
[----:B---3--:R-:W3:Y:S04]  /*41540*/  LDL.LU.64 R146, [R1+0x2c8] ;  /* 0x0002c80001927983 */ /* 0x008ee80000300a00 */
        /* <DEDUP_REMOVED lines=9> */
[----:B------:R-:W-:-:S04]  /*415e0*/  IMAD.WIDE R160, R251, 0x4, R160 ;  /* 0x00000004fba07825 */ /* 0x000fc800078e02a0 */
[C---:B------:R-:W-:Y:S01]  /*415f0*/  IMAD.WIDE R100, R251.reuse, 0x4, R100 ;  /* 0x00000004fb647825 */ /* 0x040fe200078e0264 */
[----:B-1----:R-:W3:Y:S04]  /*41600*/  LDL.LU.64 R70, [R1+0x2a0] ;  /* 0x0002a00001467983 */ /* 0x002ee80000300a00 */
[----:B------:R2:W-:Y:S01]  /*41610*/  STL.64 [R1+0x348], R18 ;  /* 0x0003481201007387 */ /* 0x0005e20000100a00 */
[----:B------:R-:W-:-:S04]  /*41620*/  IMAD.WIDE R178, R251, 0x4, R178 ;  /* 0x00000004fbb27825 */ /* 0x000fc800078e02b2 */
[C---:B--2---:R-:W-:Y:S02]  /*41630*/  IMAD.WIDE R18, R251.reuse, 0x4, R32 ;  /* 0x00000004fb127825 */ /* 0x044fe400078e0220 */
[----:B------:R-:W2:Y:S04]  /*41640*/  LDL.LU.64 R32, [R1+0x298] ;  /* 0x0002980001207983 */ /* 0x000ea80000300a00 */
[----:B------:R1:W-:Y:S01]  /*41650*/  STL.64 [R1+0x340], R18 ;  /* 0x0003401201007387 */ /* 0x0003e20000100a00 */
[----:B------:R-:W-:-:S04]  /*41660*/  IMAD.WIDE R230, R251, 0x4, R230 ;  /* 0x00000004fbe67825 */ /* 0x000fc800078e02e6 */
[----:B------:R-:W-:-:S04]  /*41670*/  IMAD.WIDE R214, R251, 0x4, R214 ;  /* 0x00000004fbd67825 */ /* 0x000fc800078e02d6 */
[C---:B------:R-:W-:Y:S01]  /*41680*/  IMAD.WIDE R6, R251.reuse, 0x4, R6 ;  /* 0x00000004fb067825 */ /* 0x040fe200078e0206 */
[----:B---3--:R3:W-:Y:S04]  /*41690*/  LDGSTS.E [R252+0x65e00], [R70.64], P4 ;  /* 0x65e0000046fc7fae */ /* 0x0087e8000a12184c */
[----:B-1----:R-:W2:Y:S04]  /*416a0*/  LDL.LU.64 R18, [R1+0x290] ;  /* 0x0002900001127983 */ /* 0x002ea80000300a00 */
[----:B------:R1:W-:Y:S04]  /*416b0*/  STL.64 [R1+0x338], R160 ;  /* 0x000338a001007387 */ /* 0x0003e80000100a00 */
[----:B-1----:R-:W2:Y:S04]  /*416c0*/  LDL.LU.64 R160, [R1+0x1a48] ;  /* 0x001a480001a07983 */ /* 0x002ea80000300a00 */
[----:B------:R1:W-:Y:S04]  /*416d0*/  STL.64 [R1+0x330], R100 ;  /* 0x0003306401007387 */ /* 0x0003e80000100a00 */
[----:B-1----:R-:W2:Y:S04]  /*416e0*/  LDL.LU.64 R100, [R1+0x1a40] ;  /* 0x001a400001647983 */ /* 0x002ea80000300a00 */
[----:B------:R1:W-:Y:S04]  /*416f0*/  STL.64 [R1+0x328], R178 ;  /* 0x000328b201007387 */ /* 0x0003e80000100a00 */
[----:B-1----:R-:W2:Y:S01]  /*41700*/  LDL.LU.64 R178, [R1+0x1a38] ;  /* 0x001a380001b27983 */ /* 0x002ea20000300a00 */
[----:B------:R-:W-:-:S03]  /*41710*/  IMAD.WIDE R16, R251, 0x4, R16 ;  /* 0x00000004fb107825 */ /* 0x000fc600078e0210 */
        /* <DEDUP_REMOVED lines=11> */
[----:B----4-:R-:W-:-:S03]  /*417d0*/  IMAD.WIDE R134, R251, 0x4, R134 ;  /* 0x00000004fb867825 */ /* 0x010fc600078e0286 */
[----:B-1----:R-:W4:Y:S01]  /*417e0*/  LDL.LU.64 R16, [R1+0x258] ;  /* 0x0002580001107983 */ /* 0x002f220000300a00 */
[----:B------:R-:W-:-:S04]  /*417f0*/  IMAD.WIDE R130, R251, 0x4, R130 ;  /* 0x00000004fb827825 */ /* 0x000fc800078e0282 */
[----:B------:R-:W-:-:S04]  /*41800*/  IMAD.WIDE R146, R251, 0x4, R146 ;  /* 0x00000004fb927825 */ /* 0x000fc800078e0292 */
[----:B------:R-:W-:-:S04]  /*41810*/  IMAD.WIDE R118, R251, 0x4, R118 ;  /* 0x00000004fb767825 */ /* 0x000fc800078e0276 */
[----:B------:R-:W-:-:S04]  /*41820*/  IMAD.WIDE R102, R251, 0x4, R102 ;  /* 0x00000004fb667825 */ /* 0x000fc800078e0266 */
[----:B------:R-:W-:-:S04]  /*41830*/  IMAD.WIDE R86, R251, 0x4, R86 ;  /* 0x00000004fb567825 */ /* 0x000fc800078e0256 */
[----:B---3--:R-:W-:-:S04]  /*41840*/  IMAD.WIDE R70, R251, 0x4, R70 ;  /* 0x00000004fb467825 */ /* 0x008fc800078e0246 */
[----:B--2---:R-:W-:-:S04]  /*41850*/  IMAD.WIDE R32, R251, 0x4, R32 ;  /* 0x00000004fb207825 */ /* 0x004fc800078e0220 */
[----:B------:R-:W-:-:S04]  /*41860*/  IMAD.WIDE R100, R251, 0x4, R100 ;  /* 0x00000004fb647825 */ /* 0x000fc800078e0264 */
[----:B------:R-:W-:-:S05]  /*41870*/  IMAD.WIDE R178, R251, 0x4, R178 ;  /* 0x00000004fbb27825 */ /* 0x000fca00078e02b2 */
[----:B------:R1:W-:Y:S04]  /*41880*/  STL.64 [R1+0xdc8], R178 ;  /* 0x000dc8b201007387 */ /* 0x0003e80000100a00 */
[----:B-1----:R-:W2:Y:S04]  /*41890*/  LDL.LU.64 R178, [R1+0x250] ;  /* 0x0002500001b27983 */ /* 0x002ea80000300a00 */
[----:B------:R1:W-:Y:S04]  /*418a0*/  STL.64 [R1+0xdd0], R198 ;  /* 0x000dd0c601007387 */ /* 0x0003e80000100a00 */
[----:B-1----:R-:W3:Y:S04]  /*418b0*/  LDL.LU.64 R198, [R1+0x1a20] ;  /* 0x001a200001c67983 */ /* 0x002ee80000300a00 */
[----:B------:R1:W-:Y:S01]  /*418c0*/  STL.64 [R1+0xdd8], R182 ;  /* 0x000dd8b601007387 */ /* 0x0003e20000100a00 */
[----:B------:R-:W-:-:S04]  /*418d0*/  IMAD.WIDE R18, R251, 0x4, R18 ;  /* 0x00000004fb127825 */ /* 0x000fc800078e0212 */
[----:B------:R-:W-:-:S04]  /*418e0*/  IMAD.WIDE R160, R251, 0x4, R160 ;  /* 0x00000004fba07825 */ /* 0x000fc800078e02a0 */
[C---:B------:R-:W-:Y:S01]  /*418f0*/  IMAD.WIDE R54, R251.reuse, 0x4, R54 ;  /* 0x00000004fb367825 */ /* 0x040fe200078e0236 */
[----:B------:R4:W-:Y:S04]  /*41900*/  LDGSTS.E [R252+0x66e00], [R6.64], P4 ;  /* 0x66e0000006fc7fae */ /* 0x0009e8000a12184c */
        /* <DEDUP_REMOVED lines=23> */
[----:B------:R-:W-:-:S03]  /*41a80*/  IMAD.WIDE R38, R251, 0x4, R38 ;  /* 0x00000004fb267825 */ /* 0x000fc600078e0226 */
[----:B------:R1:W-:Y:S01]  /*41a90*/  STL.64 [R1+0xe38], R18 ;  /* 0x000e381201007387 */ /* 0x0003e20000100a00 */
[----:B------:R-:W-:-:S04]  /*41aa0*/  IMAD.WIDE R22, R251, 0x4, R22 ;  /* 0x00000004fb167825 */ /* 0x000fc800078e0216 */
[C---:B----4-:R-:W-:Y:S01]  /*41ab0*/  IMAD.WIDE R6, R251.reuse, 0x4, R6 ;  /* 0x00000004fb067825 */ /* 0x050fe200078e0206 */
[----:B-1----:R-:W4:Y:S03]  /*41ac0*/  LDL.LU.64 R18, [R1+0x1e0] ;  /* 0x0001e00001127983 */ /* 0x002f260000300a00 */
[----:B------:R-:W-:-:S04]  /*41ad0*/  IMAD.WIDE R16, R251, 0x4, R16 ;  /* 0x00000004fb107825 */ /* 0x000fc800078e0210 */
[----:B--2---:R-:W-:-:S04]  /*41ae0*/  IMAD.WIDE R178, R251, 0x4, R178 ;  /* 0x00000004fbb27825 */ /* 0x004fc800078e02b2 */
[----:B------:R-:W-:-:S04]  /*41af0*/  IMAD.WIDE R144, R251, 0x4, R144 ;  /* 0x00000004fb907825 */ /* 0x000fc800078e0290 */
[----:B------:R-:W-:-:S04]  /*41b00*/  IMAD.WIDE R162, R251, 0x4, R162 ;  /* 0x00000004fba27825 */ /* 0x000fc800078e02a2 */
[----:B------:R-:W-:-:S04]  /*41b10*/  IMAD.WIDE R164, R251, 0x4, R164 ;  /* 0x00000004fba47825 */ /* 0x000fc800078e02a4 */
[C---:B------:R-:W-:Y:S01]  /*41b20*/  IMAD.WIDE R2, R251.reuse, 0x4, R2 ;  /* 0x00000004fb027825 */ /* 0x040fe200078e0202 */
[----:B---3--:R1:W-:Y:S03]  /*41b30*/  LDGSTS.E [R252+0x67e00], [R130.64], P4 ;  /* 0x67e0000082fc7fae */ /* 0x0083e6000a12184c */
[----:B------:R-:W-:-:S05]  /*41b40*/  IMAD.WIDE R32, R251, 0x4, R32 ;  /* 0x00000004fb207825 */ /* 0x000fca00078e0220 */
[----:B------:R2:W-:Y:S01]  /*41b50*/  STL.64 [R1+0xe40], R32 ;  /* 0x000e402001007387 */ /* 0x0005e20000100a00 */
[----:B-1----:R-:W-:-:S04]  /*41b60*/  IMAD.WIDE R130, R251, 0x4, R130 ;  /* 0x00000004fb827825 */ /* 0x002fc800078e0282 */
[----:B------:R-:W-:-:S04]  /*41b70*/  IMAD.WIDE R146, R251, 0x4, R146 ;  /* 0x00000004fb927825 */ /* 0x000fc800078e0292 */
[C---:B------:R-:W-:Y:S01]  /*41b80*/  IMAD.WIDE R100, R251.reuse, 0x4, R100 ;  /* 0x00000004fb647825 */ /* 0x040fe200078e0264 */
[----:B----4-:R1:W-:Y:S04]  /*41b90*/  LDGSTS.E [R252+0x68e00], [R18.64], P4 ;  /* 0x68e0000012fc7fae */ /* 0x0103e8000a12184c */
[----:B--2---:R-:W2:Y:S04]  /*41ba0*/  LDL.LU.64 R32, [R1+0x1d8] ;  /* 0x0001d80001207983 */ /* 0x004ea80000300a00 */
[----:B------:R3:W-:Y:S04]  /*41bb0*/  STL.64 [R1+0xe48], R160 ;  /* 0x000e48a001007387 */ /* 0x0007e80000100a00 */
        /* <DEDUP_REMOVED lines=12> */
[----:B-1----:R-:W2:Y:S02]  /*41c80*/  LDL.LU.64 R178, [R1+0x19a8] ;  /* 0x0019a80001b27983 */ /* 0x002ea40000300a00 */
        /* <DEDUP_REMOVED lines=23> */
[----:B---3--:R-:W-:-:S04]  /*41e00*/  IMAD.WIDE R160, R251, 0x4, R160 ;  /* 0x00000004fba07825 */ /* 0x008fc800078e02a0 */
        /* <DEDUP_REMOVED lines=11> */
[C---:B------:R-:W-:Y:S01]  /*41ec0*/  IMAD.WIDE R4, R251.reuse, 0x4, R4 ;  /* 0x00000004fb047825 */ /* 0x040fe200078e0204 */
[----:B--2---:R1:W-:Y:S03]  /*41ed0*/  LDGSTS.E [R252+0x69e00], [R178.64], P4 ;  /* 0x69e00000b2fc7fae */ /* 0x0043e6000a12184c */
[----:B----4-:R-:W-:-:S05]  /*41ee0*/  IMAD.WIDE R100, R251, 0x4, R100 ;  /* 0x00000004fb647825 */ /* 0x010fca00078e0264 */
[----:B------:R2:W-:Y:S04]  /*41ef0*/  STL.64 [R1+0xec0], R100 ;  /* 0x000ec06401007387 */ /* 0x0005e80000100a00 */
[----:B--2---:R-:W2:Y:S04]  /*41f00*/  LDL.LU.64 R100, [R1+0x160] ;  /* 0x0001600001647983 */ /* 0x004ea80000300a00 */
[----:B------:R3:W-:Y:S04]  /*41f10*/  STL.64 [R1+0xec8], R84 ;  /* 0x000ec85401007387 */ /* 0x0007e80000100a00 */
[----:B---3--:R-:W3:Y:S04]  /*41f20*/  LDL.LU.64 R84, [R1+0x158] ;  /* 0x0001580001547983 */ /* 0x008ee80000300a00 */
[----:B------:R4:W-:Y:S04]  /*41f30*/  STL.64 [R1+0xed0], R68 ;  /* 0x000ed04401007387 */ /* 0x0009e80000100a00 */
[----:B----4-:R-:W4:Y:S04]  /*41f40*/  LDL.LU.64 R68, [R1+0x150] ;  /* 0x0001500001447983 */ /* 0x010f280000300a00 */
[----:B------:R1:W-:Y:S04]  /*41f50*/  STL.64 [R1+0xed8], R52 ;  /* 0x000ed83401007387 */ /* 0x0003e80000100a00 */
[----:B-1----:R-:W3:Y:S04]  /*41f60*/  LDL.LU.64 R52, [R1+0x1978] ;  /* 0x0019780001347983 */ /* 0x002ee80000300a00 */
[----:B------:R1:W-:Y:S04]  /*41f70*/  STL.64 [R1+0xee0], R148 ;  /* 0x000ee09401007387 */ /* 0x0003e80000100a00 */
[----:B-1----:R-:W3:Y:S04]  /*41f80*/  LDL.LU.64 R148, [R1+0x1970] ;  /* 0x0019700001947983 */ /* 0x002ee80000300a00 */
        /* <DEDUP_REMOVED lines=9> */
[C---:B------:R-:W-:Y:S01]  /*42020*/  IMAD.WIDE R146, R251.reuse, 0x4, R146 ;  /* 0x00000004fb927825 */ /* 0x040fe200078e0292 */
[----:B--2---:R1:W-:Y:S03]  /*42030*/  LDGSTS.E [R252+0x6ae00], [R100.64], P4 ;  /* 0x6ae0000064fc7fae */ /* 0x0043e6000a12184c */
[----:B---3--:R-:W-:-:S05]  /*42040*/  IMAD.WIDE R18, R251, 0x4, R18 ;  /* 0x00000004fb127825 */ /* 0x008fca00078e0212 */
[----:B------:R2:W-:Y:S01]  /*42050*/  STL.64 [R1+0xf00], R18 ;  /* 0x000f001201007387 */ /* 0x0005e20000100a00 */
[----:B------:R-:W-:-:S04]  /*42060*/  IMAD.WIDE R148, R251, 0x4, R148 ;  /* 0x00000004fb947825 */ /* 0x000fc800078e0294 */
[----:B-1----:R-:W-:-:S04]  /*42070*/  IMAD.WIDE R100, R251, 0x4, R100 ;  /* 0x00000004fb647825 */ /* 0x002fc800078e0264 */
        /* <DEDUP_REMOVED lines=44> */
[----:B--2---:R-:W-:-:S03]  /*42340*/  IMAD.WIDE R18, R251, 0x4, R18 ;  /* 0x00000004fb127825 */ /* 0x004fc600078e0212 */
        /* <DEDUP_REMOVED lines=12> */
[----:B---3--:R3:W-:Y:S04]  /*42410*/  LDGSTS.E [R252+0x6ce00], [R178.64], P4 ;  /* 0x6ce00000b2fc7fae */ /* 0x0087e8000a12184c */
[----:B-1----:R-:W2:Y:S01]  /*42420*/  LDL.LU.64 R146, [R1+0x18d0] ;  /* 0x0018d00001927983 */ /* 0x002ea20000300a00 */
[----:B------:R-:W-:-:S03]  /*42430*/  IMAD.WIDE R210, R251, 0x4, R210 ;  /* 0x00000004fbd27825 */ /* 0x000fc600078e02d2 */
[----:B------:R1:W-:Y:S01]  /*42440*/  STL.64 [R1+0x100], R64 ;  /* 0x0001004001007387 */ /* 0x0003e20000100a00 */
[----:B------:R-:W-:-:S04]  /*42450*/  IMAD.WIDE R194, R251, 0x4, R194 ;  /* 0x00000004fbc27825 */ /* 0x000fc800078e02c2 */
[C---:B---3--:R-:W-:Y:S01]  /*42460*/  IMAD.WIDE R178, R251.reuse, 0x4, R178 ;  /* 0x00000004fbb27825 */ /* 0x048fe200078e02b2 */
[----:B-1----:R-:W3:Y:S03]  /*42470*/  LDL.LU.64 R64, [R1+0x20] ;  /* 0x0000200001407983 */ /* 0x002ee60000300a00 */
[C---:B----4-:R-:W-:Y:S01]  /*42480*/  IMAD.WIDE R162, R251.reuse, 0x4, R162 ;  /* 0x00000004fba27825 */ /* 0x050fe200078e02a2 */
[----:B------:R1:W-:Y:S03]  /*42490*/  STL.64 [R1+0xf8], R226 ;  /* 0x0000f8e201007387 */ /* 0x0003e60000100a00 */
        /* <DEDUP_REMOVED lines=13> */
[----:B------:R1:W-:Y:S04]  /*42570*/  LDGSTS.E [R252+0x6de00], [R50.64], P4 ;  /* 0x6de0000032fc7fae */ /* 0x0003e8000a12184c */
        /* <DEDUP_REMOVED lines=15> */
[----:B------:R1:W-:Y:S03]  /*42670*/  LDGSTS.E [R252+0x6ee00], [R192.64], P4 ;  /* 0x6ee00000c0fc7fae */ /* 0x0003e6000a12184c */
[----:B--2---:R-:W-:-:S04]  /*42680*/  IMAD.WIDE R18, R251, 0x4, R18 ;  /* 0x00000004fb127825 */ /* 0x004fc800078e0212 */
[----:B------:R-:W-:-:S05]  /*42690*/  IMAD.WIDE R146, R251, 0x4, R146 ;  /* 0x00000004fb927825 */ /* 0x000fca00078e0292 */
[----:B------:R2:W-:Y:S01]  /*426a0*/  STL.64 [R1+0xd0], R146 ;  /* 0x0000d09201007387 */ /* 0x0005e20000100a00 */
[----:B-1----:R-:W-:-:S04]  /*426b0*/  IMAD.WIDE R192, R251, 0x4, R192 ;  /* 0x00000004fbc07825 */ /* 0x002fc800078e02c0 */
        /* <DEDUP_REMOVED lines=62> */
[----:B-1----:R-:W-:-:S04]  /*42aa0*/  IMAD.WIDE R248, R251, 0x4, R246 ;  /* 0x00000004fbf87825 */ /* 0x002fc800078e02f6 */
[C---:B------:R-:W-:Y:S01]  /*42ab0*/  IMAD.WIDE R246, R251.reuse, 0x4, R244 ;  /* 0x00000004fbf67825 */ /* 0x040fe200078e02f4 */
[----:B------:R-:W-:Y:S04]  /*42ac0*/  STL.64 [R1+0x10d8], R248 ;  /* 0x0010d8f801007387 */ /* 0x000fe80000100a00 */
[----:B------:R4:W-:Y:S01]  /*42ad0*/  STL.64 [R1+0x10e0], R246 ;  /* 0x0010e0f601007387 */ /* 0x0009e20000100a00 */
        /* <DEDUP_REMOVED lines=16> */
[----:B----4-:R-:W-:-:S04]  /*42be0*/  IMAD.WIDE R246, R251, 0x4, R224 ;  /* 0x00000004fbf67825 */ /* 0x010fc800078e02e0 */
[----:B------:R-:W-:-:S04]  /*42bf0*/  IMAD.WIDE R232, R251, 0x4, R232 ;  /* 0x00000004fbe87825 */ /* 0x000fc800078e02e8 */
[C---:B--2---:R-:W-:Y:S01]  /*42c00*/  IMAD.WIDE R244, R251.reuse, 0x4, R242 ;  /* 0x00000004fbf47825 */ /* 0x044fe200078e02f2 */
[----:B------:R1:W-:Y:S04]  /*42c10*/  LDGSTS.E [R252+0x70e00], [R242.64], P4 ;  /* 0x70e00000f2fc7fae */ /* 0x0003e8000a12184c */
[----:B------:R-:W-:Y:S04]  /*42c20*/  STL.64 [R1+0x10e8], R244 ;  /* 0x0010e8f401007387 */ /* 0x000fe80000100a00 */
[----:B------:R2:W-:Y:S01]  /*42c30*/  STL.64 [R1+0x10f0], R2 ;  /* 0x0010f00201007387 */ /* 0x0005e20000100a00 */
[----:B-1----:R-:W-:-:S03]  /*42c40*/  IMAD.WIDE R242, R251, 0x4, R4 ;  /* 0x00000004fbf27825 */ /* 0x002fc600078e0204 */
[----:B------:R1:W-:Y:S01]  /*42c50*/  LDGSTS.E [R252+0x71e00], [R16.64], P4 ;  /* 0x71e0000010fc7fae */ /* 0x0003e2000a12184c */
[----:B------:R-:W-:-:S03]  /*42c60*/  IMAD.WIDE R4, R251, 0x4, R6 ;  /* 0x00000004fb047825 */ /* 0x000fc600078e0206 */
[----:B------:R-:W-:Y:S01]  /*42c70*/  STL.64 [R1+0x10f8], R242 ;  /* 0x0010f8f201007387 */ /* 0x000fe20000100a00 */
[----:B--2---:R-:W-:-:S03]  /*42c80*/  IMAD.WIDE R2, R251, 0x4, R8 ;  /* 0x00000004fb027825 */ /* 0x004fc600078e0208 */
[----:B------:R2:W-:Y:S01]  /*42c90*/  STL.64 [R1+0x1100], R4 ;  /* 0x0011000401007387 */ /* 0x0005e20000100a00 */
[----:B------:R-:W-:-:S03]  /*42ca0*/  IMAD.WIDE R6, R251, 0x4, R10 ;  /* 0x00000004fb067825 */ /* 0x000fc600078e020a */
[----:B------:R4:W-:Y:S04]  /*42cb0*/  STL.64 [R1+0x1108], R2 ;  /* 0x0011080201007387 */ /* 0x0009e80000100a00 */
[----:B------:R1:W-:Y:S01]  /*42cc0*/  STL.64 [R1+0x1110], R6 ;  /* 0x0011100601007387 */ /* 0x0003e20000100a00 */
[----:B--2---:R-:W-:-:S03]  /*42cd0*/  IMAD.WIDE R4, R251, 0x4, R12 ;  /* 0x00000004fb047825 */ /* 0x004fc600078e020c */
[----:B------:R2:W-:Y:S01]  /*42ce0*/  LDGSTS.E [R252+0x72e00], [R32.64], P4 ;  /* 0x72e0000020fc7fae */ /* 0x0005e2000a12184c */
[----:B----4-:R-:W-:-:S03]  /*42cf0*/  IMAD.WIDE R2, R251, 0x4, R14 ;  /* 0x00000004fb027825 */ /* 0x010fc600078e020e */
[----:B------:R4:W-:Y:S04]  /*42d00*/  STL.64 [R1+0x1118], R4 ;  /* 0x0011180401007387 */ /* 0x0009e80000100a00 */
[----:B------:R2:W-:Y:S01]  /*42d10*/  STL.64 [R1+0x1120], R2 ;  /* 0x0011200201007387 */ /* 0x0005e20000100a00 */
[----:B-1----:R-:W-:-:S03]  /*42d20*/  IMAD.WIDE R6, R251, 0x4, R20 ;  /* 0x00000004fb067825 */ /* 0x002fc600078e0214 */
[----:B------:R1:W-:Y:S01]  /*42d30*/  LDGSTS.E [R252+0x73e00], [R48.64], P4 ;  /* 0x73e0000030fc7fae */ /* 0x0003e2000a12184c */
[----:B----4-:R-:W-:-:S03]  /*42d40*/  IMAD.WIDE R4, R251, 0x4, R16 ;  /* 0x00000004fb047825 */ /* 0x010fc600078e0210 */
[----:B------:R4:W-:Y:S01]  /*42d50*/  LDGSTS.E [R252+0x74e00], [R64.64], P4 ;  /* 0x74e0000040fc7fae */ /* 0x0009e2000a12184c */
[----:B--2---:R-:W-:-:S03]  /*42d60*/  IMAD.WIDE R2, R251, 0x4, R18 ;  /* 0x00000004fb027825 */ /* 0x004fc600078e0212 */
[----:B------:R2:W-:Y:S04]  /*42d70*/  STL.64 [R1+0x1128], R4 ;  /* 0x0011280401007387 */ /* 0x0005e80000100a00 */
[----:B------:R1:W-:Y:S04]  /*42d80*/  STL.64 [R1+0x1130], R2 ;  /* 0x0011300201007387 */ /* 0x0003e80000100a00 */
[----:B------:R3:W-:Y:S01]  /*42d90*/  STL.64 [R1+0x1138], R6 ;  /* 0x0011380601007387 */ /* 0x0007e20000100a00 */
[----:B--2---:R-:W-:-:S03]  /*42da0*/  IMAD.WIDE R4, R251, 0x4, R22 ;  /* 0x00000004fb047825 */ /* 0x004fc600078e0216 */
[----:B------:R2:W-:Y:S01]  /*42db0*/  LDGSTS.E [R252+0x75e00], [R80.64], P4 ;  /* 0x75e0000050fc7fae */ /* 0x0005e2000a12184c */
[----:B-1----:R-:W-:-:S03]  /*42dc0*/  IMAD.WIDE R2, R251, 0x4, R24 ;  /* 0x00000004fb027825 */ /* 0x002fc600078e0218 */
[----:B------:R1:W-:Y:S01]  /*42dd0*/  STL.64 [R1+0x1140], R4 ;  /* 0x0011400401007387 */ /* 0x0003e20000100a00 */
[----:B---3--:R-:W-:-:S03]  /*42de0*/  IMAD.WIDE R6, R251, 0x4, R26 ;  /* 0x00000004fb067825 */ /* 0x008fc600078e021a */
[----:B------:R3:W-:Y:S04]  /*42df0*/  STL.64 [R1+0x1148], R2 ;  /* 0x0011480201007387 */ /* 0x0007e80000100a00 */
[----:B------:R2:W-:Y:S01]  /*42e00*/  STL.64 [R1+0x1150], R6 ;  /* 0x0011500601007387 */ /* 0x0005e20000100a00 */
[----:B-1----:R-:W-:-:S03]  /*42e10*/  IMAD.WIDE R4, R251, 0x4, R28 ;  /* 0x00000004fb047825 */ /* 0x002fc600078e021c */
[----:B------:R1:W-:Y:S01]  /*42e20*/  LDGSTS.E [R252+0x76e00], [R96.64], P4 ;  /* 0x76e0000060fc7fae */ /* 0x0003e2000a12184c */
[----:B---3--:R-:W-:-:S03]  /*42e30*/  IMAD.WIDE R2, R251, 0x4, R30 ;  /* 0x00000004fb027825 */ /* 0x008fc600078e021e */
[----:B------:R3:W-:Y:S01]  /*42e40*/  STL.64 [R1+0x1158], R4 ;  /* 0x0011580401007387 */ /* 0x0007e20000100a00 */
[----:B--2---:R-:W-:-:S03]  /*42e50*/  IMAD.WIDE R6, R251, 0x4, R34 ;  /* 0x00000004fb067825 */ /* 0x004fc600078e0222 */
[----:B------:R2:W-:Y:S01]  /*42e60*/  STL.64 [R1+0x1160], R2 ;  /* 0x0011600201007387 */ /* 0x0005e20000100a00 */
[----:B------:R-:W-:-:S03]  /*42e70*/  IMAD.WIDE R32, R251, 0x4, R32 ;  /* 0x00000004fb207825 */ /* 0x000fc600078e0220 */
[----:B------:R1:W-:Y:S01]  /*42e80*/  STL.64 [R1+0x1170], R6 ;  /* 0x0011700601007387 */ /* 0x0003e20000100a00 */
[----:B---3--:R-:W-:-:S03]  /*42e90*/  IMAD.WIDE R4, R251, 0x4, R38 ;  /* 0x00000004fb047825 */ /* 0x008fc600078e0226 */
[----:B------:R3:W-:Y:S01]  /*42ea0*/  LDGSTS.E [R252+0x77e00], [R112.64], P4 ;  /* 0x77e0000070fc7fae */ /* 0x0007e2000a12184c */
[----:B--2---:R-:W-:-:S03]  /*42eb0*/  IMAD.WIDE R2, R251, 0x4, R36 ;  /* 0x00000004fb027825 */ /* 0x004fc600078e0224 */
[----:B------:R-:W-:Y:S04]  /*42ec0*/  STL.64 [R1+0x1168], R32 ;  /* 0x0011682001007387 */ /* 0x000fe80000100a00 */
[----:B------:R2:W-:Y:S01]  /*42ed0*/  STL.64 [R1+0x1178], R2 ;  /* 0x0011780201007387 */ /* 0x0005e20000100a00 */
[----:B-1----:R-:W-:-:S03]  /*42ee0*/  IMAD.WIDE R6, R251, 0x4, R42 ;  /* 0x00000004fb067825 */ /* 0x002fc600078e022a */
[----:B------:R1:W-:Y:S01]  /*42ef0*/  STL.64 [R1+0x1180], R4 ;  /* 0x0011800401007387 */ /* 0x0003e20000100a00 */
[----:B------:R-:W-:-:S03]  /*42f00*/  IMAD.WIDE R30, R251, 0x4, R48 ;  /* 0x00000004fb1e7825 */ /* 0x000fc600078e0230 */
[----:B------:R3:W-:Y:S01]  /*42f10*/  LDGSTS.E [R252+0x78e00], [R128.64], P4 ;  /* 0x78e0000080fc7fae */ /* 0x0007e2000a12184c */
[----:B--2---:R-:W-:-:S03]  /*42f20*/  IMAD.WIDE R2, R251, 0x4, R40 ;  /* 0x00000004fb027825 */ /* 0x004fc600078e0228 */
[----:B------:R2:W-:Y:S01]  /*42f30*/  LDGSTS.E [R252+0x79e00], [R144.64], P4 ;  /* 0x79e0000090fc7fae */ /* 0x0005e2000a12184c */
[----:B-1----:R-:W-:-:S03]  /*42f40*/  IMAD.WIDE R4, R251, 0x4, R44 ;  /* 0x00000004fb047825 */ /* 0x002fc600078e022c */
[----:B------:R1:W-:Y:S04]  /*42f50*/  STL.64 [R1+0x1188], R2 ;  /* 0x0011880201007387 */ /* 0x0003e80000100a00 */
[----:B------:R2:W-:Y:S04]  /*42f60*/  STL.64 [R1+0x1190], R6 ;  /* 0x0011900601007387 */ /* 0x0005e80000100a00 */
[----:B------:R3:W-:Y:S01]  /*42f70*/  STL.64 [R1+0x1198], R4 ;  /* 0x0011980401007387 */ /* 0x0007e20000100a00 */
[----:B-1----:R-:W-:-:S03]  /*42f80*/  IMAD.WIDE R2, R251, 0x4, R46 ;  /* 0x00000004fb027825 */ /* 0x002fc600078e022e */
[----:B------:R1:W-:Y:S01]  /*42f90*/  LDGSTS.E [R252+0x7ae00], [R160.64], P4 ;  /* 0x7ae00000a0fc7fae */ /* 0x0003e2000a12184c */
[----:B--2---:R-:W-:-:S03]  /*42fa0*/  IMAD.WIDE R6, R251, 0x4, R50 ;  /* 0x00000004fb067825 */ /* 0x004fc600078e0232 */
[----:B------:R2:W-:Y:S01]  /*42fb0*/  STL.64 [R1+0x11a0], R2 ;  /* 0x0011a00201007387 */ /* 0x0005e20000100a00 */
[----:B---3--:R-:W-:-:S03]  /*42fc0*/  IMAD.WIDE R4, R251, 0x4, R52 ;  /* 0x00000004fb047825 */ /* 0x008fc600078e0234 */
[----:B------:R3:W-:Y:S04]  /*42fd0*/  STL.64 [R1+0x11b0], R6 ;  /* 0x0011b00601007387 */ /* 0x0007e80000100a00 */
[----:B------:R-:W-:Y:S01]  /*42fe0*/  STL.64 [R1+0x11a8], R30 ;  /* 0x0011a81e01007387 */ /* 0x000fe20000100a00 */
[----:B--2---:R-:W-:-:S03]  /*42ff0*/  IMAD.WIDE R2, R251, 0x4, R54 ;  /* 0x00000004fb027825 */ /* 0x004fc600078e0236 */
[----:B------:R2:W-:Y:S01]  /*43000*/  STL.64 [R1+0x11b8], R4 ;  /* 0x0011b80401007387 */ /* 0x0005e20000100a00 */
[----:B---3--:R-:W-:-:S03]  /*43010*/  IMAD.WIDE R6, R251, 0x4, R56 ;  /* 0x00000004fb067825 */ /* 0x008fc600078e0238 */
[----:B------:R3:W-:Y:S04]  /*43020*/  STL.64 [R1+0x11c0], R2 ;  /* 0x0011c00201007387 */ /* 0x0007e80000100a00 */
[----:B------:R-:W-:Y:S01]  /*43030*/  STL.64 [R1+0x11c8], R6 ;  /* 0x0011c80601007387 */ /* 0x000fe20000100a00 */
[----:B--2---:R-:W-:-:S03]  /*43040*/  IMAD.WIDE R4, R251, 0x4, R58 ;  /* 0x00000004fb047825 */ /* 0x004fc600078e023a */
[----:B------:R2:W-:Y:S01]  /*43050*/  LDGSTS.E [R252+0x7be00], [R176.64], P4 ;  /* 0x7be00000b0fc7fae */ /* 0x0005e2000a12184c */
[----:B---3--:R-:W-:-:S03]  /*43060*/  IMAD.WIDE R2, R251, 0x4, R60 ;  /* 0x00000004fb027825 */ /* 0x008fc600078e023c */
[----:B------:R3:W-:Y:S01]  /*43070*/  STL.64 [R1+0x11d0], R4 ;  /* 0x0011d00401007387 */ /* 0x0007e20000100a00 */
[----:B------:R-:W-:-:S03]  /*43080*/  IMAD.WIDE R28, R251, 0x4, R64 ;  /* 0x00000004fb1c7825 */ /* 0x000fc600078e0240 */
[----:B------:R1:W-:Y:S04]  /*43090*/  STL.64 [R1+0x11d8], R2 ;  /* 0x0011d80201007387 */ /* 0x0003e80000100a00 */
[----:B------:R-:W-:Y:S01]  /*430a0*/  STL.64 [R1+0x11e0], R62 ;  /* 0x0011e03e01007387 */ /* 0x000fe20000100a00 */
[----:B---3--:R-:W-:-:S03]  /*430b0*/  IMAD.WIDE R4, R251, 0x4, R66 ;  /* 0x00000004fb047825 */ /* 0x008fc600078e0242 */
[----:B------:R3:W-:Y:S01]  /*430c0*/  LDGSTS.E [R252+0x7ce00], [R192.64], P4 ;  /* 0x7ce00000c0fc7fae */ /* 0x0007e2000a12184c */
[----:B-1----:R-:W-:-:S03]  /*430d0*/  IMAD.WIDE R2, R251, 0x4, R68 ;  /* 0x00000004fb027825 */ /* 0x002fc600078e0244 */
[----:B------:R1:W-:Y:S04]  /*430e0*/  STL.64 [R1+0x11f0], R4 ;  /* 0x0011f00401007387 */ /* 0x0003e80000100a00 */
[----:B------:R-:W-:Y:S01]  /*430f0*/  STL.64 [R1+0x11e8], R28 ;  /* 0x0011e81c01007387 */ /* 0x000fe20000100a00 */
[----:B------:R-:W-:-:S03]  /*43100*/  IMAD.WIDE R58, R251, 0x4, R76 ;  /* 0x00000004fb3a7825 */ /* 0x000fc600078e024c */
[----:B------:R2:W-:Y:S01]  /*43110*/  STL.64 [R1+0x11f8], R2 ;  /* 0x0011f80201007387 */ /* 0x0005e20000100a00 */
[----:B-1----:R-:W-:-:S03]  /*43120*/  IMAD.WIDE R4, R251, 0x4, R70 ;  /* 0x00000004fb047825 */ /* 0x002fc600078e0246 */
[----:B------:R1:W-:Y:S01]  /*43130*/  LDGSTS.E [R252+0x7de00], [R208.64], P4 ;  /* 0x7de00000d0fc7fae */ /* 0x0003e2000a12184c */
[----:B------:R-:W-:-:S03]  /*43140*/  IMAD.WIDE R70, R251, 0x4, R74 ;  /* 0x00000004fb467825 */ /* 0x000fc600078e024a */
[----:B------:R1:W-:Y:S01]  /*43150*/  STL.64 [R1+0x1200], R4 ;  /* 0x0012000401007387 */ /* 0x0003e20000100a00 */
[----:B--2---:R-:W-:-:S03]  /*43160*/  IMAD.WIDE R2, R251, 0x4, R72 ;  /* 0x00000004fb027825 */ /* 0x004fc600078e0248 */
[----:B------:R2:W-:Y:S01]  /*43170*/  LDGSTS.E [R252+0x7ee00], [R224.64], P4 ;  /* 0x7ee00000e0fc7fae */ /* 0x0005e2000a12184c */
[----:B------:R-:W-:-:S03]  /*43180*/  IMAD.WIDE R52, R251, 0x4, R78 ;  /* 0x00000004fb347825 */ /* 0x000fc600078e024e */
[----:B------:R2:W-:Y:S01]  /*43190*/  STL.64 [R1+0x1208], R2 ;  /* 0x0012080201007387 */ /* 0x0005e20000100a00 */
[----:B------:R-:W-:-:S03]  /*431a0*/  IMAD.WIDE R26, R251, 0x4, R80 ;  /* 0x00000004fb1a7825 */ /* 0x000fc600078e0250 */
[----:B------:R-:W-:Y:S01]  /*431b0*/  STL.64 [R1+0x1210], R70 ;  /* 0x0012104601007387 */ /* 0x000fe20000100a00 */
[----:B-1----:R-:W-:-:S03]  /*431c0*/  IMAD.WIDE R4, R251, 0x4, R82 ;  /* 0x00000004fb047825 */ /* 0x002fc600078e0252 */
[----:B------:R-:W-:Y:S01]  /*431d0*/  STL.64 [R1+0x1218], R58 ;  /* 0x0012183a01007387 */ /* 0x000fe20000100a00 */
[----:B--2---:R-:W-:-:S03]  /*431e0*/  IMAD.WIDE R2, R251, 0x4, R84 ;  /* 0x00000004fb027825 */ /* 0x004fc600078e0254 */
[----:B------:R-:W-:Y:S04]  /*431f0*/  STL.64 [R1+0x1220], R52 ;  /* 0x0012203401007387 */ /* 0x000fe80000100a00 */
[----:B------:R1:W-:Y:S04]  /*43200*/  STL.64 [R1+0x1230], R4 ;  /* 0x0012300401007387 */ /* 0x0003e80000100a00 */
[----:B------:R-:W-:Y:S04]  /*43210*/  STL.64 [R1+0x1228], R26 ;  /* 0x0012281a01007387 */ /* 0x000fe80000100a00 */
[----:B------:R2:W-:Y:S01]  /*43220*/  STL.64 [R1+0x1238], R2 ;  /* 0x0012380201007387 */ /* 0x0005e20000100a00 */
[----:B-1----:R-:W-:-:S04]  /*43230*/  IMAD.WIDE R4, R251, 0x4, R86 ;  /* 0x00000004fb047825 */ /* 0x002fc800078e0256 */
[C---:B--2---:R-:W-:Y:S01]  /*43240*/  IMAD.WIDE R2, R251.reuse, 0x4, R88 ;  /* 0x00000004fb027825 */ /* 0x044fe200078e0258 */
[----:B------:R-:W-:Y:S04]  /*43250*/  STL.64 [R1+0x1240], R4 ;  /* 0x0012400401007387 */ /* 0x000fe80000100a00 */
[----:B------:R1:W-:Y:S01]  /*43260*/  STL.64 [R1+0x1248], R2 ;  /* 0x0012480201007387 */ /* 0x0003e20000100a00 */
[----:B------:R-:W-:-:S03]  /*43270*/  IMAD.WIDE R24, R251, 0x4, R96 ;  /* 0x00000004fb187825 */ /* 0x000fc600078e0260 */
[----:B------:R-:W-:Y:S04]  /*43280*/  STL.64 [R1+0x1250], R90 ;  /* 0x0012505a01007387 */ /* 0x000fe80000100a00 */
[----:B------:R-:W-:Y:S01]  /*43290*/  STL.64 [R1+0x1258], R92 ;  /* 0x0012585c01007387 */ /* 0x000fe20000100a00 */
[----:B-1----:R-:W-:-:S03]  /*432a0*/  IMAD.WIDE R2, R251, 0x4, R98 ;  /* 0x00000004fb027825 */ /* 0x002fc600078e0262 */
[----:B------:R-:W-:Y:S01]  /*432b0*/  STL.64 [R1+0x1260], R94 ;  /* 0x0012605e01007387 */ /* 0x000fe20000100a00 */
[----:B------:R-:W-:-:S03]  /*432c0*/  IMAD.WIDE R4, R251, 0x4, R100 ;  /* 0x00000004fb047825 */ /* 0x000fc600078e0264 */
[----:B------:R1:W-:Y:S01]  /*432d0*/  STL.64 [R1+0x1270], R2 ;  /* 0x0012700201007387 */ /* 0x0003e20000100a00 */
[----:B------:R-:W-:-:S03]  /*432e0*/  IMAD.WIDE R100, R251, 0x4, R104 ;  /* 0x00000004fb647825 */ /* 0x000fc600078e0268 */
[----:B------:R-:W-:Y:S01]  /*432f0*/  STL.64 [R1+0x1268], R24 ;  /* 0x0012681801007387 */ /* 0x000fe20000100a00 */
[----:B------:R-:W-:-:S03]  /*43300*/  IMAD.WIDE R56, R251, 0x4, R108 ;  /* 0x00000004fb387825 */ /* 0x000fc600078e026c */
[----:B------:R-:W-:Y:S01]  /*43310*/  STL.64 [R1+0x1278], R4 ;  /* 0x0012780401007387 */ /* 0x000fe20000100a00 */
[----:B-1----:R-:W-:-:S04]  /*43320*/  IMAD.WIDE R2, R251, 0x4, R102 ;  /* 0x00000004fb027825 */ /* 0x002fc800078e0266 */
[C---:B------:R-:W-:Y:S01]  /*43330*/  IMAD.WIDE R34, R251.reuse, 0x4, R110 ;  /* 0x00000004fb227825 */ /* 0x040fe200078e026e */
[----:B------:R1:W-:Y:S04]  /*43340*/  STL.64 [R1+0x1280], R2 ;  /* 0x0012800201007387 */ /* 0x0003e80000100a00 */
[----:B------:R-:W-:Y:S01]  /*43350*/  STL.64 [R1+0x1288], R100 ;  /* 0x0012886401007387 */ /* 0x000fe20000100a00 */
[----:B------:R-:W-:-:S03]  /*43360*/  IMAD.WIDE R22, R251, 0x4, R112 ;  /* 0x00000004fb167825 */ /* 0x000fc600078e0270 */
[----:B------:R-:W-:Y:S01]  /*43370*/  STL.64 [R1+0x1290], R106 ;  /* 0x0012906a01007387 */ /* 0x000fe20000100a00 */
[----:B-1----:R-:W-:-:S03]  /*43380*/  IMAD.WIDE R2, R251, 0x4, R114 ;  /* 0x00000004fb027825 */ /* 0x002fc600078e0272 */
[----:B------:R-:W-:Y:S01]  /*43390*/  STL.64 [R1+0x1298], R56 ;  /* 0x0012983801007387 */ /* 0x000fe20000100a00 */
[----:B------:R-:W-:-:S03]  /*433a0*/  IMAD.WIDE R4, R251, 0x4, R116 ;  /* 0x00000004fb047825 */ /* 0x000fc600078e0274 */
[----:B------:R-:W-:Y:S04]  /*433b0*/  STL.64 [R1+0x12a0], R34 ;  /* 0x0012a02201007387 */ /* 0x000fe80000100a00 */
[----:B------:R1:W-:Y:S01]  /*433c0*/  STL.64 [R1+0x12b0], R2 ;  /* 0x0012b00201007387 */ /* 0x0003e20000100a00 */
[----:B------:R-:W-:-:S03]  /*433d0*/  IMAD.WIDE R82, R251, 0x4, R120 ;  /* 0x00000004fb527825 */ /* 0x000fc600078e0278 */
[----:B------:R-:W-:Y:S04]  /*433e0*/  STL.64 [R1+0x12a8], R22 ;  /* 0x0012a81601007387 */ /* 0x000fe80000100a00 */
[----:B------:R2:W-:Y:S01]  /*433f0*/  STL.64 [R1+0x12b8], R4 ;  /* 0x0012b80401007387 */ /* 0x0005e20000100a00 */
[----:B-1----:R-:W-:-:S05]  /*43400*/  IMAD.WIDE R2, R251, 0x4, R118 ;  /* 0x00000004fb027825 */ /* 0x002fca00078e0276 */
[----:B------:R1:W-:Y:S01]  /*43410*/  STL.64 [R1+0x12c0], R2 ;  /* 0x0012c00201007387 */ /* 0x0003e20000100a00 */
[----:B------:R-:W-:-:S03]  /*43420*/  IMAD.WIDE R20, R251, 0x4, R128 ;  /* 0x00000004fb147825 */ /* 0x000fc600078e0280 */
[----:B------:R-:W-:Y:S01]  /*43430*/  STL.64 [R1+0x12c8], R82 ;  /* 0x0012c85201007387 */ /* 0x000fe20000100a00 */
[----:B--2---:R-:W-:-:S03]  /*43440*/  IMAD.WIDE R4, R251, 0x4, R132 ;  /* 0x00000004fb047825 */ /* 0x004fc600078e0284 */
[----:B------:R-:W-:Y:S01]  /*43450*/  STL.64 [R1+0x12d0], R122 ;  /* 0x0012d07a01007387 */ /* 0x000fe20000100a00 */
[----:B-1----:R-:W-:-:S03]  /*43460*/  IMAD.WIDE R2, R251, 0x4, R130 ;  /* 0x00000004fb027825 */ /* 0x002fc600078e0282 */
[----:B------:R-:W-:Y:S04]  /*43470*/  STL.64 [R1+0x12d8], R124 ;  /* 0x0012d87c01007387 */ /* 0x000fe80000100a00 */
[----:B------:R-:W-:Y:S01]  /*43480*/  STL.64 [R1+0x12e0], R126 ;  /* 0x0012e07e01007387 */ /* 0x000fe20000100a00 */
[----:B------:R-:W-:-:S03]  /*43490*/  IMAD.WIDE R120, R251, 0x4, R136 ;  /* 0x00000004fb787825 */ /* 0x000fc600078e0288 */
[----:B------:R1:W-:Y:S01]  /*434a0*/  STL.64 [R1+0x12f0], R2 ;  /* 0x0012f00201007387 */ /* 0x0003e20000100a00 */
[----:B------:R-:W-:-:S03]  /*434b0*/  IMAD.WIDE R88, R251, 0x4, R138 ;  /* 0x00000004fb587825 */ /* 0x000fc600078e028a */
[----:B------:R-:W-:Y:S01]  /*434c0*/  STL.64 [R1+0x12e8], R20 ;  /* 0x0012e81401007387 */ /* 0x000fe20000100a00 */
[----:B------:R-:W-:-:S03]  /*434d0*/  IMAD.WIDE R18, R251, 0x4, R144 ;  /* 0x00000004fb127825 */ /* 0x000fc600078e0290 */
[----:B------:R2:W-:Y:S01]  /*434e0*/  STL.64 [R1+0x12f8], R4 ;  /* 0x0012f80401007387 */ /* 0x0005e20000100a00 */
[----:B-1----:R-:W-:-:S05]  /*434f0*/  IMAD.WIDE R2, R251, 0x4, R134 ;  /* 0x00000004fb027825 */ /* 0x002fca00078e0286 */
[----:B------:R1:W-:Y:S01]  /*43500*/  STL.64 [R1+0x1300], R2 ;  /* 0x0013000201007387 */ /* 0x0003e20000100a00 */
[----:B--2---:R-:W-:-:S03]  /*43510*/  IMAD.WIDE R4, R251, 0x4, R146 ;  /* 0x00000004fb047825 */ /* 0x004fc600078e0292 */
[----:B------:R-:W-:Y:S01]  /*43520*/  STL.64 [R1+0x1308], R120 ;  /* 0x0013087801007387 */ /* 0x000fe20000100a00 */
[----:B------:R-:W-:-:S03]  /*43530*/  IMAD.WIDE R102, R251, 0x4, R150 ;  /* 0x00000004fb667825 */ /* 0x000fc600078e0296 */
[----:B------:R-:W-:Y:S01]  /*43540*/  STL.64 [R1+0x1310], R88 ;  /* 0x0013105801007387 */ /* 0x000fe20000100a00 */
[----:B-1----:R-:W-:-:S03]  /*43550*/  IMAD.WIDE R2, R251, 0x4, R148 ;  /* 0x00000004fb027825 */ /* 0x002fc600078e0294 */
        /* <DEDUP_REMOVED lines=8> */
[----:B------:R1:W-:Y:S04]  /*435e0*/  STL.64 [R1+0x1338], R2 ;  /* 0x0013380201007387 */ /* 0x0003e80000100a00 */
[----:B------:R-:W-:Y:S01]  /*435f0*/  STL.64 [R1+0x1340], R102 ;  /* 0x0013406601007387 */ /* 0x000fe20000100a00 */
[----:B------:R-:W-:-:S03]  /*43600*/  IMAD.WIDE R16, R251, 0x4, R160 ;  /* 0x00000004fb107825 */ /* 0x000fc600078e02a0 */
[----:B------:R-:W-:Y:S01]  /*43610*/  STL.64 [R1+0x1348], R80 ;  /* 0x0013485001007387 */ /* 0x000fe20000100a00 */
[----:B-1----:R-:W-:-:S03]  /*43620*/  IMAD.WIDE R2, R251, 0x4, R162 ;  /* 0x00000004fb027825 */ /* 0x002fc600078e02a2 */
[----:B------:R-:W-:Y:S04]  /*43630*/  STL.64 [R1+0x1350], R68 ;  /* 0x0013504401007387 */ /* 0x000fe80000100a00 */
[----:B------:R-:W-:Y:S01]  /*43640*/  STL.64 [R1+0x1358], R66 ;  /* 0x0013584201007387 */ /* 0x000fe20000100a00 */
[----:B------:R-:W-:-:S03]  /*43650*/  IMAD.WIDE R4, R251, 0x4, R164 ;  /* 0x00000004fb047825 */ /* 0x000fc600078e02a4 */
[----:B------:R-:W-:Y:S04]  /*43660*/  STL.64 [R1+0x1360], R50 ;  /* 0x0013603201007387 */ /* 0x000fe80000100a00 */
[----:B------:R1:W-:Y:S04]  /*43670*/  STL.64 [R1+0x1370], R2 ;  /* 0x0013700201007387 */ /* 0x0003e80000100a00 */
        /* <DEDUP_REMOVED lines=15> */
[----:B----4-:R-:W-:-:S03]  /*43770*/  IMAD.WIDE R64, R251, 0x4, R188 ;  /* 0x00000004fb407825 */ /* 0x010fc600078e02bc */
        /* <DEDUP_REMOVED lines=14> */
[----:B------:R-:W-:-:S04]  /*43860*/  IMAD.WIDE R86, R251, 0x4, R202 ;  /* 0x00000004fb567825 */ /* 0x000fc800078e02ca */
[----:B-1----:R-:W-:-:S04]  /*43870*/  IMAD.WIDE R2, R251, 0x4, R198 ;  /* 0x00000004fb027825 */ /* 0x002fc800078e02c6 */
[C---:B------:R-:W-:Y:S01]  /*43880*/  IMAD.WIDE R60, R251.reuse, 0x4, R204 ;  /* 0x00000004fb3c7825 */ /* 0x040fe200078e02cc */
[----:B------:R1:W-:Y:S03]  /*43890*/  STL.64 [R1+0x1408], R2 ;  /* 0x0014080201007387 */ /* 0x0003e60000100a00 */
[C---:B------:R-:W-:Y:S01]  /*438a0*/  IMAD.WIDE R46, R251.reuse, 0x4, R206 ;  /* 0x00000004fb2e7825 */ /* 0x040fe200078e02ce */
[----:B------:R-:W-:Y:S03]  /*438b0*/  STL.64 [R1+0x1400], R164 ;  /* 0x001400a401007387 */ /* 0x000fe60000100a00 */
[C---:B------:R-:W-:Y:S01]  /*438c0*/  IMAD.WIDE R244, R251.reuse, 0x4, R208 ;  /* 0x00000004fbf47825 */ /* 0x040fe200078e02d0 */
[----:B------:R-:W-:Y:S03]  /*438d0*/  STL.64 [R1+0x1410], R116 ;  /* 0x0014107401007387 */ /* 0x000fe60000100a00 */
[C---:B-1----:R-:W-:Y:S01]  /*438e0*/  IMAD.WIDE R2, R251.reuse, 0x4, R210 ;  /* 0x00000004fb027825 */ /* 0x042fe200078e02d2 */
[----:B------:R-:W-:Y:S03]  /*438f0*/  STL.64 [R1+0x1418], R86 ;  /* 0x0014185601007387 */ /* 0x000fe60000100a00 */
[C---:B------:R-:W-:Y:S01]  /*43900*/  IMAD.WIDE R162, R251.reuse, 0x4, R212 ;  /* 0x00000004fba27825 */ /* 0x040fe200078e02d4 */
[----:B------:R-:W-:Y:S03]  /*43910*/  STL.64 [R1+0x1420], R60 ;  /* 0x0014203c01007387 */ /* 0x000fe60000100a00 */
[C---:B------:R-:W-:Y:S01]  /*43920*/  IMAD.WIDE R178, R251.reuse, 0x4, R214 ;  /* 0x00000004fbb27825 */ /* 0x040fe200078e02d6 */
[----:B------:R-:W-:Y:S03]  /*43930*/  STL.64 [R1+0x1428], R46 ;  /* 0x0014282e01007387 */ /* 0x000fe60000100a00 */
[C---:B------:R-:W-:Y:S01]  /*43940*/  IMAD.WIDE R104, R251.reuse, 0x4, R216 ;  /* 0x00000004fb687825 */ /* 0x040fe200078e02d8 */
[----:B------:R1:W-:Y:S03]  /*43950*/  STL.64 [R1+0x1438], R2 ;  /* 0x0014380201007387 */ /* 0x0003e60000100a00 */
[C---:B------:R-:W-:Y:S01]  /*43960*/  IMAD.WIDE R84, R251.reuse, 0x4, R218 ;  /* 0x00000004fb547825 */ /* 0x040fe200078e02da */
[----:B------:R-:W-:Y:S04]  /*43970*/  STL.64 [R1+0x1430], R244 ;  /* 0x001430f401007387 */ /* 0x000fe80000100a00 */
[----:B------:R-:W-:Y:S04]  /*43980*/  STL.64 [R1+0x1440], R162 ;  /* 0x001440a201007387 */ /* 0x000fe80000100a00 */
[----:B------:R-:W-:Y:S01]  /*43990*/  STL.64 [R1+0x1448], R178 ;  /* 0x001448b201007387 */ /* 0x000fe20000100a00 */
[----:B-1----:R-:W-:-:S03]  /*439a0*/  IMAD.WIDE R2, R251, 0x4, R228 ;  /* 0x00000004fb027825 */ /* 0x002fc600078e02e4 */
[----:B------:R-:W-:Y:S04]  /*439b0*/  STL.64 [R1+0x1450], R104 ;  /* 0x0014506801007387 */ /* 0x000fe80000100a00 */
[----:B------:R-:W-:Y:S04]  /*439c0*/  STL.64 [R1+0x1458], R84 ;  /* 0x0014585401007387 */ /* 0x000fe80000100a00 */
[----:B------:R-:W-:Y:S04]  /*439d0*/  STL.64 [R1+0x1460], R220 ;  /* 0x001460dc01007387 */ /* 0x000fe80000100a00 */
[----:B------:R-:W-:Y:S01]  /*439e0*/  STL.64 [R1+0x1468], R222 ;  /* 0x001468de01007387 */ /* 0x000fe20000100a00 */
[----:B------:R-:W-:-:S03]  /*439f0*/  IMAD.WIDE R160, R251, 0x4, R226 ;  /* 0x00000004fba07825 */ /* 0x000fc600078e02e2 */
[----:B------:R-:W2:Y:S04]  /*43a00*/  LDL.LU.64 R128, [R1+0x16b8] ;  /* 0x0016b80001807983 */ /* 0x000ea80000300a00 */
[----:B------:R-:W4:Y:S01]  /*43a10*/  LDL.LU.64 R114, [R1+0x1698] ;  /* 0x0016980001727983 */ /* 0x000f220000300a00 */
[----:B------:R-:W-:-:S03]  /*43a20*/  IMAD.WIDE R176, R251, 0x4, R230 ;  /* 0x00000004fbb07825 */ /* 0x000fc600078e02e6 */
[----:B------:R1:W-:Y:S04]  /*43a30*/  STL.64 [R1+0x1480], R2 ;  /* 0x0014800201007387 */ /* 0x0003e80000100a00 */
[----:B------:R-:W3:Y:S04]  /*43a40*/  LDL.LU.64 R112, [R1+0x1690] ;  /* 0x0016900001707983 */ /* 0x000ee80000300a00 */
[----:B------:R-:W3:Y:S04]  /*43a50*/  LDL.LU.64 R110, [R1+0x1688] ;  /* 0x00168800016e7983 */ /* 0x000ee80000300a00 */
[----:B------:R-:W3:Y:S04]  /*43a60*/  LDL.LU.64 R4, [R1+0x1680] ;  /* 0x0016800001047983 */ /* 0x000ee80000300a00 */
[----:B------:R-:W3:Y:S04]  /*43a70*/  LDL.LU.64 R248, [R1+0x1678] ;  /* 0x0016780001f87983 */ /* 0x000ee80000300a00 */
[----:B-1----:R-:W3:Y:S01]  /*43a80*/  LDL.LU.64 R2, [R1+0x1670] ;  /* 0x0016700001027983 */ /* 0x002ee20000300a00 */
[----:B------:R-:W-:-:S03]  /*43a90*/  IMAD.WIDE R54, R251, 0x4, R240 ;  /* 0x00000004fb367825 */ /* 0x000fc600078e02f0 */
[----:B------:R-:W-:Y:S04]  /*43aa0*/  STL.64 [R1+0x1478], R160 ;  /* 0x001478a001007387 */ /* 0x000fe80000100a00 */
[----:B------:R-:W-:Y:S04]  /*43ab0*/  STL.64 [R1+0x1470], R246 ;  /* 0x001470f601007387 */ /* 0x000fe80000100a00 */
[----:B------:R-:W-:Y:S04]  /*43ac0*/  STL.64 [R1+0x1488], R176 ;  /* 0x001488b001007387 */ /* 0x000fe80000100a00 */
[----:B------:R-:W-:Y:S04]  /*43ad0*/  STL.64 [R1+0x1490], R232 ;  /* 0x001490e801007387 */ /* 0x000fe80000100a00 */
        /* <DEDUP_REMOVED lines=11> */
[----:B------:R-:W3:Y:S01]  /*43b90*/  LDL.LU.64 R36, [R1+0x1610] ;  /* 0x0016100001247983 */ /* 0x000ee20000300a00 */
[----:B------:R-:W-:-:S03]  /*43ba0*/  IMAD.WIDE R234, R251, 0x4, R234 ;  /* 0x00000004fbea7825 */ /* 0x000fc600078e02ea */
[----:B------:R-:W3:Y:S01]  /*43bb0*/  LDL.LU.64 R10, [R1+0x1608] ;  /* 0x00160800010a7983 */ /* 0x000ee20000300a00 */
[----:B------:R-:W-:-:S03]  /*43bc0*/  IMAD.WIDE R236, R251, 0x4, R236 ;  /* 0x00000004fbec7825 */ /* 0x000fc600078e02ec */
[----:B------:R-:W3:Y:S01]  /*43bd0*/  LDL.LU.64 R8, [R1+0x1600] ;  /* 0x0016000001087983 */ /* 0x000ee20000300a00 */
[----:B------:R-:W-:-:S03]  /*43be0*/  IMAD.WIDE R238, R251, 0x4, R238 ;  /* 0x00000004fbee7825 */ /* 0x000fc600078e02ee */
[----:B------:R-:W3:Y:S04]  /*43bf0*/  LDL.LU.64 R6, [R1+0x15f8] ;  /* 0x0015f80001067983 */ /* 0x000ee80000300a00 */
[----:B------:R-:W-:Y:S04]  /*43c00*/  STL.64 [R1+0x1498], R234 ;  /* 0x001498ea01007387 */ /* 0x000fe80000100a00 */
[----:B------:R-:W-:Y:S04]  /*43c10*/  STL.64 [R1+0x14a0], R236 ;  /* 0x0014a0ec01007387 */ /* 0x000fe80000100a00 */
[----:B------:R-:W-:Y:S04]  /*43c20*/  STL.64 [R1+0x16b0], R238 ;  /* 0x0016b0ee01007387 */ /* 0x000fe80000100a00 */
[----:B------:R-:W-:Y:S01]  /*43c30*/  STL.64 [R1+0x48], R54 ;  /* 0x0000483601007387 */ /* 0x000fe20000100a00 */
[----:B--2---:R-:W-:-:S04]  /*43c40*/  IMAD.WIDE R130, R0, 0x4, R128 ;  /* 0x0000000400827825 */ /* 0x004fc800078e0280 */
[----:B----4-:R-:W-:-:S04]  /*43c50*/  IMAD.WIDE R128, R0, 0x4, R114 ;  /* 0x0000000400807825 */ /* 0x010fc800078e0272 */
[----:B---3--:R-:W-:-:S04]  /*43c60*/  IMAD.WIDE R114, R0, 0x4, R112 ;  /* 0x0000000400727825 */ /* 0x008fc800078e0270 */
[----:B------:R-:W-:-:S04]  /*43c70*/  IMAD.WIDE R112, R0, 0x4, R110 ;  /* 0x0000000400707825 */ /* 0x000fc800078e026e */
[----:B------:R-:W-:-:S04]  /*43c80*/  IMAD.WIDE R110, R0, 0x4, R4 ;  /* 0x00000004006e7825 */ /* 0x000fc800078e0204 */
[----:B------:R-:W-:-:S04]  /*43c90*/  IMAD.WIDE R228, R0, 0x4, R2 ;  /* 0x0000000400e47825 */ /* 0x000fc800078e0202 */
[----:B------:R-:W-:Y:S01]  /*43ca0*/  IMAD.WIDE R12, R251, 0x4, R240 ;  /* 0x00000004fb0c7825 */ /* 0x000fe200078e02f0 */
[----:B------:R1:W-:Y:S04]  /*43cb0*/  LDGSTS.E [R252+0x7fe00], [R240.64], P4 ;  /* 0x7fe00000f0fc7fae */ /* 0x0003e8000a12184c */
[----:B------:R-:W-:Y:S04]  /*43cc0*/  STL.64 [R1+0x16a8], R12 ;  /* 0x0016a80c01007387 */ /* 0x000fe80000100a00 */
[----:B------:R-:W-:Y:S04]  /*43cd0*/  STL.64 [R1+0x40], R130 ;  /* 0x0000408201007387 */ /* 0x000fe80000100a00 */
[----:B------:R2:W-:Y:S04]  /*43ce0*/  STL.64 [R1+0x30], R128 ;  /* 0x0000308001007387 */ /* 0x0005e80000100a00 */
[----:B------:R-:W-:Y:S04]  /*43cf0*/  STL.64 [R1+0x20], R114 ;  /* 0x0000207201007387 */ /* 0x000fe80000100a00 */
[----:B------:R3:W-:Y:S04]  /*43d00*/  STL.64 [R1+0x10], R112 ;  /* 0x0000107001007387 */ /* 0x0007e80000100a00 */
[----:B------:R-:W4:Y:S04]  /*43d10*/  LDL.LU.64 R4, [R1+0x15f0] ;  /* 0x0015f00001047983 */ /* 0x000f280000300a00 */
[----:B------:R1:W-:Y:S04]  /*43d20*/  STL.64 [R1], R110 ;  /* 0x0000006e01007387 */ /* 0x0003e80000100a00 */
[----:B------:R-:W4:Y:S01]  /*43d30*/  LDL.LU.64 R2, [R1+0x15e8] ;  /* 0x0015e80001027983 */ /* 0x000f220000300a00 */
[----:B------:R-:W-:-:S03]  /*43d40*/  IMAD.WIDE R224, R0, 0x4, R108 ;  /* 0x0000000400e07825 */ /* 0x000fc600078e026c */
[----:B------:R-:W4:Y:S01]  /*43d50*/  LDL.LU.64 R132, [R1+0x15e0] ;  /* 0x0015e00001847983 */ /* 0x000f220000300a00 */
[----:B------:R-:W-:-:S03]  /*43d60*/  IMAD.WIDE R208, R0, 0x4, R76 ;  /* 0x0000000400d07825 */ /* 0x000fc600078e024c */
[----:B--2---:R-:W2:Y:S01]  /*43d70*/  LDL.LU.64 R128, [R1+0x15d8] ;  /* 0x0015d80001807983 */ /* 0x004ea20000300a00 */
[----:B------:R-:W-:-:S03]  /*43d80*/  IMAD.WIDE R200, R0, 0x4, R72 ;  /* 0x0000000400c87825 */ /* 0x000fc600078e0248 */
[----:B---3--:R-:W3:Y:S01]  /*43d90*/  LDL.LU.64 R112, [R1+0x15d0] ;  /* 0x0015d00001707983 */ /* 0x008ee20000300a00 */
[----:B------:R-:W-:-:S03]  /*43da0*/  IMAD.WIDE R188, R0, 0x4, R40 ;  /* 0x0000000400bc7825 */ /* 0x000fc600078e0228 */
[----:B------:R-:W2:Y:S01]  /*43db0*/  LDL.LU.64 R108, [R1+0x15c8] ;  /* 0x0015c800016c7983 */ /* 0x000ea20000300a00 */
[----:B------:R-:W-:-:S03]  /*43dc0*/  IMAD.WIDE R180, R0, 0x4, R36 ;  /* 0x0000000400b47825 */ /* 0x000fc600078e0224 */
[----:B------:R-:W2:Y:S04]  /*43dd0*/  LDL.LU.64 R76, [R1+0x15c0] ;  /* 0x0015c000014c7983 */ /* 0x000ea80000300a00 */
[----:B------:R-:W2:Y:S04]  /*43de0*/  LDL.LU.64 R72, [R1+0x15b8] ;  /* 0x0015b80001487983 */ /* 0x000ea80000300a00 */
[----:B------:R-:W2:Y:S04]  /*43df0*/  LDL.LU.64 R40, [R1+0x15b0] ;  /* 0x0015b00001287983 */ /* 0x000ea80000300a00 */
[----:B------:R-:W2:Y:S04]  /*43e00*/  LDL.LU.64 R36, [R1+0x15a8] ;  /* 0x0015a80001247983 */ /* 0x000ea80000300a00 */
[----:B------:R-:W2:Y:S04]  /*43e10*/  LDL.LU.64 R166, [R1+0x15a0] ;  /* 0x0015a00001a67983 */ /* 0x000ea80000300a00 */
        /* <DEDUP_REMOVED lines=10> */
[----:B------:R-:W3:Y:S01]  /*43ec0*/  LDL.LU.64 R114, [R1+0x1560] ;  /* 0x0015600001727983 */ /* 0x000ee20000300a00 */
[----:B------:R-:W-:-:S03]  /*43ed0*/  IMAD.WIDE R196, R0, 0x4, R44 ;  /* 0x0000000400c47825 */ /* 0x000fc600078e022c */
[----:B-1----:R-:W3:Y:S01]  /*43ee0*/  LDL.LU.64 R110, [R1+0x1558] ;  /* 0x00155800016e7983 */ /* 0x002ee20000300a00 */
[----:B------:R-:W-:-:S03]  /*43ef0*/  IMAD.WIDE R192, R0, 0x4, R42 ;  /* 0x0000000400c07825 */ /* 0x000fc600078e022a */
        /* <DEDUP_REMOVED lines=8> */
[----:B------:R-:W3:Y:S04]  /*43f80*/  LDL.LU.64 R42, [R1+0x1530] ;  /* 0x00153000012a7983 */ /* 0x000ee80000300a00 */
[----:B------:R-:W3:Y:S04]  /*43f90*/  LDL.LU.64 R38, [R1+0x1528] ;  /* 0x0015280001267983 */ /* 0x000ee80000300a00 */
[----:B------:R-:W3:Y:S04]  /*43fa0*/  LDL.LU.64 R10, [R1+0x1520] ;  /* 0x00152000010a7983 */ /* 0x000ee80000300a00 */
[----:B------:R-:W3:Y:S04]  /*43fb0*/  LDL.LU.64 R8, [R1+0x1518] ;  /* 0x0015180001087983 */ /* 0x000ee80000300a00 */
[----:B------:R-:W3:Y:S04]  /*43fc0*/  LDL.LU.64 R6, [R1+0x1510] ;  /* 0x0015100001067983 */ /* 0x000ee80000300a00 */
[----:B------:R-:W0:Y:S01]  /*43fd0*/  LDGDEPBAR ;  /* 0x00000000000079af */ /* 0x000e220000000000 */
[----:B----4-:R-:W-:-:S03]  /*43fe0*/  IMAD.WIDE R144, R0, 0x4, R4 ;  /* 0x0000000400907825 */ /* 0x010fc600078e0204 */
[----:B------:R-:W4:Y:S01]  /*43ff0*/  LDL.LU.64 R4, [R1+0x1508] ;  /* 0x0015080001047983 */ /* 0x000f220000300a00 */
[----:B------:R-:W-:-:S03]  /*44000*/  IMAD.WIDE R136, R0, 0x4, R2 ;  /* 0x0000000400887825 */ /* 0x000fc600078e0202 */
[----:B------:R-:W4:Y:S01]  /*44010*/  LDL.LU.64 R2, [R1+0x1500] ;  /* 0x0015000001027983 */ /* 0x000f220000300a00 */
[----:B------:R-:W-:-:S05]  /*44020*/  IMAD.MOV.U32 R250, RZ, RZ, 0x7f ;  /* 0x0000007ffffa7424 */ /* 0x000fca00078e00ff */
[----:B------:R-:W-:Y:S01]  /*44030*/  IADD3 R250, R250, c[0x0][0x180], RZ ;  /* 0x00006000fafa7a10 */ /* 0x000fe20007ffe0ff */
[----:B--2---:R-:W-:-:S04]  /*44040*/  IMAD.WIDE R166, R0, 0x4, R166 ;  /* 0x0000000400a67825 */ /* 0x004fc800078e02a6 */
[C---:B---3--:R-:W-:Y:S01]  /*44050*/  IMAD.WIDE R158, R0.reuse, 0x4, R158 ;  /* 0x00000004009e7825 */ /* 0x048fe200078e029e */
[----:B------:R1:W-:Y:S03]  /*44060*/  STL.64 [R1+0x38], R166 ;  /* 0x000038a601007387 */ /* 0x0003e60000100a00 */
[C---:B------:R-:W-:Y:S01]  /*44070*/  IMAD.WIDE R240, R0.reuse, 0x4, R154 ;  /* 0x0000000400f07825 */ /* 0x040fe200078e029a */
[----:B------:R2:W-:Y:S04]  /*44080*/  STL.64 [R1+0x28], R158 ;  /* 0x0000289e01007387 */ /* 0x0005e80000100a00 */
[----:B------:R3:W-:Y:S01]  /*44090*/  STL.64 [R1+0x18], R240 ;  /* 0x000018f001007387 */ /* 0x0007e20000100a00 */
[----:B-1----:R-:W-:-:S05]  /*440a0*/  IMAD.WIDE R166, R0, 0x4, R150 ;  /* 0x0000000400a67825 */ /* 0x002fca00078e0296 */
[----:B------:R3:W-:Y:S01]  /*440b0*/  STL.64 [R1+0x8], R166 ;  /* 0x000008a601007387 */ /* 0x0007e20000100a00 */
[----:B------:R-:W-:Y:S01]  /*440c0*/  ISETP.GT.AND P0, PT, R250, 0x17f, PT ;  /* 0x0000017ffa00780c */ /* 0x000fe20003f04270 */
        /* <DEDUP_REMOVED lines=23> */
[----:B------:R-:W-:-:S04]  /*44240*/  IMAD.WIDE R154, R0, 0x4, R6 ;  /* 0x00000004009a7825 */ /* 0x000fc800078e0206 */
[----:B----4-:R-:W-:-:S04]  /*44250*/  IMAD.WIDE R150, R0, 0x4, R4 ;  /* 0x0000000400967825 */ /* 0x010fc800078e0204 */
[----:B------:R-:W-:-:S04]  /*44260*/  IMAD.WIDE R146, R0, 0x4, R2 ;  /* 0x0000000400927825 */ /* 0x000fc800078e0202 */
[----:B---3--:R-:W2:Y:S04]  /*44270*/  LDL.LU.64 R96, [R1+0x14f8] ;  /* 0x0014f80001607983 */ /* 0x008ea80000300a00 */
[----:B------:R-:W3:Y:S04]  /*44280*/  LDL.LU.64 R10, [R1+0x14f0] ;  /* 0x0014f000010a7983 */ /* 0x000ee80000300a00 */
[----:B------:R-:W4:Y:S04]  /*44290*/  LDL.LU.64 R114, [R1+0x14e8] ;  /* 0x0014e80001727983 */ /* 0x000f280000300a00 */
[----:B------:R-:W5:Y:S04]  /*442a0*/  LDL.LU.64 R110, [R1+0x14e0] ;  /* 0x0014e000016e7983 */ /* 0x000f680000300a00 */
[----:B------:R-:W5:Y:S04]  /*442b0*/  LDL.LU.64 R78, [R1+0x14d8] ;  /* 0x0014d800014e7983 */ /* 0x000f680000300a00 */
[----:B------:R-:W5:Y:S04]  /*442c0*/  LDL.LU.64 R74, [R1+0x14d0] ;  /* 0x0014d000014a7983 */ /* 0x000f680000300a00 */
[----:B------:R-:W5:Y:S04]  /*442d0*/  LDL.LU.64 R42, [R1+0x14c8] ;  /* 0x0014c800012a7983 */ /* 0x000f680000300a00 */
[----:B------:R-:W5:Y:S04]  /*442e0*/  LDL.LU.64 R8, [R1+0x14b8] ;  /* 0x0014b80001087983 */ /* 0x000f680000300a00 */
[----:B------:R-:W5:Y:S04]  /*442f0*/  LDL.LU.64 R38, [R1+0x14b0] ;  /* 0x0014b00001267983 */ /* 0x000f680000300a00 */
[----:B------:R-:W5:Y:S04]  /*44300*/  LDL.LU.64 R6, [R1+0x14a8] ;  /* 0x0014a80001067983 */ /* 0x000f680000300a00 */
[----:B------:R-:W5:Y:S04]  /*44310*/  LDL.LU.64 R4, [R1+0x1618] ;  /* 0x0016180001047983 */ /* 0x000f680000300a00 */
[----:B------:R-:W5:Y:S01]  /*44320*/  LDL.LU.64 R2, [R1+0x14c0] ;  /* 0x0014c00001027983 */ /* 0x000f620000300a00 */
[----:B------:R-:W-:-:S03]  /*44330*/  UIADD3 UR7, UR4, -0x100, URZ ;  /* 0xffffff0004077890 */ /* 0x000fc6000fffe03f */
        /* <DEDUP_REMOVED lines=8> */
[----:B------:R1:W-:Y:S04]  /*443c0*/  STL.64 [R1+0x17d0], R246 ;  /* 0x0017d0f601007387 */ /* 0x0003e80000100a00 */
[----:B------:R1:W-:Y:S04]  /*443d0*/  STL.64 [R1+0x17c8], R12 ;  /* 0x0017c80c01007387 */ /* 0x0003e80000100a00 */
[----:B-1----:R-:W5:Y:S04]  /*443e0*/  LDL.64 R16, [R1+0x40] ;  /* 0x0000400001107983 */ /* 0x002f680000100a00 */
[----:B------:R-:W5:Y:S04]  /*443f0*/  LDL.64 R18, [R1+0x30] ;  /* 0x0000300001127983 */ /* 0x000f680000100a00 */
[----:B------:R-:W5:Y:S04]  /*44400*/  LDL.64 R20, [R1+0x20] ;  /* 0x0000200001147983 */ /* 0x000f680000100a00 */
[----:B------:R-:W5:Y:S04]  /*44410*/  LDL.64 R22, [R1+0x10] ;  /* 0x0000100001167983 */ /* 0x000f680000100a00 */
[----:B------:R-:W5:Y:S04]  /*44420*/  LDL.64 R24, [R1] ;  /* 0x0000000001187983 */ /* 0x000f680000100a00 */
[----:B------:R-:W1:Y:S04]  /*44430*/  S2R R45, SR_TID.X ;  /* 0x00000000002d7919 */ /* 0x000e680000002100 */
[----:B------:R-:W5:Y:S04]  /*44440*/  LDL.64 R246, [R1+0x548] ;  /* 0x0005480001f67983 */ /* 0x000f680000100a00 */
[----:B------:R-:W5:Y:S04]  /*44450*/  LDL.64 R14, [R1+0x588] ;  /* 0x00058800010e7983 */ /* 0x000f680000100a00 */
[----:B------:R-:W5:Y:S04]  /*44460*/  LDL.64 R12, [R1+0x688] ;  /* 0x00068800010c7983 */ /* 0x000f680000100a00 */
[----:B------:R-:W5:Y:S04]  /*44470*/  LDL.64 R242, [R1+0x768] ;  /* 0x0007680001f27983 */ /* 0x000f680000100a00 */
[----:B------:R-:W5:Y:S01]  /*44480*/  LDL.64 R244, [R1+0x7a8] ;  /* 0x0007a80001f47983 */ /* 0x000f620000100a00 */
[----:B--2---:R-:W-:-:S03]  /*44490*/  IMAD.WIDE R138, R0, 0x4, R96 ;  /* 0x00000004008a7825 */ /* 0x004fc600078e0260 */
[----:B------:R-:W2:Y:S01]  /*444a0*/  LDL R97, [R1+0x484] ;  /* 0x0004840001617983 */ /* 0x000ea20000100800 */
[----:B---3--:R-:W-:-:S03]  /*444b0*/  IMAD.WIDE R134, R0, 0x4, R10 ;  /* 0x0000000400867825 */ /* 0x008fc600078e020a */
[----:B------:R-:W3:Y:S01]  /*444c0*/  S2R R10, SR_TID.X ;  /* 0x00000000000a7919 */ /* 0x000ee20000002100 */
[----:B----4-:R-:W-:-:S04]  /*444d0*/  IMAD.WIDE R130, R0, 0x4, R114 ;  /* 0x0000000400827825 */ /* 0x010fc800078e0272 */
[----:B-----5:R-:W-:-:S04]  /*444e0*/  IMAD.WIDE R114, R0, 0x4, R110 ;  /* 0x0000000400727825 */ /* 0x020fc800078e026e */
[----:B------:R-:W-:-:S04]  /*444f0*/  IMAD.WIDE R110, R0, 0x4, R78 ;  /* 0x00000004006e7825 */ /* 0x000fc800078e024e */
[----:B------:R-:W-:-:S04]  /*44500*/  IMAD.WIDE R78, R0, 0x4, R74 ;  /* 0x00000004004e7825 */ /* 0x000fc800078e024a */
[----:B------:R-:W-:-:S04]  /*44510*/  IMAD.WIDE R74, R0, 0x4, R42 ;  /* 0x00000004004a7825 */ /* 0x000fc800078e022a */
[----:B------:R-:W-:Y:S02]  /*44520*/  IMAD.WIDE R42, R0, 0x4, R8 ;  /* 0x00000004002a7825 */ /* 0x000fe400078e0208 */
[----:B------:R-:W4:Y:S01]  /*44530*/  S2R R9, SR_TID.X ;  /* 0x0000000000097919 */ /* 0x000f220000002100 */
[----:B-1----:R-:W-:Y:S02]  /*44540*/  SHF.R.U32.HI R11, RZ, 0x6, R45 ;  /* 0x00000006ff0b7819 */ /* 0x002fe4000001162d */
[----:B---3--:R-:W-:Y:S02]  /*44550*/  SHF.R.U32.HI R44, RZ, 0x6, R10 ;  /* 0x00000006ff2c7819 */ /* 0x008fe4000001160a */
[----:B------:R-:W-:Y:S02]  /*44560*/  SGXT.U32 R11, R11, 0x1 ;  /* 0x000000010b0b781a */ /* 0x000fe40000000000 */
[----:B------:R-:W-:Y:S01]  /*44570*/  SGXT.U32 R44, R44, 0x1 ;  /* 0x000000012c2c781a */ /* 0x000fe20000000000 */
[----:B------:R-:W-:Y:S01]  /*44580*/  BAR.SYNC.DEFER_BLOCKING 0x0 ;  /* 0x0000000000007b1d */ /* 0x000fe20000010000 */
[----:B------:R-:W-:-:S02]  /*44590*/  ISETP.GE.AND P1, PT, R11, UR7, PT ;  /* 0x000000070b007c0c */ /* 0x000fc4000bf26270 */
[----:B------:R-:W-:Y:S02]  /*445a0*/  LOP3.LUT R44, R44, 0x4, RZ, 0xfc, !PT ;  /* 0x000000042c2c7812 */ /* 0x000fe400078efcff */
[----:B------:R-:W-:Y:S02]  /*445b0*/  SEL R8, RZ, 0x4, P1 ;  /* 0x00000004ff087807 */ /* 0x000fe40000800000 */
[----:B------:R-:W-:Y:S02]  /*445c0*/  ISETP.GE.AND P1, PT, R44, UR7, PT ;  /* 0x000000072c007c0c */ /* 0x000fe4000bf26270 */
[----:B----4-:R-:W-:-:S04]  /*445d0*/  SHF.R.U32.HI R10, RZ, 0x6, R9 ;  /* 0x00000006ff0a7819 */ /* 0x010fc80000011609 */
[----:B------:R-:W-:-:S04]  /*445e0*/  SGXT.U32 R10, R10, 0x1 ;  /* 0x000000010a0a781a */ /* 0x000fc80000000000 */
[----:B------:R-:W-:-:S04]  /*445f0*/  LOP3.LUT R44, R10, 0x8, RZ, 0xfc, !PT ;  /* 0x000000080a2c7812 */ /* 0x000fc800078efcff */
[----:B------:R-:W-:Y:S02]  /*44600*/  ISETP.GE.AND P3, PT, R44, UR7, PT ;  /* 0x000000072c007c0c */ /* 0x000fe4000bf66270 */
[----:B------:R-:W1:Y:S02]  /*44610*/  S2R R44, SR_TID.X ;  /* 0x00000000002c7919 */ /* 0x000e640000002100 */
[----:B-1----:R-:W-:-:S04]  /*44620*/  SHF.R.U32.HI R44, RZ, 0x6, R44 ;  /* 0x00000006ff2c7819 */ /* 0x002fc8000001162c */
[----:B------:R-:W-:-:S04]  /*44630*/  SGXT.U32 R44, R44, 0x1 ;  /* 0x000000012c2c781a */ /* 0x000fc80000000000 */
[----:B------:R-:W-:-:S04]  /*44640*/  LOP3.LUT R44, R44, 0x14, RZ, 0xfc, !PT ;  /* 0x000000142c2c7812 */ /* 0x000fc800078efcff */
[----:B------:R-:W-:Y:S02]  /*44650*/  ISETP.GE.AND P6, PT, R44, UR7, PT ;  /* 0x000000072c007c0c */ /* 0x000fe4000bfc6270 */
[----:B------:R-:W1:Y:S01]  /*44660*/  S2R R44, SR_TID.X ;  /* 0x00000000002c7919 */ /* 0x000e620000002100 */
[----:B------:R-:W-:Y:S01]  /*44670*/  SEL R8, R8, RZ, P0 ;  /* 0x000000ff08087207 */ /* 0x000fe20000000000 */
[----:B------:R-:W-:Y:S01]  /*44680*/  IMAD.WIDE R38, R0, 0x4, R38 ;  /* 0x0000000400267825 */ /* 0x000fe200078e0226 */
[----:B------:R-:W-:Y:S02]  /*44690*/  LOP3.LUT R10, R10, 0xc, RZ, 0xfc, !PT ;  /* 0x0000000c0a0a7812 */ /* 0x000fe400078efcff */
[----:B------:R-:W-:Y:S01]  /*446a0*/  ISETP.NE.U32.AND P2, PT, R8, RZ, PT ;  /* 0x000000ff0800720c */ /* 0x000fe20003f45070 */
[----:B------:R-:W-:Y:S01]  /*446b0*/  IMAD.WIDE R6, R0, 0x4, R6 ;  /* 0x0000000400067825 */ /* 0x000fe200078e0206 */
[----:B------:R-:W-:-:S03]  /*446c0*/  SEL R8, RZ, 0x4, P1 ;  /* 0x00000004ff087807 */ /* 0x000fc60000800000 */
[----:B------:R-:W-:Y:S01]  /*446d0*/  IMAD.WIDE R4, R0, 0x4, R4 ;  /* 0x0000000400047825 */ /* 0x000fe200078e0204 */
[----:B------:R-:W-:-:S03]  /*446e0*/  ISETP.GE.AND P4, PT, R10, UR7, PT ;  /* 0x000000070a007c0c */ /* 0x000fc6000bf86270 */
[----:B------:R-:W-:Y:S01]  /*446f0*/  IMAD.WIDE R2, R0, 0x4, R2 ;  /* 0x0000000400027825 */ /* 0x000fe200078e0202 */
[----:B------:R-:W-:Y:S02]  /*44700*/  SEL R0, RZ, 0x4, P3 ;  /* 0x00000004ff007807 */ /* 0x000fe40001800000 */
[----:B------:R-:W-:Y:S02]  /*44710*/  SEL R10, R8, RZ, P0 ;  /* 0x000000ff080a7207 */ /* 0x000fe40000000000 */
[----:B------:R-:W-:Y:S02]  /*44720*/  SEL R8, R0, RZ, P0 ;  /* 0x000000ff00087207 */ /* 0x000fe40000000000 */
[--C-:B-1----:R-:W-:Y:S02]  /*44730*/  SHF.R.U32.HI R96, RZ, 0x6, R44.reuse ;  /* 0x00000006ff607819 */ /* 0x102fe4000001162c */
[----:B------:R-:W-:Y:S02]  /*44740*/  SHF.R.U32.HI R44, RZ, 0x6, R44 ;  /* 0x00000006ff2c7819 */ /* 0x000fe4000001162c */
[----:B------:R-:W-:-:S02]  /*44750*/  SGXT.U32 R96, R96, 0x1 ;  /* 0x000000016060781a */ /* 0x000fc40000000000 */
[----:B------:R-:W-:Y:S02]  /*44760*/  ISETP.NE.U32.AND P5, PT, R8, RZ, PT ;  /* 0x000000ff0800720c */ /* 0x000fe40003fa5070 */
[----:B------:R-:W-:Y:S02]  /*44770*/  SHF.R.U32.HI R9, RZ, 0x6, R9 ;  /* 0x00000006ff097819 */ /* 0x000fe40000011609 */
[----:B------:R-:W-:Y:S02]  /*44780*/  LOP3.LUT R96, R96, 0x18, RZ, 0xfc, !PT ;  /* 0x0000001860607812 */ /* 0x000fe400078efcff */
[----:B------:R-:W-:Y:S02]  /*44790*/  SGXT.U32 R44, R44, 0x1 ;  /* 0x000000012c2c781a */ /* 0x000fe40000000000 */
[----:B------:R-:W-:-:S04]  /*447a0*/  SGXT.U32 R9, R9, 0x1 ;  /* 0x000000010909781a */ /* 0x000fc80000000000 */
[----:B------:R-:W-:-:S04]  /*447b0*/  LOP3.LUT R9, R9, 0x10, RZ, 0xfc, !PT ;  /* 0x0000001009097812 */ /* 0x000fc800078efcff */
[----:B------:R-:W-:-:S04]  /*447c0*/  ISETP.GE.AND P1, PT, R9, UR7, PT ;  /* 0x0000000709007c0c */ /* 0x000fc8000bf26270 */
[----:B------:R-:W-:-:S04]  /*447d0*/  SEL R0, RZ, 0x4, P1 ;  /* 0x00000004ff007807 */ /* 0x000fc80000800000 */
[----:B------:R-:W-:-:S04]  /*447e0*/  SEL R0, R0, RZ, P0 ;  /* 0x000000ff00007207 */ /* 0x000fc80000000000 */
[----:B------:R-:W-:Y:S02]  /*447f0*/  ISETP.NE.U32.AND P3, PT, R0, RZ, PT ;  /* 0x000000ff0000720c */ /* 0x000fe40003f65070 */
[----:B------:R-:W-:Y:S02]  /*44800*/  SEL R0, RZ, 0x4, P6 ;  /* 0x00000004ff007807 */ /* 0x000fe40003000000 */
[----:B------:R-:W-:Y:S02]  /*44810*/  SEL R9, RZ, 0x4, P4 ;  /* 0x00000004ff097807 */ /* 0x000fe40002000000 */
[----:B------:R-:W-:Y:S02]  /*44820*/  ISETP.NE.U32.AND P4, PT, R10, RZ, PT ;  /* 0x000000ff0a00720c */ /* 0x000fe40003f85070 */
[----:B------:R-:W-:-:S04]  /*44830*/  SEL R9, R9, RZ, P0 ;  /* 0x000000ff09097207 */ /* 0x000fc80000000000 */
[----:B------:R-:W-:Y:S02]  /*44840*/  ISETP.NE.U32.AND P1, PT, R9, RZ, PT ;  /* 0x000000ff0900720c */ /* 0x000fe40003f25070 */
[----:B--2---:R-:W-:-:S05]  /*44850*/  IADD3 R8, R97, 0x100000, RZ ;  /* 0x0010000061087810 */ /* 0x004fca0007ffe0ff */
[----:B------:R-:W-:Y:S01]  /*44860*/  @!PT LDS RZ, [RZ] ;  /* 0x00000000fffff984 */ /* 0x000fe20000000800 */
[----:B------:R-:W-:Y:S01]  /*44870*/  @!PT LDS RZ, [RZ] ;  /* 0x00000000fffff984 */ /* 0x000fe20000000800 */
[----:B------:R-:W-:Y:S01]  /*44880*/  @!PT LDS RZ, [RZ] ;  /* 0x00000000fffff984 */ /* 0x000fe20000000800 */
[----:B------:R1:W-:Y:S01]  /*44890*/  LDGSTS.E [R8+-0x30000], [R16.64], P2 ;  /* 0xd000000010087fae */ /* 0x0003e2000912184c */
[----:B------:R-:W-:Y:S02]  /*448a0*/  ISETP.GE.AND P2, PT, R96, UR7, PT ;  /* 0x0000000760007c0c */ /* 0x000fe4000bf46270 */
[----:B------:R-:W-:Y:S02]  /*448b0*/  LOP3.LUT R96, R44, 0x1c, RZ, 0xfc, !PT ;  /* 0x0000001c2c607812 */ /* 0x000fe400078efcff */
[----:B------:R-:W2:Y:S01]  /*448c0*/  S2R R44, SR_TID.X ;  /* 0x00000000002c7919 */ /* 0x000ea20000002100 */
[----:B-1----:R-:W-:-:S03]  /*448d0*/  SEL R8, R0, RZ, P0 ;  /* 0x000000ff00087207 */ /* 0x002fc60000000000 */
[----:B------:R-:W3:Y:S01]  /*448e0*/  LDL.64 R16, [R1+0x608] ;  /* 0x0006080001107983 */ /* 0x000ee20000100a00 */
[----:B------:R-:W-:Y:S02]  /*448f0*/  SEL R0, RZ, 0x4, P2 ;  /* 0x00000004ff007807 */ /* 0x000fe40001000000 */
[----:B------:R-:W-:Y:S02]  /*44900*/  ISETP.GE.AND P2, PT, R96, UR7, PT ;  /* 0x0000000760007c0c */ /* 0x000fe4000bf46270 */
[C---:B------:R-:W-:Y:S02]  /*44910*/  IADD3 R10, R97.reuse, 0x100000, RZ ;  /* 0x00100000610a7810 */ /* 0x040fe40007ffe0ff */
[----:B------:R-:W-:-:S03]  /*44920*/  IADD3 R9, R97, 0x100000, RZ ;  /* 0x0010000061097810 */ /* 0x000fc60007ffe0ff */
[----:B------:R1:W-:Y:S04]  /*44930*/  LDGSTS.E [R10+-0x2fc00], [R18.64], P4 ;  /* 0xd0400000120a7fae */ /* 0x0003e8000a12184c */
[----:B------:R4:W-:Y:S01]  /*44940*/  LDGSTS.E [R9+-0x2f800], [R20.64], P5 ;  /* 0xd080000014097fae */ /* 0x0009e2000a92184c */
[--C-:B--2---:R-:W-:Y:S02]  /*44950*/  SHF.R.U32.HI R96, RZ, 0x6, R44.reuse ;  /* 0x00000006ff607819 */ /* 0x104fe4000001162c */
[----:B------:R-:W-:Y:S01]  /*44960*/  SHF.R.U32.HI R44, RZ, 0x6, R44 ;  /* 0x00000006ff2c7819 */ /* 0x000fe2000001162c */
[----:B------:R2:W-:Y:S01]  /*44970*/  LDGSTS.E [R9+-0x2f400], [R22.64], P1 ;  /* 0xd0c0000016097fae */ /* 0x0005e2000892184c */
[----:B------:R-:W-:Y:S02]  /*44980*/  SGXT.U32 R96, R96, 0x1 ;  /* 0x000000016060781a */ /* 0x000fe40000000000 */
[----:B------:R-:W-:Y:S01]  /*44990*/  SGXT.U32 R44, R44, 0x1 ;  /* 0x000000012c2c781a */ /* 0x000fe20000000000 */
[----:B------:R5:W-:Y:S01]  /*449a0*/  LDGSTS.E [R10+-0x2f000], [R24.64], P3 ;  /* 0xd1000000180a7fae */ /* 0x000be2000992184c */
[----:B------:R-:W-:-:S02]  /*449b0*/  LOP3.LUT R96, R96, 0x20, RZ, 0xfc, !PT ;  /* 0x0000002060607812 */ /* 0x000fc400078efcff */
[----:B------:R-:W-:Y:S01]  /*449c0*/  ISETP.NE.U32.AND P4, PT, R8, RZ, PT ;  /* 0x000000ff0800720c */ /* 0x000fe20003f85070 */
[----:B----4-:R-:W4:Y:S01]  /*449d0*/  LDL.64 R20, [R1+0x38] ;  /* 0x0000380001147983 */ /* 0x010f220000100a00 */
[----:B------:R-:W-:Y:S02]  /*449e0*/  ISETP.GE.AND P5, PT, R96, UR7, PT ;  /* 0x0000000760007c0c */ /* 0x000fe4000bfa6270 */
[----:B------:R-:W-:Y:S01]  /*449f0*/  LOP3.LUT R96, R44, 0x24, RZ, 0xfc, !PT ;  /* 0x000000242c607812 */ /* 0x000fe200078efcff */
[----:B-1----:R-:W3:Y:S04]  /*44a00*/  LDL.64 R18, [R1+0x6e8] ;  /* 0x0006e80001127983 */ /* 0x002ee80000100a00 */
[----:B------:R-:W1:Y:S01]  /*44a10*/  S2R R44, SR_TID.X ;  /* 0x00000000002c7919 */ /* 0x000e620000002100 */
[----:B------:R-:W-:-:S02]  /*44a20*/  SEL R8, R0, RZ, P0 ;  /* 0x000000ff00087207 */ /* 0x000fc40000000000 */
[----:B------:R-:W-:Y:S01]  /*44a30*/  SEL R0, RZ, 0x4, P2 ;  /* 0x00000004ff007807 */ /* 0x000fe20001000000 */
[----:B------:R2:W-:Y:S01]  /*44a40*/  LDGSTS.E [R9+-0x2ec00], [R248.64], P4 ;  /* 0xd1400000f8097fae */ /* 0x0005e2000a12184c */
[----:B------:R-:W-:Y:S02]  /*44a50*/  ISETP.NE.U32.AND P2, PT, R8, RZ, PT ;  /* 0x000000ff0800720c */ /* 0x000fe40003f45070 */
[----:B------:R-:W-:Y:S02]  /*44a60*/  SEL R8, R0, RZ, P0 ;  /* 0x000000ff00087207 */ /* 0x000fe40000000000 */
[----:B------:R-:W-:Y:S02]  /*44a70*/  SEL R0, RZ, 0x4, P5 ;  /* 0x00000004ff007807 */ /* 0x000fe40002800000 */
[----:B------:R-:W-:Y:S02]  /*44a80*/  ISETP.GE.AND P5, PT, R96, UR7, PT ;  /* 0x0000000760007c0c */ /* 0x000fe4000bfa6270 */
[----:B-1----:R-:W-:-:S05]  /*44a90*/  SHF.R.U32.HI R44, RZ, 0x6, R44 ;  /* 0x00000006ff2c7819 */ /* 0x002fca000001162c */
[----:B------:R2:W-:Y:S01]  /*44aa0*/  LDGSTS.E [R9+-0x2e800], [R228.64], P2 ;  /* 0xd1800000e4097fae */ /* 0x0005e2000912184c */
[----:B------:R-:W-:-:S04]  /*44ab0*/  SGXT.U32 R44, R44, 0x1 ;  /* 0x000000012c2c781a */ /* 0x000fc80000000000 */
[----:B------:R-:W-:Y:S02]  /*44ac0*/  LOP3.LUT R96, R44, 0x28, RZ, 0xfc, !PT ;  /* 0x000000282c607812 */ /* 0x000fe400078efcff */
[----:B------:R-:W1:Y:S02]  /*44ad0*/  S2R R44, SR_TID.X ;  /* 0x00000000002c7919 */ /* 0x000e640000002100 */
[----:B------:R-:W-:Y:S02]  /*44ae0*/  ISETP.GE.AND P6, PT, R96, UR7, PT ;  /* 0x0000000760007c0c */ /* 0x000fe4000bfc6270 */
[----:B-1----:R-:W-:-:S04]  /*44af0*/  SHF.R.U32.HI R44, RZ, 0x6, R44 ;  /* 0x00000006ff2c7819 */ /* 0x002fc8000001162c */
[----:B------:R-:W-:-:S04]  /*44b00*/  SGXT.U32 R44, R44, 0x1 ;  /* 0x000000012c2c781a */ /* 0x000fc80000000000 */
[----:B------:R-:W-:Y:S02]  /*44b10*/  LOP3.LUT R96, R44, 0x2c, RZ, 0xfc, !PT ;  /* 0x0000002c2c607812 */ /* 0x000fe400078efcff */
[----:B------:R-:W1:Y:S01]  /*44b20*/  S2R R44, SR_TID.X ;  /* 0x00000000002c7919 */ /* 0x000e620000002100 */
[----:B------:R-:W-:Y:S02]  /*44b30*/  ISETP.NE.U32.AND P1, PT, R8, RZ, PT ;  /* 0x000000ff0800720c */ /* 0x000fe40003f25070 */
[----:B------:R-:W-:Y:S02]  /*44b40*/  SEL R8, R0, RZ, P0 ;  /* 0x000000ff00087207 */ /* 0x000fe40000000000 */
[----:B------:R-:W-:Y:S02]  /*44b50*/  SEL R0, RZ, 0x4, P5 ;  /* 0x00000004ff007807 */ /* 0x000fe40002800000 */
[----:B------:R-:W-:Y:S02]  /*44b60*/  ISETP.NE.U32.AND P5, PT, R8, RZ, PT ;  /* 0x000000ff0800720c */ /* 0x000fe40003fa5070 */
[----:B------:R-:W-:-:S02]  /*44b70*/  SEL R8, R0, RZ, P0 ;  /* 0x000000ff00087207 */ /* 0x000fc40000000000 */
[----:B------:R-:W-:Y:S02]  /*44b80*/  SEL R0, RZ, 0x4, P6 ;  /* 0x00000004ff007807 */ /* 0x000fe40003000000 */
[----:B------:R-:W-:Y:S01]  /*44b90*/  ISETP.GE.AND P6, PT, R96, UR7, PT ;  /* 0x0000000760007c0c */ /* 0x000fe2000bfc6270 */
[----:B------:R2:W-:Y:S01]  /*44ba0*/  LDGSTS.E [R10+-0x2e400], [R224.64], P1 ;  /* 0xd1c00000e00a7fae */ /* 0x0005e2000892184c */
[----:B-1----:R-:W-:-:S05]  /*44bb0*/  SHF.R.U32.HI R44, RZ, 0x6, R44 ;  /* 0x00000006ff2c7819 */ /* 0x002fca000001162c */
[----:B------:R2:W-:Y:S01]  /*44bc0*/  LDGSTS.E [R9+-0x2e000], [R216.64], P5 ;  /* 0xd2000000d8097fae */ /* 0x0005e2000a92184c */
[----:B------:R-:W-:Y:S02]  /*44bd0*/  SGXT.U32 R44, R44, 0x1 ;  /* 0x000000012c2c781a */ /* 0x000fe40000000000 */
[----:B------:R-:W-:Y:S02]  /*44be0*/  ISETP.NE.U32.AND P3, PT, R8, RZ, PT ;  /* 0x000000ff0800720c */ /* 0x000fe40003f65070 */
[----:B------:R-:W-:Y:S02]  /*44bf0*/  LOP3.LUT R44, R44, 0x30, RZ, 0xfc, !PT ;  /* 0x000000302c2c7812 */ /* 0x000fe400078efcff */
[----:B------:R-:W-:Y:S02]  /*44c00*/  SEL R8, R0, RZ, P0 ;  /* 0x000000ff00087207 */ /* 0x000fe40000000000 */
[----:B------:R-:W-:Y:S02]  /*44c10*/  SEL R0, RZ, 0x4, P6 ;  /* 0x00000004ff007807 */ /* 0x000fe40003000000 */
[----:B------:R-:W-:-:S02]  /*44c20*/  ISETP.GE.AND P6, PT, R44, UR7, PT ;  /* 0x000000072c007c0c */ /* 0x000fc4000bfc6270 */
[----:B------:R-:W1:Y:S02]  /*44c30*/  S2R R44, SR_TID.X ;  /* 0x00000000002c7919 */ /* 0x000e640000002100 */
[----:B-1----:R-:W-:-:S04]  /*44c40*/  SHF.R.U32.HI R44, RZ, 0x6, R44 ;  /* 0x00000006ff2c7819 */ /* 0x002fc8000001162c */
[----:B------:R-:W-:-:S04]  /*44c50*/  SGXT.U32 R44, R44, 0x1 ;  /* 0x000000012c2c781a */ /* 0x000fc80000000000 */
[C---:B-----5:R-:W-:Y:S02]  /*44c60*/  LOP3.LUT R25, R44.reuse, 0x34, RZ, 0xfc, !PT ;  /* 0x000000342c197812 */ /* 0x060fe400078efcff */
[----:B------:R-:W-:Y:S02]  /*44c70*/  LOP3.LUT R96, R44, 0x38, RZ, 0xfc, !PT ;  /* 0x000000382c607812 */ /* 0x000fe400078efcff */
[----:B------:R-:W1:Y:S01]  /*44c80*/  S2R R44, SR_TID.X ;  /* 0x00000000002c7919 */ /* 0x000e620000002100 */
[----:B------:R-:W-:Y:S02]  /*44c90*/  ISETP.NE.U32.AND P4, PT, R8, RZ, PT ;  /* 0x000000ff0800720c */ /* 0x000fe40003f85070 */
[----:B------:R-:W-:Y:S02]  /*44ca0*/  SEL R8, R0, RZ, P0 ;  /* 0x000000ff00087207 */ /* 0x000fe40000000000 */
[----:B------:R-:W-:Y:S02]  /*44cb0*/  SEL R0, RZ, 0x4, P6 ;  /* 0x00000004ff007807 */ /* 0x000fe40003000000 */
[----:B------:R-:W-:-:S02]  /*44cc0*/  ISETP.GE.AND P6, PT, R96, UR7, PT ;  /* 0x0000000760007c0c */ /* 0x000fc4000bfc6270 */
[----:B------:R-:W-:Y:S02]  /*44cd0*/  SEL R0, R0, RZ, P0 ;  /* 0x000000ff00007207 */ /* 0x000fe40000000000 */
[--C-:B-1----:R-:W-:Y:S02]  /*44ce0*/  SHF.R.U32.HI R96, RZ, 0x6, R44.reuse ;  /* 0x00000006ff607819 */ /* 0x102fe4000001162c */
[----:B------:R-:W-:-:S04]  /*44cf0*/  SHF.R.U32.HI R44, RZ, 0x6, R44 ;  /* 0x00000006ff2c7819 */ /* 0x000fc8000001162c */
[----:B------:R-:W-:-:S04]  /*44d00*/  SGXT.U32 R44, R44, 0x1 ;  /* 0x000000012c2c781a */ /* 0x000fc80000000000 */
[----:B------:R-:W-:Y:S02]  /*44d10*/  LOP3.LUT R44, R44, 0x40, RZ, 0xfc, !PT ;  /* 0x000000402c2c7812 */ /* 0x000fe400078efcff */
[----:B------:R-:W-:Y:S02]  /*44d20*/  ISETP.NE.U32.AND P1, PT, R0, RZ, PT ;  /* 0x000000ff0000720c */ /* 0x000fe40003f25070 */
[----:B------:R-:W-:Y:S02]  /*44d30*/  SEL R0, RZ, 0x4, P6 ;  /* 0x00000004ff007807 */ /* 0x000fe40003000000 */
[----:B------:R-:W-:Y:S02]  /*44d40*/  ISETP.GE.AND P6, PT, R44, UR7, PT ;  /* 0x000000072c007c0c */ /* 0x000fe4000bfc6270 */
[----:B------:R-:W1:Y:S01]  /*44d50*/  S2R R44, SR_TID.X ;  /* 0x00000000002c7919 */ /* 0x000e620000002100 */
[----:B------:R-:W-:Y:S02]  /*44d60*/  SGXT.U32 R96, R96, 0x1 ;  /* 0x000000016060781a */ /* 0x000fe40000000000 */
[----:B------:R-:W-:-:S02]  /*44d70*/  ISETP.NE.U32.AND P2, PT, R8, RZ, PT ;  /* 0x000000ff0800720c */ /* 0x000fc40003f45070 */
[----:B------:R-:W-:Y:S02]  /*44d80*/  IADD3 R8, R97, 0x100000, RZ ;  /* 0x0010000061087810 */ /* 0x000fe40007ffe0ff */
[----:B------:R-:W-:-:S03]  /*44d90*/  LOP3.LUT R96, R96, 0x3c, RZ, 0xfc, !PT ;  /* 0x0000003c60607812 */ /* 0x000fc600078efcff */
[----:B------:R5:W-:Y:S01]  /*44da0*/  LDGSTS.E [R8+-0x2dc00], [R212.64], P3 ;  /* 0xd2400000d4087fae */ /* 0x000be2000992184c */
[----:B------:R-:W-:Y:S02]  /*44db0*/  ISETP.GE.AND P3, PT, R96, UR7, PT ;  /* 0x0000000760007c0c */ /* 0x000fe4000bf66270 */
[----:B------:R-:W-:Y:S01]  /*44dc0*/  ISETP.GE.AND P5, PT, R25, UR7, PT ;  /* 0x0000000719007c0c */ /* 0x000fe2000bfa6270 */
[----:B------:R2:W-:Y:S01]  /*44dd0*/  LDGSTS.E [R10+-0x2d800], [R208.64], P4 ;  /* 0xd2800000d00a7fae */ /* 0x0005e2000a12184c */
[----:B-1----:R-:W-:-:S04]  /*44de0*/  SHF.R.U32.HI R44, RZ, 0x6, R44 ;  /* 0x00000006ff2c7819 */ /* 0x002fc8000001162c */
[----:B------:R-:W-:-:S04]  /*44df0*/  SGXT.U32 R44, R44, 0x1 ;  /* 0x000000012c2c781a */ /* 0x000fc80000000000 */
[----:B------:R-:W-:Y:S02]  /*44e00*/  LOP3.LUT R96, R44, 0x44, RZ, 0xfc, !PT ;  /* 0x000000442c607812 */ /* 0x000fe400078efcff */
[----:B------:R-:W1:Y:S01]  /*44e10*/  S2R R44, SR_TID.X ;  /* 0x00000000002c7919 */ /* 0x000e620000002100 */
[----:B-----5:R-:W-:-:S04]  /*44e20*/  SEL R8, RZ, 0x4, P5 ;  /* 0x00000004ff087807 */ /* 0x020fc80002800000 */
[----:B--2---:R-:W-:Y:S02]  /*44e30*/  SEL R9, R8, RZ, P0 ;  /* 0x000000ff08097207 */ /* 0x004fe40000000000 */
[----:B------:R-:W-:Y:S02]  /*44e40*/  SEL R8, R0, RZ, P0 ;  /* 0x000000ff00087207 */ /* 0x000fe40000000000 */
[----:B------:R-:W-:Y:S02]  /*44e50*/  SEL R0, RZ, 0x4, P3 ;  /* 0x00000004ff007807 */ /* 0x000fe40001800000 */
[----:B------:R-:W-:Y:S02]  /*44e60*/  ISETP.NE.U32.AND P3, PT, R8, RZ, PT ;  /* 0x000000ff0800720c */ /* 0x000fe40003f65070 */
[----:B------:R-:W-:Y:S02]  /*44e70*/  SEL R8, R0, RZ, P0 ;  /* 0x000000ff00087207 */ /* 0x000fe40000000000 */
[----:B------:R-:W-:-:S02]  /*44e80*/  SEL R0, RZ, 0x4, P6 ;  /* 0x00000004ff007807 */ /* 0x000fc40003000000 */
[----:B------:R-:W-:Y:S02]  /*44e90*/  ISETP.GE.AND P6, PT, R96, UR7, PT ;  /* 0x0000000760007c0c */ /* 0x000fe4000bfc6270 */
[----:B------:R-:W-:Y:S02]  /*44ea0*/  ISETP.NE.U32.AND P5, PT, R9, RZ, PT ;  /* 0x000000ff0900720c */ /* 0x000fe40003fa5070 */
[--C-:B-1----:R-:W-:Y:S02]  /*44eb0*/  SHF.R.U32.HI R96, RZ, 0x6, R44.reuse ;  /* 0x00000006ff607819 */ /* 0x102fe4000001162c */
[----:B------:R-:W-:Y:S02]  /*44ec0*/  SHF.R.U32.HI R44, RZ, 0x6, R44 ;  /* 0x00000006ff2c7819 */ /* 0x000fe4000001162c */
[----:B------:R-:W-:Y:S02]  /*44ed0*/  SGXT.U32 R96, R96, 0x1 ;  /* 0x000000016060781a */ /* 0x000fe40000000000 */
[----:B------:R-:W-:-:S02]  /*44ee0*/  IADD3 R9, R97, 0x100000, RZ ;  /* 0x0010000061097810 */ /* 0x000fc40007ffe0ff */
[----:B------:R-:W-:Y:S02]  /*44ef0*/  ISETP.NE.U32.AND P4, PT, R8, RZ, PT ;  /* 0x000000ff0800720c */ /* 0x000fe40003f85070 */
[----:B------:R-:W-:Y:S01]  /*44f00*/  IADD3 R8, R97, 0x100000, RZ ;  /* 0x0010000061087810 */ /* 0x000fe20007ffe0ff */
[----:B------:R1:W-:Y:S01]  /*44f10*/  LDGSTS.E [R9+-0x2d400], [R204.64], P2 ;  /* 0xd2c00000cc097fae */ /* 0x0003e2000912184c */
[----:B------:R-:W-:Y:S02]  /*44f20*/  LOP3.LUT R96, R96, 0x48, RZ, 0xfc, !PT ;  /* 0x0000004860607812 */ /* 0x000fe400078efcff */
[----:B------:R-:W-:Y:S01]  /*44f30*/  SGXT.U32 R44, R44, 0x1 ;  /* 0x000000012c2c781a */ /* 0x000fe20000000000 */
[----:B------:R2:W-:Y:S01]  /*44f40*/  LDGSTS.E [R8+-0x2d000], [R200.64], P1 ;  /* 0xd3000000c8087fae */ /* 0x0005e2000892184c */
[----:B------:R-:W-:Y:S02]  /*44f50*/  ISETP.GE.AND P1, PT, R96, UR7, PT ;  /* 0x0000000760007c0c */ /* 0x000fe4000bf26270 */
[----:B------:R-:W-:Y:S01]  /*44f60*/  LOP3.LUT R96, R44, 0x4c, RZ, 0xfc, !PT ;  /* 0x0000004c2c607812 */ /* 0x000fe200078efcff */
[----:B------:R5:W-:Y:S04]  /*44f70*/  LDGSTS.E [R10+-0x2cc00], [R196.64], P5 ;  /* 0xd3400000c40a7fae */ /* 0x000be8000a92184c */
[----:B------:R-:W1:Y:S01]  /*44f80*/  S2R R44, SR_TID.X ;  /* 0x00000000002c7919 */ /* 0x000e620000002100 */
[----:B------:R-:W-:-:S02]  /*44f90*/  SEL R0, R0, RZ, P0 ;  /* 0x000000ff00007207 */ /* 0x000fc40000000000 */
[----:B------:R-:W-:Y:S01]  /*44fa0*/  ISETP.GE.AND P5, PT, R96, UR7, PT ;  /* 0x0000000760007c0c */ /* 0x000fe2000bfa6270 */
[----:B------:R1:W-:Y:S01]  /*44fb0*/  LDGSTS.E [R9+-0x2c800], [R192.64], P3 ;  /* 0xd3800000c0097fae */ /* 0x0003e2000992184c */
[----:B------:R-:W-:Y:S02]  /*44fc0*/  ISETP.NE.U32.AND P2, PT, R0, RZ, PT ;  /* 0x000000ff0000720c */ /* 0x000fe40003f45070 */
[----:B------:R-:W-:Y:S01]  /*44fd0*/  SEL R0, RZ, 0x4, P6 ;  /* 0x00000004ff007807 */ /* 0x000fe20003000000 */
[----:B------:R1:W-:Y:S03]  /*44fe0*/  LDGSTS.E [R9+-0x2c400], [R188.64], P4 ;  /* 0xd3c00000bc097fae */ /* 0x0003e6000a12184c */
[----:B--2---:R-:W-:Y:S02]  /*44ff0*/  SEL R8, R0, RZ, P0 ;  /* 0x000000ff00087207 */ /* 0x004fe40000000000 */
[----:B------:R-:W-:-:S02]  /*45000*/  SEL R0, RZ, 0x4, P1 ;  /* 0x00000004ff007807 */ /* 0x000fc40000800000 */
[----:B------:R-:W-:Y:S02]  /*45010*/  ISETP.NE.U32.AND P1, PT, R8, RZ, PT ;  /* 0x000000ff0800720c */ /* 0x000fe40003f25070 */
[--C-:B-1----:R-:W-:Y:S01]  /*45020*/  SHF.R.U32.HI R96, RZ, 0x6, R44.reuse ;  /* 0x00000006ff607819 */ /* 0x102fe2000001162c */
[----:B------:R5:W-:Y:S01]  /*45030*/  LDGSTS.E [R10+-0x2c000], [R184.64], P2 ;  /* 0xd4000000b80a7fae */ /* 0x000be2000912184c */
[----:B------:R-:W-:Y:S02]  /*45040*/  SHF.R.U32.HI R44, RZ, 0x6, R44 ;  /* 0x00000006ff2c7819 */ /* 0x000fe4000001162c */
[----:B------:R-:W-:-:S07]  /*45050*/  SGXT.U32 R96, R96, 0x1 ;  /* 0x000000016060781a */ /* 0x000fce0000000000 */
[----:B------:R1:W-:Y:S01]  /*45060*/  LDGSTS.E [R9+-0x2bc00], [R180.64], P1 ;  /* 0xd4400000b4097fae */ /* 0x0003e2000892184c */
[----:B------:R-:W-:Y:S02]  /*45070*/  SGXT.U32 R44, R44, 0x1 ;  /* 0x000000012c2c781a */ /* 0x000fe40000000000 */
[----:B------:R-:W-:Y:S02]  /*45080*/  LOP3.LUT R96, R96, 0x50, RZ, 0xfc, !PT ;  /* 0x0000005060607812 */ /* 0x000fe400078efcff */
[----:B------:R-:W-:Y:S02]  /*45090*/  SEL R8, R0, RZ, P0 ;  /* 0x000000ff00087207 */ /* 0x000fe40000000000 */
[----:B------:R-:W-:Y:S02]  /*450a0*/  SEL R0, RZ, 0x4, P5 ;  /* 0x00000004ff007807 */ /* 0x000fe40002800000 */
[----:B------:R-:W-:Y:S02]  /*450b0*/  ISETP.GE.AND P5, PT, R96, UR7, PT ;  /* 0x0000000760007c0c */ /* 0x000fe4000bfa6270 */
[----:B------:R-:W-:-:S02]  /*450c0*/  LOP3.LUT R96, R44, 0x54, RZ, 0xfc, !PT ;  /* 0x000000542c607812 */ /* 0x000fc400078efcff */
[----:B------:R-:W2:Y:S01]  /*450d0*/  S2R R44, SR_TID.X ;  /* 0x00000000002c7919 */ /* 0x000ea20000002100 */
[----:B------:R-:W-:Y:S02]  /*450e0*/  ISETP.NE.U32.AND P3, PT, R8, RZ, PT ;  /* 0x000000ff0800720c */ /* 0x000fe40003f65070 */
[----:B------:R-:W-:Y:S02]  /*450f0*/  SEL R8, R0, RZ, P0 ;  /* 0x000000ff00087207 */ /* 0x000fe40000000000 */
[----:B------:R-:W-:Y:S02]  /*45100*/  SEL R0, RZ, 0x4, P5 ;  /* 0x00000004ff007807 */ /* 0x000fe40002800000 */
[----:B------:R-:W-:Y:S02]  /*45110*/  ISETP.GE.AND P5, PT, R96, UR7, PT ;  /* 0x0000000760007c0c */ /* 0x000fe4000bfa6270 */
[----:B--2---:R-:W-:-:S05]  /*45120*/  SHF.R.U32.HI R44, RZ, 0x6, R44 ;  /* 0x00000006ff2c7819 */ /* 0x004fca000001162c */
[----:B------:R1:W-:Y:S01]  /*45130*/  LDGSTS.E [R9+-0x2b800], [R156.64], P3 ;  /* 0xd48000009c097fae */ /* 0x0003e2000992184c */
[----:B------:R-:W-:-:S04]  /*45140*/  SGXT.U32 R44, R44, 0x1 ;  /* 0x000000012c2c781a */ /* 0x000fc80000000000 */
[----:B------:R-:W-:Y:S02]  /*45150*/  LOP3.LUT R96, R44, 0x58, RZ, 0xfc, !PT ;  /* 0x000000582c607812 */ /* 0x000fe400078efcff */
[----:B------:R-:W2:Y:S02]  /*45160*/  S2R R44, SR_TID.X ;  /* 0x00000000002c7919 */ /* 0x000ea40000002100 */
[----:B------:R-:W-:Y:S02]  /*45170*/  ISETP.GE.AND P6, PT, R96, UR7, PT ;  /* 0x0000000760007c0c */ /* 0x000fe4000bfc6270 */
[----:B--2---:R-:W-:-:S04]  /*45180*/  SHF.R.U32.HI R44, RZ, 0x6, R44 ;  /* 0x00000006ff2c7819 */ /* 0x004fc8000001162c */
[----:B------:R-:W-:-:S04]  /*45190*/  SGXT.U32 R44, R44, 0x1 ;  /* 0x000000012c2c781a */ /* 0x000fc80000000000 */
[----:B------:R-:W-:Y:S02]  /*451a0*/  LOP3.LUT R96, R44, 0x5c, RZ, 0xfc, !PT ;  /* 0x0000005c2c607812 */ /* 0x000fe400078efcff */
[----:B------:R-:W2:Y:S01]  /*451b0*/  S2R R44, SR_TID.X ;  /* 0x00000000002c7919 */ /* 0x000ea20000002100 */
        /* <DEDUP_REMOVED lines=8> */
[----:B--2---:R-:W-:-:S05]  /*45240*/  SHF.R.U32.HI R44, RZ, 0x6, R44 ;  /* 0x00000006ff2c7819 */ /* 0x004fca000001162c */
[----:B------:R1:W-:Y:S01]  /*45250*/  LDGSTS.E [R9+-0x2b000], [R148.64], P5 ;  /* 0xd500000094097fae */ /* 0x0003e2000a92184c */
[----:B------:R-:W-:Y:S02]  /*45260*/  SGXT.U32 R44, R44, 0x1 ;  /* 0x000000012c2c781a */ /* 0x000fe40000000000 */
[----:B------:R-:W-:Y:S02]  /*45270*/  ISETP.NE.U32.AND P2, PT, R8, RZ, PT ;  /* 0x000000ff0800720c */ /* 0x000fe40003f45070 */
[----:B------:R-:W-:Y:S02]  /*45280*/  LOP3.LUT R44, R44, 0x60, RZ, 0xfc, !PT ;  /* 0x000000602c2c7812 */ /* 0x000fe400078efcff */
[----:B------:R-:W-:Y:S02]  /*45290*/  SEL R8, R0, RZ, P0 ;  /* 0x000000ff00087207 */ /* 0x000fe40000000000 */
[----:B------:R-:W-:Y:S02]  /*452a0*/  SEL R0, RZ, 0x4, P6 ;  /* 0x00000004ff007807 */ /* 0x000fe40003000000 */
[----:B------:R-:W-:-:S02]  /*452b0*/  ISETP.GE.AND P6, PT, R44, UR7, PT ;  /* 0x000000072c007c0c */ /* 0x000fc4000bfc6270 */
[----:B------:R-:W2:Y:S02]  /*452c0*/  S2R R44, SR_TID.X ;  /* 0x00000000002c7919 */ /* 0x000ea40000002100 */
[----:B--2---:R-:W-:-:S04]  /*452d0*/  SHF.R.U32.HI R44, RZ, 0x6, R44 ;  /* 0x00000006ff2c7819 */ /* 0x004fc8000001162c */
[----:B------:R-:W-:-:S04]  /*452e0*/  SGXT.U32 R44, R44, 0x1 ;  /* 0x000000012c2c781a */ /* 0x000fc80000000000 */
[C---:B------:R-:W-:Y:S02]  /*452f0*/  LOP3.LUT R25, R44.reuse, 0x64, RZ, 0xfc, !PT ;  /* 0x000000642c197812 */ /* 0x040fe400078efcff */
[----:B------:R-:W-:Y:S02]  /*45300*/  LOP3.LUT R96, R44, 0x68, RZ, 0xfc, !PT ;  /* 0x000000682c607812 */ /* 0x000fe400078efcff */
[----:B------:R-:W2:Y:S01]  /*45310*/  S2R R44, SR_TID.X ;  /* 0x00000000002c7919 */ /* 0x000ea20000002100 */
[----:B------:R-:W-:Y:S02]  /*45320*/  ISETP.NE.U32.AND P1, PT, R8, RZ, PT ;  /* 0x000000ff0800720c */ /* 0x000fe40003f25070 */
[----:B------:R-:W-:Y:S02]  /*45330*/  SEL R8, R0, RZ, P0 ;  /* 0x000000ff00087207 */ /* 0x000fe40000000000 */
[----:B------:R-:W-:Y:S02]  /*45340*/  SEL R0, RZ, 0x4, P6 ;  /* 0x00000004ff007807 */ /* 0x000fe40003000000 */
[----:B------:R-:W-:-:S02]  /*45350*/  ISETP.GE.AND P6, PT, R96, UR7, PT ;  /* 0x0000000760007c0c */ /* 0x000fc4000bfc6270 */
[----:B------:R-:W-:Y:S02]  /*45360*/  SEL R0, R0, RZ, P0 ;  /* 0x000000ff00007207 */ /* 0x000fe40000000000 */
[--C-:B--2---:R-:W-:Y:S02]  /*45370*/  SHF.R.U32.HI R96, RZ, 0x6, R44.reuse ;  /* 0x00000006ff607819 */ /* 0x104fe4000001162c */
[----:B------:R-:W-:-:S04]  /*45380*/  SHF.R.U32.HI R44, RZ, 0x6, R44 ;  /* 0x00000006ff2c7819 */ /* 0x000fc8000001162c */
[----:B------:R-:W-:-:S04]  /*45390*/  SGXT.U32 R44, R44, 0x1 ;  /* 0x000000012c2c781a */ /* 0x000fc80000000000 */
[----:B------:R-:W-:Y:S02]  /*453a0*/  LOP3.LUT R44, R44, 0x70, RZ, 0xfc, !PT ;  /* 0x000000702c2c7812 */ /* 0x000fe400078efcff */
[----:B------:R-:W-:Y:S02]  /*453b0*/  ISETP.NE.U32.AND P4, PT, R0, RZ, PT ;  /* 0x000000ff0000720c */ /* 0x000fe40003f85070 */
[----:B------:R-:W-:Y:S02]  /*453c0*/  SEL R0, RZ, 0x4, P6 ;  /* 0x00000004ff007807 */ /* 0x000fe40003000000 */
[----:B------:R-:W-:Y:S02]  /*453d0*/  ISETP.GE.AND P6, PT, R44, UR7, PT ;  /* 0x000000072c007c0c */ /* 0x000fe4000bfc6270 */
[----:B------:R-:W2:Y:S01]  /*453e0*/  S2R R44, SR_TID.X ;  /* 0x00000000002c7919 */ /* 0x000ea20000002100 */
        /* <DEDUP_REMOVED lines=8> */
[----:B--2---:R-:W-:-:S04]  /*45470*/  SHF.R.U32.HI R44, RZ, 0x6, R44 ;  /* 0x00000006ff2c7819 */ /* 0x004fc8000001162c */
[----:B------:R-:W-:-:S04]  /*45480*/  SGXT.U32 R44, R44, 0x1 ;  /* 0x000000012c2c781a */ /* 0x000fc80000000000 */
[----:B------:R-:W-:Y:S02]  /*45490*/  LOP3.LUT R96, R44, 0x74, RZ, 0xfc, !PT ;  /* 0x000000742c607812 */ /* 0x000fe400078efcff */
[----:B------:R-:W2:Y:S01]  /*454a0*/  S2R R44, SR_TID.X ;  /* 0x00000000002c7919 */ /* 0x000ea20000002100 */
[----:B-1----:R-:W-:-:S04]  /*454b0*/  SEL R8, RZ, 0x4, P5 ;  /* 0x00000004ff087807 */ /* 0x002fc80002800000 */
[----:B------:R-:W-:Y:S02]  /*454c0*/  SEL R9, R8, RZ, P0 ;  /* 0x000000ff08097207 */ /* 0x000fe40000000000 */
[----:B------:R-:W-:Y:S02]  /*454d0*/  SEL R8, R0, RZ, P0 ;  /* 0x000000ff00087207 */ /* 0x000fe40000000000 */
[----:B------:R-:W-:Y:S02]  /*454e0*/  SEL R0, RZ, 0x4, P2 ;  /* 0x00000004ff007807 */ /* 0x000fe40001000000 */
[----:B------:R-:W-:Y:S02]  /*454f0*/  ISETP.NE.U32.AND P2, PT, R8, RZ, PT ;  /* 0x000000ff0800720c */ /* 0x000fe40003f45070 */
[----:B------:R-:W-:Y:S02]  /*45500*/  SEL R8, R0, RZ, P0 ;  /* 0x000000ff00087207 */ /* 0x000fe40000000000 */
[----:B------:R-:W-:-:S02]  /*45510*/  SEL R0, RZ, 0x4, P6 ;  /* 0x00000004ff007807 */ /* 0x000fc40003000000 */
[----:B------:R-:W-:Y:S02]  /*45520*/  ISETP.GE.AND P6, PT, R96, UR7, PT ;  /* 0x0000000760007c0c */ /* 0x000fe4000bfc6270 */
[----:B------:R-:W-:Y:S02]  /*45530*/  ISETP.NE.U32.AND P5, PT, R9, RZ, PT ;  /* 0x000000ff0900720c */ /* 0x000fe40003fa5070 */
[--C-:B--2---:R-:W-:Y:S02]  /*45540*/  SHF.R.U32.HI R96, RZ, 0x6, R44.reuse ;  /* 0x00000006ff607819 */ /* 0x104fe4000001162c */
        /* <DEDUP_REMOVED lines=13> */
[----:B------:R-:W-:-:S03]  /*45620*/  SEL R0, R0, RZ, P0 ;  /* 0x000000ff00007207 */ /* 0x000fc60000000000 */
[----:B------:R1:W-:Y:S01]  /*45630*/  LDGSTS.E [R9+-0x29800], [R108.64], P2 ;  /* 0xd68000006c097fae */ /* 0x0003e2000912184c */
[----:B------:R-:W-:Y:S02]  /*45640*/  ISETP.NE.U32.AND P3, PT, R0, RZ, PT ;  /* 0x000000ff0000720c */ /* 0x000fe40003f65070 */
[----:B------:R-:W-:Y:S01]  /*45650*/  SEL R0, RZ, 0x4, P6 ;  /* 0x00000004ff007807 */ /* 0x000fe20003000000 */
[----:B------:R1:W-:Y:S03]  /*45660*/  LDGSTS.E [R9+-0x29400], [R76.64], P1 ;  /* 0xd6c000004c097fae */ /* 0x0003e6000892184c */
[----:B--2---:R-:W-:Y:S02]  /*45670*/  SEL R8, R0, RZ, P0 ;  /* 0x000000ff00087207 */ /* 0x004fe40000000000 */
[----:B------:R-:W-:Y:S02]  /*45680*/  SEL R0, RZ, 0x4, P4 ;  /* 0x00000004ff007807 */ /* 0x000fe40002000000 */
[----:B------:R-:W-:-:S02]  /*45690*/  ISETP.GE.AND P4, PT, R96, UR7, PT ;  /* 0x0000000760007c0c */ /* 0x000fc4000bf86270 */
[----:B------:R-:W2:Y:S01]  /*456a0*/  LDL R96, [R1+0x16a4] ;  /* 0x0016a40001607983 */ /* 0x000ea20000100800 */
[----:B-1----:R-:W-:-:S03]  /*456b0*/  SHF.R.U32.HI R25, RZ, 0x6, R44 ;  /* 0x00000006ff197819 */ /* 0x002fc6000001162c */
[----:B------:R5:W-:Y:S01]  /*456c0*/  LDGSTS.E [R10+-0x29000], [R72.64], P3 ;  /* 0xd7000000480a7fae */ /* 0x000be2000992184c */
[----:B------:R-:W-:Y:S02]  /*456d0*/  SHF.R.U32.HI R44, RZ, 0x6, R44 ;  /* 0x00000006ff2c7819 */ /* 0x000fe4000001162c */
[----:B------:R-:W-:Y:S02]  /*456e0*/  SGXT.U32 R25, R25, 0x1 ;  /* 0x000000011919781a */ /* 0x000fe40000000000 */
[----:B------:R-:W-:Y:S02]  /*456f0*/  SGXT.U32 R44, R44, 0x1 ;  /* 0x000000012c2c781a */ /* 0x000fe40000000000 */
[----:B------:R-:W-:Y:S02]  /*45700*/  LOP3.LUT R25, R25, 0x2, RZ, 0xfc, !PT ;  /* 0x0000000219197812 */ /* 0x000fe400078efcff */
[----:B------:R-:W-:Y:S02]  /*45710*/  ISETP.NE.U32.AND P5, PT, R8, RZ, PT ;  /* 0x000000ff0800720c */ /* 0x000fe40003fa5070 */
[----:B------:R-:W-:-:S02]  /*45720*/  SEL R8, R0, RZ, P0 ;  /* 0x000000ff00087207 */ /* 0x000fc40000000000 */
[----:B------:R-:W-:Y:S02]  /*45730*/  SEL R0, RZ, 0x4, P4 ;  /* 0x00000004ff007807 */ /* 0x000fe40002000000 */
[----:B------:R-:W-:Y:S02]  /*45740*/  ISETP.GE.AND P2, PT, R25, UR7, PT ;  /* 0x0000000719007c0c */ /* 0x000fe4000bf46270 */
[----:B------:R-:W-:Y:S02]  /*45750*/  LOP3.LUT R25, R44, 0x6, RZ, 0xfc, !PT ;  /* 0x000000062c197812 */ /* 0x000fe400078efcff */
[----:B------:R-:W-:Y:S02]  /*45760*/  ISETP.NE.U32.AND P4, PT, R8, RZ, PT ;  /* 0x000000ff0800720c */ /* 0x000fe40003f85070 */
[----:B------:R-:W-:Y:S01]  /*45770*/  SEL R8, R0, RZ, P0 ;  /* 0x000000ff00087207 */ /* 0x000fe20000000000 */
[----:B------:R2:W-:Y:S01]  /*45780*/  LDGSTS.E [R9+-0x28c00], [R40.64], P5 ;  /* 0xd740000028097fae */ /* 0x0005e2000a92184c */
[----:B------:R-:W-:-:S02]  /*45790*/  SEL R0, RZ, 0x4, P2 ;  /* 0x00000004ff007807 */ /* 0x000fc40001000000 */
[----:B------:R-:W-:Y:S02]  /*457a0*/  ISETP.GE.AND P2, PT, R25, UR7, PT ;  /* 0x0000000719007c0c */ /* 0x000fe4000bf46270 */
[----:B------:R-:W3:Y:S04]  /*457b0*/  LDL.64 R24, [R1+0x28] ;  /* 0x0000280001187983 */ /* 0x000ee80000100a00 */
[----:B------:R-:W1:Y:S01]  /*457c0*/  S2R R44, SR_TID.X ;  /* 0x00000000002c7919 */ /* 0x000e620000002100 */
[----:B------:R-:W-:-:S03]  /*457d0*/  ISETP.NE.U32.AND P1, PT, R8, RZ, PT ;  /* 0x000000ff0800720c */ /* 0x000fc60003f25070 */
[----:B------:R2:W-:Y:S01]  /*457e0*/  LDGSTS.E [R9+-0x28800], [R36.64], P4 ;  /* 0xd780000024097fae */ /* 0x0005e2000a12184c */
[----:B-1----:R-:W-:-:S09]  /*457f0*/  SHF.R.U32.HI R44, RZ, 0x6, R44 ;  /* 0x00000006ff2c7819 */ /* 0x002fd2000001162c */
        /* <DEDUP_REMOVED lines=9> */
[----:B------:R-:W-:Y:S02]  /*45890*/  SEL R8, R0, RZ, P0 ;  /* 0x000000ff00087207 */ /* 0x000fe40000000000 */
[----:B------:R-:W-:Y:S02]  /*458a0*/  SEL R0, RZ, 0x4, P2 ;  /* 0x00000004ff007807 */ /* 0x000fe40001000000 */
[----:B------:R-:W-:Y:S02]  /*458b0*/  ISETP.NE.U32.AND P2, PT, R8, RZ, PT ;  /* 0x000000ff0800720c */ /* 0x000fe40003f45070 */
[----:B------:R-:W-:Y:S02]  /*458c0*/  SEL R8, R0, RZ, P0 ;  /* 0x000000ff00087207 */ /* 0x000fe40000000000 */
[----:B------:R-:W-:-:S02]  /*458d0*/  SEL R0, RZ, 0x4, P6 ;  /* 0x00000004ff007807 */ /* 0x000fc40003000000 */
[----:B------:R-:W-:Y:S02]  /*458e0*/  ISETP.GE.AND P6, PT, R23, UR7, PT ;  /* 0x0000000717007c0c */ /* 0x000fe4000bfc6270 */
[----:B------:R-:W-:Y:S02]  /*458f0*/  ISETP.NE.U32.AND P3, PT, R8, RZ, PT ;  /* 0x000000ff0800720c */ /* 0x000fe40003f65070 */
[----:B-1----:R-:W-:-:S04]  /*45900*/  SHF.R.U32.HI R44, RZ, 0x6, R44 ;  /* 0x00000006ff2c7819 */ /* 0x002fc8000001162c */
[----:B------:R-:W-:-:S04]  /*45910*/  SGXT.U32 R44, R44, 0x1 ;  /* 0x000000012c2c781a */ /* 0x000fc80000000000 */
[----:B------:R-:W-:Y:S02]  /*45920*/  LOP3.LUT R44, R44, 0x12, RZ, 0xfc, !PT ;  /* 0x000000122c2c7812 */ /* 0x000fe400078efcff */
[----:B------:R-:W-:Y:S02]  /*45930*/  SEL R8, R0, RZ, P0 ;  /* 0x000000ff00087207 */ /* 0x000fe40000000000 */
[----:B------:R-:W-:Y:S02]  /*45940*/  SEL R0, RZ, 0x4, P6 ;  /* 0x00000004ff007807 */ /* 0x000fe40003000000 */
[----:B------:R-:W-:Y:S02]  /*45950*/  ISETP.GE.AND P6, PT, R44, UR7, PT ;  /* 0x000000072c007c0c */ /* 0x000fe4000bfc6270 */
[----:B------:R-:W1:Y:S02]  /*45960*/  S2R R44, SR_TID.X ;  /* 0x00000000002c7919 */ /* 0x000e640000002100 */
[----:B-1----:R-:W-:-:S04]  /*45970*/  SHF.R.U32.HI R44, RZ, 0x6, R44 ;  /* 0x00000006ff2c7819 */ /* 0x002fc8000001162c */
[----:B------:R-:W-:-:S04]  /*45980*/  SGXT.U32 R44, R44, 0x1 ;  /* 0x000000012c2c781a */ /* 0x000fc80000000000 */
[C---:B------:R-:W-:Y:S02]  /*45990*/  LOP3.LUT R23, R44.reuse, 0x16, RZ, 0xfc, !PT ;  /* 0x000000162c177812 */ /* 0x040fe400078efcff */
        /* <DEDUP_REMOVED lines=15> */
[----:B------:R-:W-:Y:S02]  /*45a90*/  ISETP.NE.U32.AND P4, PT, R8, RZ, PT ;  /* 0x000000ff0800720c */ /* 0x000fe40003f85070 */
[----:B------:R-:W-:-:S04]  /*45aa0*/  SGXT.U32 R97, R97, 0x1 ;  /* 0x000000016161781a */ /* 0x000fc80000000000 */
[----:B------:R-:W-:Y:S02]  /*45ab0*/  LOP3.LUT R97, R97, 0x1e, RZ, 0xfc, !PT ;  /* 0x0000001e61617812 */ /* 0x000fe400078efcff */
[----:B-1----:R-:W-:-:S04]  /*45ac0*/  SHF.R.U32.HI R44, RZ, 0x6, R44 ;  /* 0x00000006ff2c7819 */ /* 0x002fc8000001162c */
[----:B------:R-:W-:Y:S02]  /*45ad0*/  SGXT.U32 R44, R44, 0x1 ;  /* 0x000000012c2c781a */ /* 0x000fe40000000000 */
[C---:B--2---:R-:W-:Y:S02]  /*45ae0*/  IADD3 R9, R96.reuse, 0x100000, RZ ;  /* 0x0010000060097810 */ /* 0x044fe40007ffe0ff */
[----:B------:R-:W-:-:S03]  /*45af0*/  IADD3 R8, R96, 0x100000, RZ ;  /* 0x0010000060087810 */ /* 0x000fc60007ffe0ff */
[----:B----4-:R1:W-:Y:S01]  /*45b00*/  LDGSTS.E [R9+-0x2fe00], [R20.64], P2 ;  /* 0xd020000014097fae */ /* 0x0103e2000912184c */
[----:B------:R-:W-:Y:S02]  /*45b10*/  ISETP.GE.AND P2, PT, R23, UR7, PT ;  /* 0x0000000717007c0c */ /* 0x000fe4000bf46270 */
[----:B-----5:R-:W-:Y:S01]  /*45b20*/  IADD3 R10, R96, 0x100000, RZ ;  /* 0x00100000600a7810 */ /* 0x020fe20007ffe0ff */
[----:B------:R-:W2:Y:S04]  /*45b30*/  LDL.64 R22, [R1+0x5c8] ;  /* 0x0005c80001167983 */ /* 0x000ea80000100a00 */
[----:B-1----:R-:W4:Y:S04]  /*45b40*/  LDL.64 R20, [R1+0x648] ;  /* 0x0006480001147983 */ /* 0x002f280000100a00 */
[----:B---3--:R1:W-:Y:S04]  /*45b50*/  LDGSTS.E [R8+-0x2fa00], [R24.64], P3 ;  /* 0xd060000018087fae */ /* 0x0083e8000992184c */
[----:B------:R3:W-:Y:S01]  /*45b60*/  LDGSTS.E [R10+-0x2f600], [R240.64], P5 ;  /* 0xd0a00000f00a7fae */ /* 0x0007e2000a92184c */
[----:B-1----:R-:W-:-:S03]  /*45b70*/  SEL R8, RZ, 0x4, P2 ;  /* 0x00000004ff087807 */ /* 0x002fc60001000000 */
[----:B------:R-:W5:Y:S01]  /*45b80*/  LDL.64 R24, [R1+0x4c8] ;  /* 0x0004c80001187983 */ /* 0x000f620000100a00 */
[----:B------:R-:W-:Y:S02]  /*45b90*/  ISETP.GE.AND P2, PT, R97, UR7, PT ;  /* 0x0000000761007c0c */ /* 0x000fe4000bf46270 */
[----:B------:R-:W-:Y:S01]  /*45ba0*/  LOP3.LUT R97, R44, 0x26, RZ, 0xfc, !PT ;  /* 0x000000262c617812 */ /* 0x000fe200078efcff */
[----:B---3--:R-:W3:Y:S04]  /*45bb0*/  LDL.64 R240, [R1+0x728] ;  /* 0x0007280001f07983 */ /* 0x008ee80000100a00 */
[----:B------:R-:W1:Y:S01]  /*45bc0*/  S2R R44, SR_TID.X ;  /* 0x00000000002c7919 */ /* 0x000e620000002100 */
[----:B------:R-:W-:Y:S02]  /*45bd0*/  SEL R9, R8, RZ, P0 ;  /* 0x000000ff08097207 */ /* 0x000fe40000000000 */
[----:B------:R-:W-:-:S02]  /*45be0*/  SEL R8, R0, RZ, P0 ;  /* 0x000000ff00087207 */ /* 0x000fc40000000000 */
[----:B------:R-:W-:Y:S02]  /*45bf0*/  SEL R0, RZ, 0x4, P2 ;  /* 0x00000004ff007807 */ /* 0x000fe40001000000 */
[----:B------:R-:W-:Y:S02]  /*45c00*/  ISETP.NE.U32.AND P2, PT, R8, RZ, PT ;  /* 0x000000ff0800720c */ /* 0x000fe40003f45070 */
[----:B------:R-:W-:Y:S02]  /*45c10*/  SEL R8, R0, RZ, P0 ;  /* 0x000000ff00087207 */ /* 0x000fe40000000000 */
[----:B------:R-:W-:Y:S02]  /*45c20*/  SEL R0, RZ, 0x4, P6 ;  /* 0x00000004ff007807 */ /* 0x000fe40003000000 */
[----:B------:R-:W-:Y:S02]  /*45c30*/  ISETP.GE.AND P6, PT, R97, UR7, PT ;  /* 0x0000000761007c0c */ /* 0x000fe4000bfc6270 */
[----:B------:R-:W-:-:S02]  /*45c40*/  ISETP.NE.U32.AND P3, PT, R9, RZ, PT ;  /* 0x000000ff0900720c */ /* 0x000fc40003f65070 */
[----:B------:R-:W-:Y:S02]  /*45c50*/  IADD3 R9, R96, 0x100000, RZ ;  /* 0x0010000060097810 */ /* 0x000fe40007ffe0ff */
[----:B------:R-:W-:Y:S02]  /*45c60*/  ISETP.NE.U32.AND P5, PT, R8, RZ, PT ;  /* 0x000000ff0800720c */ /* 0x000fe40003fa5070 */
[--C-:B-1----:R-:W-:Y:S01]  /*45c70*/  SHF.R.U32.HI R97, RZ, 0x6, R44.reuse ;  /* 0x00000006ff617819 */ /* 0x102fe2000001162c */
[----:B------:R1:W-:Y:S01]  /*45c80*/  LDGSTS.E [R9+-0x2f200], [R166.64], P4 ;  /* 0xd0e00000a6097fae */ /* 0x0003e2000a12184c */
[----:B------:R-:W-:Y:S02]  /*45c90*/  SHF.R.U32.HI R44, RZ, 0x6, R44 ;  /* 0x00000006ff2c7819 */ /* 0x000fe4000001162c */
[----:B------:R-:W-:Y:S02]  /*45ca0*/  SGXT.U32 R97, R97, 0x1 ;  /* 0x000000016161781a */ /* 0x000fe40000000000 */
[----:B------:R-:W-:-:S02]  /*45cb0*/  IADD3 R8, R96, 0x100000, RZ ;  /* 0x0010000060087810 */ /* 0x000fc40007ffe0ff */
        /* <DEDUP_REMOVED lines=13> */
[----:B-1----:R-:W-:Y:S02]  /*45d90*/  SEL R8, R0, RZ, P0 ;  /* 0x000000ff00087207 */ /* 0x002fe40000000000 */
[----:B------:R-:W-:-:S02]  /*45da0*/  SEL R0, RZ, 0x4, P1 ;  /* 0x00000004ff007807 */ /* 0x000fc40000800000 */
[----:B------:R-:W-:Y:S02]  /*45db0*/  ISETP.NE.U32.AND P1, PT, R8, RZ, PT ;  /* 0x000000ff0800720c */ /* 0x000fe40003f25070 */
[--C-:B------:R-:W-:Y:S01]  /*45dc0*/  SHF.R.U32.HI R97, RZ, 0x6, R44.reuse ;  /* 0x00000006ff617819 */ /* 0x100fe2000001162c */
        /* <DEDUP_REMOVED lines=26> */
[----:B------:R-:W-:-:S04]  /*45f70*/  SGXT.U32 R44, R44, 0x1 ;  /* 0x000000012c2c781a */ /* 0x000fc80000000000 */
[----:B------:R-:W-:Y:S02]  /*45f80*/  LOP3.LUT R97, R44, 0x3e, RZ, 0xfc, !PT ;  /* 0x0000003e2c617812 */ /* 0x000fe400078efcff */
[----:B------:R-:W1:Y:S01]  /*45f90*/  S2R R44, SR_TID.X ;  /* 0x00000000002c7919 */ /* 0x000e620000002100 */
[----:B------:R-:W-:Y:S02]  /*45fa0*/  ISETP.NE.U32.AND P5, PT, R8, RZ, PT ;  /* 0x000000ff0800720c */ /* 0x000fe40003fa5070 */
[----:B------:R-:W-:Y:S02]  /*45fb0*/  SEL R8, R0, RZ, P0 ;  /* 0x000000ff00087207 */ /* 0x000fe40000000000 */
[----:B------:R-:W-:Y:S02]  /*45fc0*/  SEL R0, RZ, 0x4, P6 ;  /* 0x00000004ff007807 */ /* 0x000fe40003000000 */
[----:B------:R-:W-:Y:S02]  /*45fd0*/  ISETP.GE.AND P6, PT, R97, UR7, PT ;  /* 0x0000000761007c0c */ /* 0x000fe4000bfc6270 */
[----:B------:R-:W-:-:S02]  /*45fe0*/  ISETP.NE.U32.AND P4, PT, R8, RZ, PT ;  /* 0x000000ff0800720c */ /* 0x000fc40003f85070 */
[----:B------:R-:W-:Y:S02]  /*45ff0*/  SEL R8, R0, RZ, P0 ;  /* 0x000000ff00087207 */ /* 0x000fe40000000000 */
[----:B-1----:R-:W-:Y:S01]  /*46000*/  SHF.R.U32.HI R44, RZ, 0x6, R44 ;  /* 0x00000006ff2c7819 */ /* 0x002fe2000001162c */
[----:B------:R2:W-:Y:S03]  /*46010*/  LDGSTS.E [R9+-0x2ce00], [R198.64], P5 ;  /* 0xd3200000c6097fae */ /* 0x0005e6000a92184c */
[----:B------:R-:W-:-:S04]  /*46020*/  SGXT.U32 R44, R44, 0x1 ;  /* 0x000000012c2c781a */ /* 0x000fc80000000000 */
[----:B------:R-:W-:Y:S02]  /*46030*/  LOP3.LUT R44, R44, 0x42, RZ, 0xfc, !PT ;  /* 0x000000422c2c7812 */ /* 0x000fe400078efcff */
        /* <DEDUP_REMOVED lines=8> */
[----:B------:R-:W-:-:S03]  /*460c0*/  ISETP.GE.AND P5, PT, R167, UR7, PT ;  /* 0x00000007a7007c0c */ /* 0x000fc6000bfa6270 */
[----:B------:R-:W3:Y:S01]  /*460d0*/  LDL.64 R166, [R1+0x508] ;  /* 0x0005080001a67983 */ /* 0x000ee20000100a00 */
[----:B------:R-:W-:Y:S02]  /*460e0*/  ISETP.NE.U32.AND P1, PT, R8, RZ, PT ;  /* 0x000000ff0800720c */ /* 0x000fe40003f25070 */
[----:B------:R-:W-:Y:S02]  /*460f0*/  SEL R8, R0, RZ, P0 ;  /* 0x000000ff00087207 */ /* 0x000fe40000000000 */
[----:B------:R-:W-:Y:S02]  /*46100*/  SEL R0, RZ, 0x4, P6 ;  /* 0x00000004ff007807 */ /* 0x000fe40003000000 */
[----:B------:R-:W-:Y:S02]  /*46110*/  ISETP.GE.AND P6, PT, R97, UR7, PT ;  /* 0x0000000761007c0c */ /* 0x000fe4000bfc6270 */
[----:B------:R-:W-:Y:S02]  /*46120*/  SEL R0, R0, RZ, P0 ;  /* 0x000000ff00007207 */ /* 0x000fe40000000000 */
[----:B-1----:R-:W-:-:S02]  /*46130*/  SHF.R.U32.HI R97, RZ, 0x6, R44 ;  /* 0x00000006ff617819 */ /* 0x002fc4000001162c */
        /* <DEDUP_REMOVED lines=12> */
[----:B------:R-:W-:-:S03]  /*46200*/  ISETP.GE.AND P4, PT, R97, UR7, PT ;  /* 0x0000000761007c0c */ /* 0x000fc6000bf86270 */
[----:B------:R2:W-:Y:S01]  /*46210*/  LDGSTS.E [R10+-0x2c600], [R190.64], P1 ;  /* 0xd3a00000be0a7fae */ /* 0x0005e2000892184c */
[----:B-1----:R-:W-:-:S04]  /*46220*/  SHF.R.U32.HI R44, RZ, 0x6, R44 ;  /* 0x00000006ff2c7819 */ /* 0x002fc8000001162c */
[----:B------:R-:W-:-:S04]  /*46230*/  SGXT.U32 R44, R44, 0x1 ;  /* 0x000000012c2c781a */ /* 0x000fc80000000000 */
[----:B------:R-:W-:Y:S02]  /*46240*/  LOP3.LUT R97, R44, 0x56, RZ, 0xfc, !PT ;  /* 0x000000562c617812 */ /* 0x000fe400078efcff */
[----:B------:R-:W1:Y:S01]  /*46250*/  S2R R44, SR_TID.X ;  /* 0x00000000002c7919 */ /* 0x000e620000002100 */
[----:B------:R-:W-:-:S04]  /*46260*/  SEL R8, RZ, 0x4, P5 ;  /* 0x00000004ff087807 */ /* 0x000fc80002800000 */
        /* <DEDUP_REMOVED lines=42> */
[----:B------:R-:W1:Y:S01]  /*46510*/  S2R R44, SR_TID.X ;  /* 0x00000000002c7919 */ /* 0x000e620000002100 */
        /* <DEDUP_REMOVED lines=22> */
[----:B------:R-:W-:-:S03]  /*46680*/  ISETP.NE.U32.AND P2, PT, R8, RZ, PT ;  /* 0x000000ff0800720c */ /* 0x000fc60003f45070 */
[----:B------:R-:W2:Y:S01]  /*46690*/  S2R R97, SR_TID.X ;  /* 0x0000000000617919 */ /* 0x000ea20000002100 */
[----:B-1----:R-:W-:-:S03]  /*466a0*/  SHF.R.U32.HI R44, RZ, 0x6, R44 ;  /* 0x00000006ff2c7819 */ /* 0x002fc6000001162c */
[----:B------:R2:W-:Y:S01]  /*466b0*/  LDGSTS.E [R9+-0x29e00], [R114.64], P5 ;  /* 0xd620000072097fae */ /* 0x0005e2000a92184c */
[----:B------:R-:W-:Y:S02]  /*466c0*/  SGXT.U32 R44, R44, 0x1 ;  /* 0x000000012c2c781a */ /* 0x000fe40000000000 */
[----:B------:R-:W-:Y:S02]  /*466d0*/  SEL R8, R0, RZ, P0 ;  /* 0x000000ff00087207 */ /* 0x000fe40000000000 */
[----:B------:R-:W-:Y:S02]  /*466e0*/  LOP3.LUT R44, R44, 0x72, RZ, 0xfc, !PT ;  /* 0x000000722c2c7812 */ /* 0x000fe400078efcff */
[----:B------:R-:W-:Y:S02]  /*466f0*/  SEL R0, RZ, 0x4, P6 ;  /* 0x00000004ff007807 */ /* 0x000fe40003000000 */
[----:B------:R-:W-:Y:S02]  /*46700*/  ISETP.GE.AND P6, PT, R44, UR7, PT ;  /* 0x000000072c007c0c */ /* 0x000fe4000bfc6270 */
[----:B------:R-:W-:-:S02]  /*46710*/  SHF.R.U32.HI R44, RZ, 0x6, R45 ;  /* 0x00000006ff2c7819 */ /* 0x000fc4000001162d */
[----:B------:R-:W-:Y:S02]  /*46720*/  SHF.R.U32.HI R45, RZ, 0x6, R45 ;  /* 0x00000006ff2d7819 */ /* 0x000fe4000001162d */
[----:B------:R-:W-:Y:S02]  /*46730*/  SGXT.U32 R44, R44, 0x1 ;  /* 0x000000012c2c781a */ /* 0x000fe40000000000 */
[----:B------:R-:W-:Y:S02]  /*46740*/  SGXT.U32 R45, R45, 0x1 ;  /* 0x000000012d2d781a */ /* 0x000fe40000000000 */
[----:B------:R-:W-:Y:S02]  /*46750*/  ISETP.NE.U32.AND P3, PT, R8, RZ, PT ;  /* 0x000000ff0800720c */ /* 0x000fe40003f65070 */
[----:B------:R-:W-:Y:S02]  /*46760*/  SEL R8, R0, RZ, P0 ;  /* 0x000000ff00087207 */ /* 0x000fe40000000000 */
[----:B------:R-:W-:-:S02]  /*46770*/  LOP3.LUT R44, R44, 0x76, RZ, 0xfc, !PT ;  /* 0x000000762c2c7812 */ /* 0x000fc400078efcff */
[----:B------:R-:W-:Y:S02]  /*46780*/  SEL R0, RZ, 0x4, P6 ;  /* 0x00000004ff007807 */ /* 0x000fe40003000000 */
[----:B------:R-:W-:Y:S02]  /*46790*/  LOP3.LUT R45, R45, 0x7a, RZ, 0xfc, !PT ;  /* 0x0000007a2d2d7812 */ /* 0x000fe400078efcff */
[----:B------:R-:W-:Y:S02]  /*467a0*/  ISETP.GE.AND P1, PT, R44, UR7, PT ;  /* 0x000000072c007c0c */ /* 0x000fe4000bf26270 */
[----:B------:R-:W-:Y:S02]  /*467b0*/  SEL R0, R0, RZ, P0 ;  /* 0x000000ff00007207 */ /* 0x000fe40000000000 */
[----:B------:R-:W-:Y:S02]  /*467c0*/  ISETP.GE.AND P5, PT, R45, UR7, PT ;  /* 0x000000072d007c0c */ /* 0x000fe4000bfa6270 */
[----:B------:R-:W-:-:S02]  /*467d0*/  LOP3.LUT R11, R11, 0x7e, RZ, 0xfc, !PT ;  /* 0x0000007e0b0b7812 */ /* 0x000fc400078efcff */
[----:B--2---:R-:W-:Y:S02]  /*467e0*/  SEL R9, RZ, 0x4, P1 ;  /* 0x00000004ff097807 */ /* 0x004fe40000800000 */
[----:B------:R-:W-:Y:S02]  /*467f0*/  ISETP.NE.U32.AND P1, PT, R0, RZ, PT ;  /* 0x000000ff0000720c */ /* 0x000fe40003f25070 */
[----:B------:R-:W-:Y:S02]  /*46800*/  LOP3.LUT R44, R97, 0x7f, RZ, 0xc0, !PT ;  /* 0x0000007f612c7812 */ /* 0x000fe400078ec0ff */
[----:B------:R-:W-:Y:S02]  /*46810*/  SEL R0, RZ, 0x4, P5 ;  /* 0x00000004ff007807 */ /* 0x000fe40002800000 */
[----:B------:R-:W-:Y:S02]  /*46820*/  ISETP.GE.AND P6, PT, R11, UR7, PT ;  /* 0x000000070b007c0c */ /* 0x000fe4000bfc6270 */
[----:B------:R-:W-:-:S02]  /*46830*/  ISETP.NE.U32.AND P4, PT, R8, RZ, PT ;  /* 0x000000ff0800720c */ /* 0x000fc40003f85070 */
[----:B------:R-:W-:Y:S02]  /*46840*/  ISETP.GE.AND P5, PT, R44, UR7, PT ;  /* 0x000000072c007c0c */ /* 0x000fe4000bfa6270 */
[----:B------:R-:W-:Y:S02]  /*46850*/  SEL R8, R0, RZ, P0 ;  /* 0x000000ff00087207 */ /* 0x000fe40000000000 */
[----:B------:R-:W-:Y:S02]  /*46860*/  SEL R10, RZ, 0x4, P6 ;  /* 0x00000004ff0a7807 */ /* 0x000fe40003000000 */
[----:B------:R-:W-:Y:S02]  /*46870*/  SEL R9, R9, RZ, P0 ;  /* 0x000000ff09097207 */ /* 0x000fe40000000000 */
[----:B------:R-:W-:Y:S02]  /*46880*/  SEL R0, RZ, 0x4, P5 ;  /* 0x00000004ff007807 */ /* 0x000fe40002800000 */
[----:B------:R-:W-:-:S02]  /*46890*/  ISETP.NE.U32.AND P5, PT, R8, RZ, PT ;  /* 0x000000ff0800720c */ /* 0x000fc40003fa5070 */
[----:B------:R-:W-:Y:S02]  /*468a0*/  SEL R8, R10, RZ, P0 ;  /* 0x000000ff0a087207 */ /* 0x000fe40000000000 */
[----:B------:R-:W-:Y:S02]  /*468b0*/  ISETP.NE.U32.AND P6, PT, R9, RZ, PT ;  /* 0x000000ff0900720c */ /* 0x000fe40003fc5070 */
[----:B------:R-:W-:Y:S02]  /*468c0*/  IADD3 R11, R96, 0x100000, RZ ;  /* 0x00100000600b7810 */ /* 0x000fe40007ffe0ff */
[----:B------:R-:W-:Y:S02]  /*468d0*/  SEL R0, R0, RZ, P0 ;  /* 0x000000ff00007207 */ /* 0x000fe40000000000 */
[----:B------:R-:W-:Y:S01]  /*468e0*/  ISETP.NE.U32.AND P0, PT, R8, RZ, PT ;  /* 0x000000ff0800720c */ /* 0x000fe20003f05070 */
[----:B------:R1:W-:Y:S01]  /*468f0*/  LDGSTS.E [R11+-0x29a00], [R110.64], P2 ;  /* 0xd66000006e0b7fae */ /* 0x0003e2000912184c */
[----:B------:R-:W-:-:S02]  /*46900*/  IADD3 R9, R96, 0x100000, RZ ;  /* 0x0010000060097810 */ /* 0x000fc40007ffe0ff */
[----:B------:R-:W-:Y:S02]  /*46910*/  IADD3 R8, R96, 0x100000, RZ ;  /* 0x0010000060087810 */ /* 0x000fe40007ffe0ff */
[----:B------:R-:W-:Y:S01]  /*46920*/  ISETP.NE.U32.AND P2, PT, R0, RZ, PT ;  /* 0x000000ff0000720c */ /* 0x000fe20003f45070 */
[----:B------:R2:W-:Y:S01]  /*46930*/  LDGSTS.E [R9+-0x29600], [R78.64], P3 ;  /* 0xd6a000004e097fae */ /* 0x0005e2000992184c */
[----:B------:R-:W-:Y:S01]  /*46940*/  IADD3 R10, R96, 0x100000, RZ ;  /* 0x00100000600a7810 */ /* 0x000fe20007ffe0ff */
[----:B------:R-:W-:Y:S01]  /*46950*/  IMAD.SHL.U32 R45, R44, 0x4, RZ ;  /* 0x000000042c2d7824 */ /* 0x000fe200078e00ff */
[----:B------:R-:W-:Y:S01]  /*46960*/  IADD3 R0, R96, 0x100000, RZ ;  /* 0x0010000060007810 */ /* 0x000fe20007ffe0ff */
[----:B------:R1:W-:Y:S04]  /*46970*/  LDGSTS.E [R8+-0x29200], [R74.64], P4 ;  /* 0xd6e000004a087fae */ /* 0x0003e8000a12184c */
[----:B------:R1:W-:Y:S04]  /*46980*/  LDGSTS.E [R10+-0x28e00], [R42.64], P1 ;  /* 0xd72000002a0a7fae */ /* 0x0003e8000892184c */
[----:B------:R2:W-:Y:S04]  /*46990*/  LDGSTS.E [R9+-0x28a00], [R38.64], P6 ;  /* 0xd760000026097fae */ /* 0x0005e8000b12184c */
[----:B------:R3:W-:Y:S04]  /*469a0*/  LDGSTS.E [R8+-0x28600], [R6.64], P5 ;  /* 0xd7a0000006087fae */ /* 0x0007e8000a92184c */
[----:B------:R4:W-:Y:S01]  /*469b0*/  LDGSTS.E [R0+-0x28200], [R2.64], P0 ;  /* 0xd7e0000002007fae */ /* 0x0009e2000812184c */
[----:B-1----:R-:W-:-:S02]  /*469c0*/  IADD3 R10, R45, 0x100000, RZ ;  /* 0x001000002d0a7810 */ /* 0x002fc40007ffe0ff */
[C---:B--2---:R-:W-:Y:S01]  /*469d0*/  IADD3 R9, R45.reuse, 0x100000, RZ ;  /* 0x001000002d097810 */ /* 0x044fe20007ffe0ff */
[----:B------:R-:W0:Y:S01]  /*469e0*/  LDGDEPBAR ;  /* 0x00000000000079af */ /* 0x000e220000000000 */
[----:B---3--:R-:W-:-:S03]  /*469f0*/  IADD3 R8, R45, 0x100000, RZ ;  /* 0x001000002d087810 */ /* 0x008fc60007ffe0ff */
[----:B-----5:R1:W-:Y:S01]  /*46a00*/  LDGSTS.E [R9+-0x80000], [R24.64], P2 ;  /* 0x8000000018097fae */ /* 0x0203e2000912184c */
[----:B----4-:R-:W-:-:S05]  /*46a10*/  IADD3 R0, R45, 0x100000, RZ ;  /* 0x001000002d007810 */ /* 0x010fca0007ffe0ff */
[----:B------:R2:W-:Y:S04]  /*46a20*/  LDGSTS.E [R0+-0x7f000], [R166.64], P2 ;  /* 0x81000000a6007fae */ /* 0x0005e8000912184c */
[----:B------:R3:W-:Y:S04]  /*46a30*/  LDGSTS.E [R10+-0x7e000], [R246.64], P2 ;  /* 0x82000000f60a7fae */ /* 0x0007e8000912184c */
[----:B-1----:R-:W4:Y:S04]  /*46a40*/  LDL.64 R24, [R1+0x828] ;  /* 0x0008280001187983 */ /* 0x002f280000100a00 */
[----:B--2---:R-:W2:Y:S04]  /*46a50*/  LDL.64 R166, [R1+0x7e8] ;  /* 0x0007e80001a67983 */ /* 0x004ea80000100a00 */
[----:B------:R1:W-:Y:S04]  /*46a60*/  LDGSTS.E [R9+-0x7d000], [R14.64], P2 ;  /* 0x830000000e097fae */ /* 0x0003e8000912184c */
[----:B------:R5:W-:Y:S04]  /*46a70*/  LDGSTS.E [R8+-0x7c000], [R22.64], P2 ;  /* 0x8400000016087fae */ /* 0x000be8000912184c */
[----:B------:R3:W-:Y:S04]  /*46a80*/  LDGSTS.E [R0+-0x7b000], [R16.64], P2 ;  /* 0x8500000010007fae */ /* 0x0007e8000912184c */
[----:B-1----:R-:W4:Y:S04]  /*46a90*/  LDL.64 R14, [R1+0x868] ;  /* 0x00086800010e7983 */ /* 0x002f280000100a00 */
[----:B-----5:R-:W5:Y:S04]  /*46aa0*/  LDL.64 R22, [R1+0x8a8] ;  /* 0x0008a80001167983 */ /* 0x020f680000100a00 */
[----:B---3--:R-:W3:Y:S04]  /*46ab0*/  LDL.64 R246, [R1+0x8e8] ;  /* 0x0008e80001f67983 */ /* 0x008ee80000100a00 */
[----:B------:R1:W-:Y:S04]  /*46ac0*/  LDGSTS.E [R9+-0x7a000], [R20.64], P2 ;  /* 0x8600000014097fae */ /* 0x0003e8000912184c */
[----:B------:R-:W3:Y:S04]  /*46ad0*/  LDL.64 R16, [R1+0x928] ;  /* 0x0009280001107983 */ /* 0x000ee80000100a00 */
[----:B------:R1:W-:Y:S04]  /*46ae0*/  LDGSTS.E [R8+-0x79000], [R12.64], P2 ;  /* 0x870000000c087fae */ /* 0x0003e8000912184c */
[----:B-1----:R-:W3:Y:S04]  /*46af0*/  LDL.64 R20, [R1+0x968] ;  /* 0x0009680001147983 */ /* 0x002ee80000100a00 */
[----:B------:R1:W-:Y:S04]  /*46b00*/  LDGSTS.E [R0+-0x78000], [R18.64], P2 ;  /* 0x8800000012007fae */ /* 0x0003e8000912184c */
[----:B------:R1:W-:Y:S04]  /*46b10*/  LDGSTS.E [R10+-0x77000], [R240.64], P2 ;  /* 0x89000000f00a7fae */ /* 0x0003e8000912184c */
[----:B------:R1:W-:Y:S04]  /*46b20*/  LDGSTS.E [R9+-0x76000], [R242.64], P2 ;  /* 0x8a000000f2097fae */ /* 0x0003e8000912184c */
[----:B-1----:R-:W3:Y:S04]  /*46b30*/  LDL.64 R18, [R1+0x9a8] ;  /* 0x0009a80001127983 */ /* 0x002ee80000100a00 */
[----:B------:R-:W3:Y:S04]  /*46b40*/  LDL.64 R240, [R1+0x9e8] ;  /* 0x0009e80001f07983 */ /* 0x000ee80000100a00 */
[----:B------:R1:W-:Y:S04]  /*46b50*/  LDGSTS.E [R0+-0x75000], [R244.64], P2 ;  /* 0x8b000000f4007fae */ /* 0x0003e8000912184c */
[----:B------:R-:W3:Y:S04]  /*46b60*/  LDL.64 R242, [R1+0xa28] ;  /* 0x000a280001f27983 */ /* 0x000ee80000100a00 */
[----:B------:R-:W3:Y:S04]  /*46b70*/  LDL.64 R12, [R1+0xc20] ;  /* 0x000c2000010c7983 */ /* 0x000ee80000100a00 */
[----:B-1----:R-:W3:Y:S04]  /*46b80*/  LDL.64 R244, [R1+0xae8] ;  /* 0x000ae80001f47983 */ /* 0x002ee80000100a00 */
[----:B--2---:R1:W-:Y:S04]  /*46b90*/  LDGSTS.E [R10+-0x74000], [R166.64], P2 ;  /* 0x8c000000a60a7fae */ /* 0x0043e8000912184c */
[----:B----4-:R2:W-:Y:S04]  /*46ba0*/  LDGSTS.E [R9+-0x73000], [R24.64], P2 ;  /* 0x8d00000018097fae */ /* 0x0105e8000912184c */
[----:B-1----:R-:W4:Y:S04]  /*46bb0*/  LDL.64 R166, [R1+0xa68] ;  /* 0x000a680001a67983 */ /* 0x002f280000100a00 */
[----:B--2---:R-:W2:Y:S04]  /*46bc0*/  LDL.64 R24, [R1+0xaa8] ;  /* 0x000aa80001187983 */ /* 0x004ea80000100a00 */
[----:B------:R1:W-:Y:S04]  /*46bd0*/  LDGSTS.E [R8+-0x72000], [R14.64], P2 ;  /* 0x8e0000000e087fae */ /* 0x0003e8000912184c */
[----:B-----5:R5:W-:Y:S04]  /*46be0*/  LDGSTS.E [R0+-0x71000], [R22.64], P2 ;  /* 0x8f00000016007fae */ /* 0x020be8000912184c */
[----:B---3--:R3:W-:Y:S04]  /*46bf0*/  LDGSTS.E [R9+-0x70000], [R246.64], P2 ;  /* 0x90000000f6097fae */ /* 0x0087e8000912184c */
[----:B-1----:R-:W2:Y:S04]  /*46c00*/  LDL.64 R14, [R1+0xb28] ;  /* 0x000b2800010e7983 */ /* 0x002ea80000100a00 */
[----:B-----5:R-:W5:Y:S04]  /*46c10*/  LDL.64 R22, [R1+0xb68] ;  /* 0x000b680001167983 */ /* 0x020f680000100a00 */
[----:B------:R1:W-:Y:S04]  /*46c20*/  LDGSTS.E [R8+-0x6f000], [R16.64], P2 ;  /* 0x9100000010087fae */ /* 0x0003e8000912184c */
[----:B------:R3:W-:Y:S04]  /*46c30*/  LDGSTS.E [R0+-0x6e000], [R20.64], P2 ;  /* 0x9200000014007fae */ /* 0x0007e8000912184c */
[----:B---3--:R-:W4:Y:S04]  /*46c40*/  LDL.64 R246, [R1+0x418] ;  /* 0x0004180001f67983 */ /* 0x008f280000100a00 */
[----:B-1----:R-:W4:Y:S04]  /*46c50*/  LDL.64 R16, [R1+0xba0] ;  /* 0x000ba00001107983 */ /* 0x002f280000100a00 */
[----:B------:R-:W4:Y:S04]  /*46c60*/  LDL.64 R20, [R1+0xbe0] ;  /* 0x000be00001147983 */ /* 0x000f280000100a00 */
[----:B------:R1:W-:Y:S04]  /*46c70*/  LDGSTS.E [R10+-0x6d000], [R18.64], P2 ;  /* 0x93000000120a7fae */ /* 0x0003e8000912184c */
[----:B------:R1:W-:Y:S04]  /*46c80*/  LDGSTS.E [R9+-0x6c000], [R240.64], P2 ;  /* 0x94000000f0097fae */ /* 0x0003e8000912184c */
[----:B------:R1:W-:Y:S04]  /*46c90*/  LDGSTS.E [R0+-0x6b000], [R242.64], P2 ;  /* 0x95000000f2007fae */ /* 0x0003e8000912184c */
[----:B-1----:R-:W4:Y:S04]  /*46ca0*/  LDL.64 R18, [R1+0xc60] ;  /* 0x000c600001127983 */ /* 0x002f280000100a00 */
[----:B------:R-:W4:Y:S04]  /*46cb0*/  LDL.64 R240, [R1+0x458] ;  /* 0x0004580001f07983 */ /* 0x000f280000100a00 */
[----:B------:R-:W4:Y:S04]  /*46cc0*/  LDL.64 R242, [R1+0x3d8] ;  /* 0x0003d80001f27983 */ /* 0x000f280000100a00 */
[----:B----4-:R1:W-:Y:S04]  /*46cd0*/  LDGSTS.E [R10+-0x6a000], [R166.64], P2 ;  /* 0x96000000a60a7fae */ /* 0x0103e8000912184c */
[----:B--2---:R2:W-:Y:S04]  /*46ce0*/  LDGSTS.E [R9+-0x69000], [R24.64], P2 ;  /* 0x9700000018097fae */ /* 0x0045e8000912184c */
[----:B------:R4:W-:Y:S04]  /*46cf0*/  LDGSTS.E [R8+-0x68000], [R244.64], P2 ;  /* 0x98000000f4087fae */ /* 0x0009e8000912184c */
[----:B-1----:R-:W3:Y:S04]  /*46d00*/  LDL.64 R166, [R1+0x398] ;  /* 0x0003980001a67983 */ /* 0x002ee80000100a00 */
[----:B--2---:R-:W2:Y:S04]  /*46d10*/  LDL.64 R24, [R1+0x358] ;  /* 0x0003580001187983 */ /* 0x004ea80000100a00 */
[----:B------:R1:W-:Y:S04]  /*46d20*/  LDGSTS.E [R0+-0x67000], [R14.64], P2 ;  /* 0x990000000e007fae */ /* 0x0003e8000912184c */
[----:B-----5:R5:W-:Y:S04]  /*46d30*/  LDGSTS.E [R9+-0x66000], [R22.64], P2 ;  /* 0x9a00000016097fae */ /* 0x020be8000912184c */
[----:B----4-:R-:W4:Y:S04]  /*46d40*/  LDL.64 R244, [R1+0xe30] ;  /* 0x000e300001f47983 */ /* 0x010f280000100a00 */
[----:B-1----:R-:W4:Y:S04]  /*46d50*/  LDL.64 R14, [R1+0x318] ;  /* 0x00031800010e7983 */ /* 0x002f280000100a00 */
[----:B-----5:R-:W5:Y:S04]  /*46d60*/  LDL.64 R22, [R1+0x2d8] ;  /* 0x0002d80001167983 */ /* 0x020f680000100a00 */
[----:B------:R1:W-:Y:S04]  /*46d70*/  LDGSTS.E [R8+-0x65000], [R16.64], P2 ;  /* 0x9b00000010087fae */ /* 0x0003e8000912184c */
[----:B------:R1:W-:Y:S04]  /*46d80*/  LDGSTS.E [R0+-0x64000], [R20.64], P2 ;  /* 0x9c00000014007fae */ /* 0x0003e8000912184c */
[----:B------:R1:W-:Y:S04]  /*46d90*/  LDGSTS.E [R10+-0x63000], [R12.64], P2 ;  /* 0x9d0000000c0a7fae */ /* 0x0003e8000912184c */
[----:B-1----:R-:W5:Y:S04]  /*46da0*/  LDL.64 R16, [R1+0xe70] ;  /* 0x000e700001107983 */ /* 0x002f680000100a00 */
[----:B------:R-:W5:Y:S04]  /*46db0*/  LDL.64 R20, [R1+0xeb0] ;  /* 0x000eb00001147983 */ /* 0x000f680000100a00 */
[----:B------:R1:W-:Y:S04]  /*46dc0*/  LDGSTS.E [R9+-0x62000], [R18.64], P2 ;  /* 0x9e00000012097fae */ /* 0x0003e8000912184c */
[----:B------:R1:W-:Y:S04]  /*46dd0*/  LDGSTS.E [R0+-0x61000], [R240.64], P2 ;  /* 0x9f000000f0007fae */ /* 0x0003e8000912184c */
[----:B------:R1:W-:Y:S04]  /*46de0*/  LDGSTS.E [R10+-0x60000], [R246.64], P2 ;  /* 0xa0000000f60a7fae */ /* 0x0003e8000912184c */
[----:B-1----:R-:W5:Y:S04]  /*46df0*/  LDL.64 R18, [R1+0xef0] ;  /* 0x000ef00001127983 */ /* 0x002f680000100a00 */
[----:B------:R-:W5:Y:S04]  /*46e00*/  LDL.64 R240, [R1+0xf30] ;  /* 0x000f300001f07983 */ /* 0x000f680000100a00 */
[----:B------:R1:W-:Y:S04]  /*46e10*/  LDGSTS.E [R9+-0x5f000], [R242.64], P2 ;  /* 0xa1000000f2097fae */ /* 0x0003e8000912184c */
[----:B------:R-:W5:Y:S04]  /*46e20*/  LDL.64 R12, [R1+0x10f0] ;  /* 0x0010f000010c7983 */ /* 0x000f680000100a00 */
[----:B------:R-:W5:Y:S04]  /*46e30*/  LDL.64 R246, [R1+0x1130] ;  /* 0x0011300001f67983 */ /* 0x000f680000100a00 */
[----:B-1----:R-:W5:Y:S04]  /*46e40*/  LDL.64 R242, [R1+0x118] ;  /* 0x0001180001f27983 */ /* 0x002f680000100a00 */
[----:B---3--:R1:W-:Y:S04]  /*46e50*/  LDGSTS.E [R8+-0x5e000], [R166.64], P2 ;  /* 0xa2000000a6087fae */ /* 0x0083e8000912184c */
[----:B--2---:R2:W-:Y:S04]  /*46e60*/  LDGSTS.E [R0+-0x5d000], [R24.64], P2 ;  /* 0xa300000018007fae */ /* 0x0045e8000912184c */
[----:B-1----:R-:W3:Y:S04]  /*46e70*/  LDL.64 R166, [R1+0xd8] ;  /* 0x0000d80001a67983 */ /* 0x002ee80000100a00 */
[----:B--2---:R-:W2:Y:S04]  /*46e80*/  LDL.64 R24, [R1+0x98] ;  /* 0x0000980001187983 */ /* 0x004ea80000100a00 */
[----:B----4-:R1:W-:Y:S04]  /*46e90*/  LDGSTS.E [R9+-0x5c000], [R14.64], P2 ;  /* 0xa40000000e097fae */ /* 0x0103e8000912184c */
[----:B-----5:R4:W-:Y:S04]  /*46ea0*/  LDGSTS.E [R8+-0x5b000], [R22.64], P2 ;  /* 0xa500000016087fae */ /* 0x0209e8000912184c */
[----:B------:R5:W-:Y:S04]  /*46eb0*/  LDGSTS.E [R0+-0x5a000], [R244.64], P2 ;  /* 0xa6000000f4007fae */ /* 0x000be8000912184c */
[----:B-1----:R-:W2:Y:S04]  /*46ec0*/  LDL.64 R14, [R1+0x58] ;  /* 0x00005800010e7983 */ /* 0x002ea80000100a00 */
[----:B----4-:R-:W4:Y:S04]  /*46ed0*/  LDL.64 R22, [R1+0x10b0] ;  /* 0x0010b00001167983 */ /* 0x010f280000100a00 */
[----:B------:R1:W-:Y:S04]  /*46ee0*/  LDGSTS.E [R10+-0x59000], [R16.64], P2 ;  /* 0xa7000000100a7fae */ /* 0x0003e8000912184c */
[----:B------:R5:W-:Y:S04]  /*46ef0*/  LDGSTS.E [R9+-0x58000], [R20.64], P2 ;  /* 0xa800000014097fae */ /* 0x000be8000912184c */
[----:B-----5:R-:W5:Y:S04]  /*46f00*/  LDL.64 R244, [R1+0x11f0] ;  /* 0x0011f00001f47983 */ /* 0x020f680000100a00 */
[----:B-1----:R-:W2:Y:S04]  /*46f10*/  LDL.64 R16, [R1+0x11b0] ;  /* 0x0011b00001107983 */ /* 0x002ea80000100a00 */
[----:B------:R-:W2:Y:S04]  /*46f20*/  LDL.64 R20, [R1+0x1170] ;  /* 0x0011700001147983 */ /* 0x000ea80000100a00 */
[----:B------:R1:W-:Y:S04]  /*46f30*/  LDGSTS.E [R0+-0x57000], [R18.64], P2 ;  /* 0xa900000012007fae */ /* 0x0003e8000912184c */
[----:B------:R1:W-:Y:S04]  /*46f40*/  LDGSTS.E [R10+-0x56000], [R240.64], P2 ;  /* 0xaa000000f00a7fae */ /* 0x0003e8000912184c */
[----:B-1----:R-:W2:Y:S04]  /*46f50*/  LDL.64 R18, [R1+0x1230] ;  /* 0x0012300001127983 */ /* 0x002ea80000100a00 */
[----:B------:R-:W2:Y:S04]  /*46f60*/  LDL.64 R10, [R1+0xf70] ;  /* 0x000f7000010a7983 */ /* 0x000ea80000100a00 */
[----:B------:R-:W3:Y:S04]  /*46f70*/  LDL.64 R240, [R1+0x1270] ;  /* 0x0012700001f07983 */ /* 0x000ee80000100a00 */
[----:B--2---:R1:W-:Y:S04]  /*46f80*/  LDGSTS.E [R9+-0x55000], [R10.64], P2 ;  /* 0xab0000000a097fae */ /* 0x0043e8000912184c */
[----:B------:R2:W-:Y:S04]  /*46f90*/  LDGSTS.E [R8+-0x54000], [R242.64], P2 ;  /* 0xac000000f2087fae */ /* 0x0005e8000912184c */
[----:B---3--:R3:W-:Y:S04]  /*46fa0*/  LDGSTS.E [R0+-0x53000], [R166.64], P2 ;  /* 0xad000000a6007fae */ /* 0x0087e8000912184c */
[----:B------:R4:W-:Y:S01]  /*46fb0*/  LDGSTS.E [R9+-0x52000], [R24.64], P2 ;  /* 0xae00000018097fae */ /* 0x0009e2000912184c */
[----:B-1----:R-:W-:-:S03]  /*46fc0*/  IADD3 R10, R45, 0x100000, RZ ;  /* 0x001000002d0a7810 */ /* 0x002fc60007ffe0ff */
[----:B--2---:R-:W2:Y:S04]  /*46fd0*/  LDL.64 R242, [R1+0x12f0] ;  /* 0x0012f00001f27983 */ /* 0x004ea80000100a00 */
[----:B---3--:R-:W3:Y:S04]  /*46fe0*/  LDL.64 R166, [R1+0x12b0] ;  /* 0x0012b00001a67983 */ /* 0x008ee80000100a00 */
[----:B------:R1:W-:Y:S04]  /*46ff0*/  LDGSTS.E [R8+-0x51000], [R14.64], P2 ;  /* 0xaf0000000e087fae */ /* 0x0003e8000912184c */
[----:B----4-:R-:W4:Y:S04]  /*47000*/  LDL.64 R24, [R1+0x1330] ;  /* 0x0013300001187983 */ /* 0x010f280000100a00 */
[----:B------:R1:W-:Y:S04]  /*47010*/  LDGSTS.E [R0+-0x50000], [R22.64], P2 ;  /* 0xb000000016007fae */ /* 0x0003e8000912184c */
[----:B------:R5:W-:Y:S04]  /*47020*/  LDGSTS.E [R10+-0x4f000], [R12.64], P2 ;  /* 0xb10000000c0a7fae */ /* 0x000be8000912184c */
[----:B------:R5:W-:Y:S04]  /*47030*/  LDGSTS.E [R9+-0x4e000], [R246.64], P2 ;  /* 0xb2000000f6097fae */ /* 0x000be8000912184c */
[----:B-1----:R-:W4:Y:S04]  /*47040*/  LDL.64 R22, [R1+0x1370] ;  /* 0x0013700001167983 */ /* 0x002f280000100a00 */
[----:B------:R-:W4:Y:S04]  /*47050*/  LDL.64 R14, [R1+0x13b8] ;  /* 0x0013b800010e7983 */ /* 0x000f280000100a00 */
[----:B------:R1:W-:Y:S04]  /*47060*/  LDGSTS.E [R0+-0x4d000], [R20.64], P2 ;  /* 0xb300000014007fae */ /* 0x0003e8000912184c */
[----:B------:R1:W-:Y:S04]  /*47070*/  LDGSTS.E [R10+-0x4c000], [R16.64], P2 ;  /* 0xb4000000100a7fae */ /* 0x0003e8000912184c */
[----:B-----5:R5:W-:Y:S04]  /*47080*/  LDGSTS.E [R9+-0x4b000], [R244.64], P2 ;  /* 0xb5000000f4097fae */ /* 0x020be8000912184c */
[----:B-1----:R-:W4:Y:S04]  /*47090*/  LDL.64 R20, [R1+0x13f8] ;  /* 0x0013f80001147983 */ /* 0x002f280000100a00 */
[----:B------:R-:W4:Y:S04]  /*470a0*/  LDL.64 R16, [R1+0x1438] ;  /* 0x0014380001107983 */ /* 0x000f280000100a00 */
[----:B------:R1:W-:Y:S04]  /*470b0*/  LDGSTS.E [R8+-0x4a000], [R18.64], P2 ;  /* 0xb600000012087fae */ /* 0x0003e8000912184c */
[----:B------:R1:W-:Y:S04]  /*470c0*/  LDGSTS.E [R0+-0x49000], [R240.64], P2 ;  /* 0xb7000000f0007fae */ /* 0x0003e8000912184c */
[----:B-----5:R-:W5:Y:S04]  /*470d0*/  LDL.64 R244, [R1+0x590] ;  /* 0x0005900001f47983 */ /* 0x020f680000100a00 */
[----:B-1----:R-:W5:Y:S04]  /*470e0*/  LDL.64 R18, [R1+0x4d0] ;  /* 0x0004d00001127983 */ /* 0x002f680000100a00 */
[----:B------:R-:W5:Y:S01]  /*470f0*/  LDL.64 R240, [R1+0x510] ;  /* 0x0005100001f07983 */ /* 0x000f620000100a00 */
[----:B------:R-:W-:-:S03]  /*47100*/  LOP3.LUT R97, R97, 0x7f, RZ, 0xc0, !PT ;  /* 0x0000007f61617812 */ /* 0x000fc600078ec0ff */
[----:B------:R-:W5:Y:S04]  /*47110*/  LDL.64 R246, [R1+0xb30] ;  /* 0x000b300001f67983 */ /* 0x000f680000100a00 */
[----:B------:R-:W5:Y:S04]  /*47120*/  LDL.64 R12, [R1+0x1138] ;  /* 0x00113800010c7983 */ /* 0x000f680000100a00 */
[----:B---3--:R1:W-:Y:S04]  /*47130*/  LDGSTS.E [R9+-0x48000], [R166.64], P2 ;  /* 0xb8000000a6097fae */ /* 0x0083e8000912184c */
[----:B--2---:R2:W-:Y:S04]  /*47140*/  LDGSTS.E [R8+-0x47000], [R242.64], P2 ;  /* 0xb9000000f2087fae */ /* 0x0045e8000912184c */
[----:B----4-:R3:W-:Y:S04]  /*47150*/  LDGSTS.E [R0+-0x46000], [R24.64], P2 ;  /* 0xba00000018007fae */ /* 0x0107e8000912184c */
[----:B-1----:R-:W4:Y:S04]  /*47160*/  LDL.64 R166, [R1+0x550] ;  /* 0x0005500001a67983 */ /* 0x002f280000100a00 */
[----:B--2---:R-:W2:Y:S04]  /*47170*/  LDL.64 R242, [R1+0x650] ;  /* 0x0006500001f27983 */ /* 0x004ea80000100a00 */
[----:B---3--:R-:W3:Y:S04]  /*47180*/  LDL.64 R24, [R1+0x5d0] ;  /* 0x0005d00001187983 */ /* 0x008ee80000100a00 */
[----:B------:R1:W-:Y:S04]  /*47190*/  LDGSTS.E [R10+-0x45000], [R22.64], P2 ;  /* 0xbb000000160a7fae */ /* 0x0003e8000912184c */
[----:B------:R1:W-:Y:S04]  /*471a0*/  LDGSTS.E [R9+-0x44000], [R14.64], P2 ;  /* 0xbc0000000e097fae */ /* 0x0003e8000912184c */
[----:B-1----:R-:W2:Y:S04]  /*471b0*/  LDL.64 R22, [R1+0x610] ;  /* 0x0006100001167983 */ /* 0x002ea80000100a00 */
[----:B------:R-:W2:Y:S04]  /*471c0*/  LDL.64 R14, [R1+0x690] ;  /* 0x00069000010e7983 */ /* 0x000ea80000100a00 */
[----:B------:R1:W-:Y:S04]  /*471d0*/  LDGSTS.E [R0+-0x43000], [R20.64], P2 ;  /* 0xbd00000014007fae */ /* 0x0003e8000912184c */
[----:B------:R1:W-:Y:S04]  /*471e0*/  LDGSTS.E [R10+-0x42000], [R16.64], P2 ;  /* 0xbe000000100a7fae */ /* 0x0003e8000912184c */
[----:B------:R1:W-:Y:S04]  /*471f0*/  LDGSTS.E [R9+-0x41000], [R160.64], P2 ;  /* 0xbf000000a0097fae */ /* 0x0003e8000912184c */
[----:B-1----:R-:W2:Y:S04]  /*47200*/  LDL.64 R20, [R1+0x6f0] ;  /* 0x0006f00001147983 */ /* 0x002ea80000100a00 */
[----:B------:R-:W2:Y:S04]  /*47210*/  LDL.64 R16, [R1+0x730] ;  /* 0x0007300001107983 */ /* 0x000ea80000100a00 */
[----:B------:R-:W2:Y:S01]  /*47220*/  LDL.64 R160, [R1+0x770] ;  /* 0x0007700001a07983 */ /* 0x000ea20000100a00 */
[----:B------:R-:W-:-:S05]  /*47230*/  IMAD.SHL.U32 R96, R97, 0x4, RZ ;  /* 0x0000000461607824 */ /* 0x000fca00078e00ff */
[----:B------:R-:W-:-:S04]  /*47240*/  LOP3.LUT R97, R96, 0x10, RZ, 0x3c, !PT ;  /* 0x0000001060617812 */ /* 0x000fc800078e3cff */
[C---:B------:R-:W-:Y:S02]  /*47250*/  IADD3 R8, R97.reuse, 0x100000, RZ ;  /* 0x0010000061087810 */ /* 0x040fe40007ffe0ff */
[C---:B------:R-:W-:Y:S02]  /*47260*/  IADD3 R0, R97.reuse, 0x100000, RZ ;  /* 0x0010000061007810 */ /* 0x040fe40007ffe0ff */
[C---:B------:R-:W-:Y:S01]  /*47270*/  IADD3 R9, R97.reuse, 0x100000, RZ ;  /* 0x0010000061097810 */ /* 0x040fe20007ffe0ff */
[----:B-----5:R1:W-:Y:S01]  /*47280*/  LDGSTS.E [R8+-0x7fe00], [R18.64], P2 ;  /* 0x8020000012087fae */ /* 0x0203e2000912184c */
[----:B------:R-:W-:-:S03]  /*47290*/  IADD3 R10, R97, 0x100000, RZ ;  /* 0x00100000610a7810 */ /* 0x000fc60007ffe0ff */
[----:B------:R5:W-:Y:S04]  /*472a0*/  LDGSTS.E [R0+-0x7ee00], [R240.64], P2 ;  /* 0x81200000f0007fae */ /* 0x000be8000912184c */
[----:B-1----:R-:W2:Y:S04]  /*472b0*/  LDL.64 R18, [R1+0x7b0] ;  /* 0x0007b00001127983 */ /* 0x002ea80000100a00 */
[----:B-----5:R-:W2:Y:S04]  /*472c0*/  LDL.64 R240, [R1+0x7f0] ;  /* 0x0007f00001f07983 */ /* 0x020ea80000100a00 */
[----:B----4-:R1:W-:Y:S04]  /*472d0*/  LDGSTS.E [R9+-0x7de00], [R166.64], P2 ;  /* 0x82200000a6097fae */ /* 0x0103e8000912184c */
[----:B------:R4:W-:Y:S04]  /*472e0*/  LDGSTS.E [R8+-0x7ce00], [R244.64], P2 ;  /* 0x83200000f4087fae */ /* 0x0009e8000912184c */
[----:B---3--:R3:W-:Y:S04]  /*472f0*/  LDGSTS.E [R0+-0x7be00], [R24.64], P2 ;  /* 0x8420000018007fae */ /* 0x0087e8000912184c */
[----:B-1----:R-:W5:Y:S04]  /*47300*/  LDL.64 R166, [R1+0x830] ;  /* 0x0008300001a67983 */ /* 0x002f680000100a00 */
[----:B----4-:R-:W4:Y:S04]  /*47310*/  LDL.64 R244, [R1+0x870] ;  /* 0x0008700001f47983 */ /* 0x010f280000100a00 */
[----:B---3--:R-:W3:Y:S04]  /*47320*/  LDL.64 R24, [R1+0x8b0] ;  /* 0x0008b00001187983 */ /* 0x008ee80000100a00 */
[----:B--2---:R1:W-:Y:S04]  /*47330*/  LDGSTS.E [R10+-0x7ae00], [R22.64], P2 ;  /* 0x85200000160a7fae */ /* 0x0043e8000912184c */
[----:B------:R2:W-:Y:S04]  /*47340*/  LDGSTS.E [R9+-0x79e00], [R242.64], P2 ;  /* 0x86200000f2097fae */ /* 0x0005e8000912184c */
[----:B------:R2:W-:Y:S04]  /*47350*/  LDGSTS.E [R0+-0x78e00], [R14.64], P2 ;  /* 0x872000000e007fae */ /* 0x0005e8000912184c */
[----:B-1----:R-:W3:Y:S04]  /*47360*/  LDL.64 R22, [R1+0x8f0] ;  /* 0x0008f00001167983 */ /* 0x002ee80000100a00 */
[----:B--2---:R-:W2:Y:S04]  /*47370*/  LDL.64 R242, [R1+0x930] ;  /* 0x0009300001f27983 */ /* 0x004ea80000100a00 */
[----:B------:R-:W2:Y:S04]  /*47380*/  LDL.64 R14, [R1+0x970] ;  /* 0x00097000010e7983 */ /* 0x000ea80000100a00 */
[----:B------:R1:W-:Y:S04]  /*47390*/  LDGSTS.E [R10+-0x77e00], [R20.64], P2 ;  /* 0x88200000140a7fae */ /* 0x0003e8000912184c */
[----:B------:R1:W-:Y:S04]  /*473a0*/  LDGSTS.E [R9+-0x76e00], [R16.64], P2 ;  /* 0x8920000010097fae */ /* 0x0003e8000912184c */
[----:B------:R1:W-:Y:S04]  /*473b0*/  LDGSTS.E [R8+-0x75e00], [R160.64], P2 ;  /* 0x8a200000a0087fae */ /* 0x0003e8000912184c */
[----:B-1----:R-:W2:Y:S04]  /*473c0*/  LDL.64 R20, [R1+0x9b0] ;  /* 0x0009b00001147983 */ /* 0x002ea80000100a00 */
[----:B------:R-:W2:Y:S04]  /*473d0*/  LDL.64 R16, [R1+0x9f0] ;  /* 0x0009f00001107983 */ /* 0x000ea80000100a00 */
[----:B------:R-:W2:Y:S04]  /*473e0*/  LDL.64 R160, [R1+0xa30] ;  /* 0x000a300001a07983 */ /* 0x000ea80000100a00 */
[----:B------:R1:W-:Y:S04]  /*473f0*/  LDGSTS.E [R0+-0x74e00], [R18.64], P2 ;  /* 0x8b20000012007fae */ /* 0x0003e8000912184c */
[----:B------:R1:W-:Y:S04]  /*47400*/  LDGSTS.E [R9+-0x73e00], [R240.64], P2 ;  /* 0x8c200000f0097fae */ /* 0x0003e8000912184c */
[----:B-1----:R-:W2:Y:S04]  /*47410*/  LDL.64 R18, [R1+0xa70] ;  /* 0x000a700001127983 */ /* 0x002ea80000100a00 */
[----:B------:R-:W2:Y:S04]  /*47420*/  LDL.64 R240, [R1+0xab0] ;  /* 0x000ab00001f07983 */ /* 0x000ea80000100a00 */
[----:B-----5:R1:W-:Y:S04]  /*47430*/  LDGSTS.E [R8+-0x72e00], [R166.64], P2 ;  /* 0x8d200000a6087fae */ /* 0x0203e8000912184c */
[----:B----4-:R4:W-:Y:S04]  /*47440*/  LDGSTS.E [R0+-0x71e00], [R244.64], P2 ;  /* 0x8e200000f4007fae */ /* 0x0109e8000912184c */
[----:B---3--:R3:W-:Y:S04]  /*47450*/  LDGSTS.E [R10+-0x70e00], [R24.64], P2 ;  /* 0x8f200000180a7fae */ /* 0x0087e8000912184c */
[----:B-1----:R-:W5:Y:S04]  /*47460*/  LDL.64 R166, [R1+0xaf0] ;  /* 0x000af00001a67983 */ /* 0x002f680000100a00 */
[----:B----4-:R-:W4:Y:S04]  /*47470*/  LDL.64 R244, [R1+0xbe8] ;  /* 0x000be80001f47983 */ /* 0x010f280000100a00 */
[----:B---3--:R-:W3:Y:S04]  /*47480*/  LDL.64 R24, [R1+0xb70] ;  /* 0x000b700001187983 */ /* 0x008ee80000100a00 */
[----:B------:R1:W-:Y:S04]  /*47490*/  LDGSTS.E [R9+-0x6fe00], [R22.64], P2 ;  /* 0x9020000016097fae */ /* 0x0003e8000912184c */
[----:B--2---:R2:W-:Y:S04]  /*474a0*/  LDGSTS.E [R0+-0x6ee00], [R242.64], P2 ;  /* 0x91200000f2007fae */ /* 0x0045e8000912184c */
[----:B------:R2:W-:Y:S04]  /*474b0*/  LDGSTS.E [R10+-0x6de00], [R14.64], P2 ;  /* 0x922000000e0a7fae */ /* 0x0005e8000912184c */
[----:B-1----:R-:W4:Y:S04]  /*474c0*/  LDL.64 R22, [R1+0xba8] ;  /* 0x000ba80001167983 */ /* 0x002f280000100a00 */
[----:B--2---:R-:W4:Y:S04]  /*474d0*/  LDL.64 R242, [R1+0x450] ;  /* 0x0004500001f27983 */ /* 0x004f280000100a00 */
[----:B------:R-:W4:Y:S04]  /*474e0*/  LDL.64 R14, [R1+0xc28] ;  /* 0x000c2800010e7983 */ /* 0x000f280000100a00 */
[----:B------:R1:W-:Y:S04]  /*474f0*/  LDGSTS.E [R9+-0x6ce00], [R20.64], P2 ;  /* 0x9320000014097fae */ /* 0x0003e8000912184c */
[----:B------:R1:W-:Y:S04]  /*47500*/  LDGSTS.E [R8+-0x6be00], [R16.64], P2 ;  /* 0x9420000010087fae */ /* 0x0003e8000912184c */
[----:B------:R1:W-:Y:S04]  /*47510*/  LDGSTS.E [R0+-0x6ae00], [R160.64], P2 ;  /* 0x95200000a0007fae */ /* 0x0003e8000912184c */
[----:B-1----:R-:W4:Y:S04]  /*47520*/  LDL.64 R20, [R1+0xc68] ;  /* 0x000c680001147983 */ /* 0x002f280000100a00 */
[----:B------:R-:W4:Y:S04]  /*47530*/  LDL.64 R16, [R1+0x3d0] ;  /* 0x0003d00001107983 */ /* 0x000f280000100a00 */
[----:B------:R-:W4:Y:S04]  /*47540*/  LDL.64 R160, [R1+0x410] ;  /* 0x0004100001a07983 */ /* 0x000f280000100a00 */
[----:B------:R1:W-:Y:S04]  /*47550*/  LDGSTS.E [R9+-0x69e00], [R18.64], P2 ;  /* 0x9620000012097fae */ /* 0x0003e8000912184c */
[----:B------:R1:W-:Y:S04]  /*47560*/  LDGSTS.E [R8+-0x68e00], [R240.64], P2 ;  /* 0x97200000f0087fae */ /* 0x0003e8000912184c */
[----:B-1----:R-:W4:Y:S04]  /*47570*/  LDL.64 R18, [R1+0x390] ;  /* 0x0003900001127983 */ /* 0x002f280000100a00 */
[----:B------:R-:W4:Y:S04]  /*47580*/  LDL.64 R240, [R1+0x350] ;  /* 0x0003500001f07983 */ /* 0x000f280000100a00 */
[----:B-----5:R1:W-:Y:S04]  /*47590*/  LDGSTS.E [R0+-0x67e00], [R166.64], P2 ;  /* 0x98200000a6007fae */ /* 0x0203e8000912184c */
[----:B------:R5:W-:Y:S04]  /*475a0*/  LDGSTS.E [R10+-0x66e00], [R246.64], P2 ;  /* 0x99200000f60a7fae */ /* 0x000be8000912184c */
[----:B---3--:R3:W-:Y:S04]  /*475b0*/  LDGSTS.E [R9+-0x65e00], [R24.64], P2 ;  /* 0x9a20000018097fae */ /* 0x0087e8000912184c */
[----:B-1----:R-:W2:Y:S04]  /*475c0*/  LDL.64 R166, [R1+0x310] ;  /* 0x0003100001a67983 */ /* 0x002ea80000100a00 */
[----:B-----5:R-:W5:Y:S04]  /*475d0*/  LDL.64 R246, [R1+0x1178] ;  /* 0x0011780001f67983 */ /* 0x020f680000100a00 */
[----:B---3--:R-:W3:Y:S04]  /*475e0*/  LDL.64 R24, [R1+0x2d0] ;  /* 0x0002d00001187983 */ /* 0x008ee80000100a00 */
[----:B----4-:R1:W-:Y:S04]  /*475f0*/  LDGSTS.E [R0+-0x64e00], [R22.64], P2 ;  /* 0x9b20000016007fae */ /* 0x0103e8000912184c */
[----:B------:R4:W-:Y:S04]  /*47600*/  LDGSTS.E [R10+-0x63e00], [R244.64], P2 ;  /* 0x9c200000f40a7fae */ /* 0x0009e8000912184c */
[----:B------:R4:W-:Y:S04]  /*47610*/  LDGSTS.E [R9+-0x62e00], [R14.64], P2 ;  /* 0x9d2000000e097fae */ /* 0x0009e8000912184c */
[----:B-1----:R-:W5:Y:S04]  /*47620*/  LDL.64 R22, [R1+0xe38] ;  /* 0x000e380001167983 */ /* 0x002f680000100a00 */
[----:B----4-:R-:W4:Y:S04]  /*47630*/  LDL.64 R244, [R1+0xe78] ;  /* 0x000e780001f47983 */ /* 0x010f280000100a00 */
[----:B------:R-:W4:Y:S04]  /*47640*/  LDL.64 R14, [R1+0xeb8] ;  /* 0x000eb800010e7983 */ /* 0x000f280000100a00 */
[----:B------:R1:W-:Y:S04]  /*47650*/  LDGSTS.E [R8+-0x61e00], [R20.64], P2 ;  /* 0x9e20000014087fae */ /* 0x0003e8000912184c */
[----:B------:R1:W-:Y:S04]  /*47660*/  LDGSTS.E [R0+-0x60e00], [R242.64], P2 ;  /* 0x9f200000f2007fae */ /* 0x0003e8000912184c */
[----:B------:R1:W-:Y:S04]  /*47670*/  LDGSTS.E [R9+-0x5fe00], [R160.64], P2 ;  /* 0xa0200000a0097fae */ /* 0x0003e8000912184c */
[----:B-1----:R-:W4:Y:S04]  /*47680*/  LDL.64 R20, [R1+0xef8] ;  /* 0x000ef80001147983 */ /* 0x002f280000100a00 */
[----:B------:R1:W-:Y:S04]  /*47690*/  LDGSTS.E [R8+-0x5ee00], [R16.64], P2 ;  /* 0xa120000010087fae */ /* 0x0003e8000912184c */
[----:B------:R-:W4:Y:S04]  /*476a0*/  LDL.64 R160, [R1+0xf38] ;  /* 0x000f380001a07983 */ /* 0x000f280000100a00 */
[----:B------:R-:W4:Y:S04]  /*476b0*/  LDL.64 R242, [R1+0x10f8] ;  /* 0x0010f80001f27983 */ /* 0x000f280000100a00 */
[----:B-1----:R-:W4:Y:S04]  /*476c0*/  LDL.64 R16, [R1+0xf78] ;  /* 0x000f780001107983 */ /* 0x002f280000100a00 */
[----:B------:R1:W-:Y:S04]  /*476d0*/  LDGSTS.E [R0+-0x5de00], [R18.64], P2 ;  /* 0xa220000012007fae */ /* 0x0003e8000912184c */
[----:B------:R1:W-:Y:S04]  /*476e0*/  LDGSTS.E [R10+-0x5ce00], [R240.64], P2 ;  /* 0xa3200000f00a7fae */ /* 0x0003e8000912184c */
[----:B-1----:R-:W4:Y:S04]  /*476f0*/  LDL.64 R18, [R1+0x110] ;  /* 0x0001100001127983 */ /* 0x002f280000100a00 */
[----:B------:R-:W4:Y:S04]  /*47700*/  LDL.64 R240, [R1+0xd0] ;  /* 0x0000d00001f07983 */ /* 0x000f280000100a00 */
[----:B--2---:R1:W-:Y:S04]  /*47710*/  LDGSTS.E [R9+-0x5be00], [R166.64], P2 ;  /* 0xa4200000a6097fae */ /* 0x0043e8000912184c */
[----:B---3--:R2:W-:Y:S04]  /*47720*/  LDGSTS.E [R0+-0x5ae00], [R24.64], P2 ;  /* 0xa520000018007fae */ /* 0x0085e8000912184c */
[----:B-1----:R-:W3:Y:S04]  /*47730*/  LDL.64 R166, [R1+0x90] ;  /* 0x0000900001a67983 */ /* 0x002ee80000100a00 */
[----:B--2---:R-:W2:Y:S04]  /*47740*/  LDL.64 R24, [R1+0x50] ;  /* 0x0000500001187983 */ /* 0x004ea80000100a00 */
[----:B-----5:R1:W-:Y:S04]  /*47750*/  LDGSTS.E [R10+-0x59e00], [R22.64], P2 ;  /* 0xa6200000160a7fae */ /* 0x0203e8000912184c */
[----:B----4-:R4:W-:Y:S04]  /*47760*/  LDGSTS.E [R9+-0x58e00], [R244.64], P2 ;  /* 0xa7200000f4097fae */ /* 0x0109e8000912184c */
[----:B------:R5:W-:Y:S04]  /*47770*/  LDGSTS.E [R8+-0x57e00], [R14.64], P2 ;  /* 0xa82000000e087fae */ /* 0x000be8000912184c */
[----:B-1----:R-:W2:Y:S04]  /*47780*/  LDL.64 R22, [R1+0x10b8] ;  /* 0x0010b80001167983 */ /* 0x002ea80000100a00 */
[----:B----4-:R-:W4:Y:S04]  /*47790*/  LDL.64 R244, [R1+0x11b8] ;  /* 0x0011b80001f47983 */ /* 0x010f280000100a00 */
[----:B-----5:R-:W5:Y:S04]  /*477a0*/  LDL.64 R14, [R1+0x11f8] ;  /* 0x0011f800010e7983 */ /* 0x020f680000100a00 */
[----:B------:R1:W-:Y:S04]  /*477b0*/  LDGSTS.E [R0+-0x56e00], [R20.64], P2 ;  /* 0xa920000014007fae */ /* 0x0003e8000912184c */
[----:B------:R1:W-:Y:S04]  /*477c0*/  LDGSTS.E [R9+-0x55e00], [R160.64], P2 ;  /* 0xaa200000a0097fae */ /* 0x0003e8000912184c */
[----:B-1----:R-:W4:Y:S04]  /*477d0*/  LDL.64 R20, [R1+0x1278] ;  /* 0x0012780001147983 */ /* 0x002f280000100a00 */
[----:B------:R1:W-:Y:S04]  /*477e0*/  LDGSTS.E [R8+-0x54e00], [R16.64], P2 ;  /* 0xab20000010087fae */ /* 0x0003e8000912184c */
[----:B------:R-:W5:Y:S04]  /*477f0*/  LDL.64 R160, [R1+0x1238] ;  /* 0x0012380001a07983 */ /* 0x000f680000100a00 */
[----:B-1----:R-:W5:Y:S04]  /*47800*/  LDL.64 R16, [R1+0x12b8] ;  /* 0x0012b80001107983 */ /* 0x002f680000100a00 */
[----:B------:R1:W-:Y:S04]  /*47810*/  LDGSTS.E [R0+-0x53e00], [R18.64], P2 ;  /* 0xac20000012007fae */ /* 0x0003e8000912184c */
[----:B------:R1:W-:Y:S04]  /*47820*/  LDGSTS.E [R10+-0x52e00], [R240.64], P2 ;  /* 0xad200000f00a7fae */ /* 0x0003e8000912184c */
[----:B-1----:R-:W5:Y:S04]  /*47830*/  LDL.64 R18, [R1+0x12f8] ;  /* 0x0012f80001127983 */ /* 0x002f680000100a00 */
[----:B------:R-:W5:Y:S04]  /*47840*/  LDL.64 R240, [R1+0x1338] ;  /* 0x0013380001f07983 */ /* 0x000f680000100a00 */
[----:B---3--:R1:W-:Y:S04]  /*47850*/  LDGSTS.E [R9+-0x51e00], [R166.64], P2 ;  /* 0xae200000a6097fae */ /* 0x0083e8000912184c */
[----:B--2---:R2:W-:Y:S04]  /*47860*/  LDGSTS.E [R0+-0x50e00], [R24.64], P2 ;  /* 0xaf20000018007fae */ /* 0x0045e8000912184c */
[----:B-1----:R-:W3:Y:S04]  /*47870*/  LDL.64 R166, [R1+0x1378] ;  /* 0x0013780001a67983 */ /* 0x002ee80000100a00 */
[----:B--2---:R-:W2:Y:S04]  /*47880*/  LDL.LU.64 R24, [R1+0x1810] ;  /* 0x0018100001187983 */ /* 0x004ea80000300a00 */
[----:B------:R1:W-:Y:S04]  /*47890*/  LDGSTS.E [R10+-0x4fe00], [R22.64], P2 ;  /* 0xb0200000160a7fae */ /* 0x0003e8000912184c */
[----:B------:R1:W-:Y:S04]  /*478a0*/  LDGSTS.E [R9+-0x4ee00], [R242.64], P2 ;  /* 0xb1200000f2097fae */ /* 0x0003e8000912184c */
[----:B------:R4:W-:Y:S04]  /*478b0*/  LDGSTS.E [R8+-0x4de00], [R12.64], P2 ;  /* 0xb22000000c087fae */ /* 0x0009e8000912184c */
[----:B-1----:R-:W2:Y:S04]  /*478c0*/  LDL.LU.64 R22, [R1+0x1808] ;  /* 0x0018080001167983 */ /* 0x002ea80000300a00 */
[----:B------:R-:W2:Y:S04]  /*478d0*/  LDL.64 R242, [R1+0x13c0] ;  /* 0x0013c00001f27983 */ /* 0x000ea80000100a00 */
[----:B------:R1:W-:Y:S04]  /*478e0*/  LDGSTS.E [R0+-0x4ce00], [R246.64], P2 ;  /* 0xb3200000f6007fae */ /* 0x0003e8000912184c */
[----:B----4-:R4:W-:Y:S04]  /*478f0*/  LDGSTS.E [R9+-0x4be00], [R244.64], P2 ;  /* 0xb4200000f4097fae */ /* 0x0109e8000912184c */
[----:B-----5:R5:W-:Y:S04]  /*47900*/  LDGSTS.E [R8+-0x4ae00], [R14.64], P2 ;  /* 0xb52000000e087fae */ /* 0x020be8000912184c */
[----:B------:R1:W-:Y:S04]  /*47910*/  LDGSTS.E [R0+-0x49e00], [R160.64], P2 ;  /* 0xb6200000a0007fae */ /* 0x0003e8000912184c */
[----:B------:R4:W-:Y:S04]  /*47920*/  LDGSTS.E [R10+-0x48e00], [R20.64], P2 ;  /* 0xb7200000140a7fae */ /* 0x0009e8000912184c */
[----:B-----5:R-:W5:Y:S04]  /*47930*/  LDL.64 R14, [R1+0x1480] ;  /* 0x00148000010e7983 */ /* 0x020f680000100a00 */
[----:B-1----:R-:W5:Y:S04]  /*47940*/  LDL.64 R160, [R1+0x4d8] ;  /* 0x0004d80001a07983 */ /* 0x002f680000100a00 */
[----:B----4-:R-:W4:Y:S01]  /*47950*/  LDL.64 R20, [R1+0x518] ;  /* 0x0005180001147983 */ /* 0x010f220000100a00 */
[----:B------:R-:W-:-:S03]  /*47960*/  LOP3.LUT R96, R96, 0x20, RZ, 0x3c, !PT ;  /* 0x0000002060607812 */ /* 0x000fc600078e3cff */
[----:B------:R1:W-:Y:S04]  /*47970*/  LDGSTS.E [R9+-0x47e00], [R16.64], P2 ;  /* 0xb820000010097fae */ /* 0x0003e8000912184c */
[----:B------:R1:W-:Y:S04]  /*47980*/  LDGSTS.E [R0+-0x46e00], [R18.64], P2 ;  /* 0xb920000012007fae */ /* 0x0003e8000912184c */
[----:B------:R1:W-:Y:S04]  /*47990*/  LDGSTS.E [R10+-0x45e00], [R240.64], P2 ;  /* 0xba200000f00a7fae */ /* 0x0003e8000912184c */
[----:B-1----:R-:W4:Y:S04]  /*479a0*/  LDL.64 R16, [R1+0x558] ;  /* 0x0005580001107983 */ /* 0x002f280000100a00 */
[----:B------:R-:W4:Y:S04]  /*479b0*/  LDL.64 R18, [R1+0x598] ;  /* 0x0005980001127983 */ /* 0x000f280000100a00 */
[----:B------:R-:W4:Y:S01]  /*479c0*/  LDL.64 R246, [R1+0x5d8] ;  /* 0x0005d80001f67983 */ /* 0x000f220000100a00 */
[----:B------:R-:W-:-:S03]  /*479d0*/  IADD3 R10, R96, 0x100000, RZ ;  /* 0x00100000600a7810 */ /* 0x000fc60007ffe0ff */
[----:B------:R-:W4:Y:S04]  /*479e0*/  LDL.64 R240, [R1+0x618] ;  /* 0x0006180001f07983 */ /* 0x000f280000100a00 */
[----:B------:R-:W4:Y:S04]  /*479f0*/  LDL.64 R244, [R1+0x698] ;  /* 0x0006980001f47983 */ /* 0x000f280000100a00 */
[----:B------:R-:W4:Y:S04]  /*47a00*/  LDL.64 R12, [R1+0x88] ;  /* 0x00008800010c7983 */ /* 0x000f280000100a00 */
[----:B---3--:R1:W-:Y:S04]  /*47a10*/  LDGSTS.E [R9+-0x44e00], [R166.64], P2 ;  /* 0xbb200000a6097fae */ /* 0x0083e8000912184c */
[----:B-1----:R-:W3:Y:S04]  /*47a20*/  LDL.64 R166, [R1+0x658] ;  /* 0x0006580001a67983 */ /* 0x002ee80000100a00 */
[----:B--2---:R1:W-:Y:S04]  /*47a30*/  LDGSTS.E [R8+-0x43e00], [R242.64], P2 ;  /* 0xbc200000f2087fae */ /* 0x0043e8000912184c */
[----:B------:R2:W-:Y:S04]  /*47a40*/  LDGSTS.E [R0+-0x42e00], [R164.64], P2 ;  /* 0xbd200000a4007fae */ /* 0x0005e8000912184c */
[----:B------:R2:W-:Y:S04]  /*47a50*/  LDGSTS.E [R9+-0x41e00], [R162.64], P2 ;  /* 0xbe200000a2097fae */ /* 0x0005e8000912184c */
[----:B-1----:R-:W3:Y:S01]  /*47a60*/  LDL.64 R242, [R1+0x778] ;  /* 0x0007780001f27983 */ /* 0x002ee20000100a00 */
[----:B--2---:R-:W-:-:S03]  /*47a70*/  IADD3 R0, R96, 0x100000, RZ ;  /* 0x0010000060007810 */ /* 0x004fc60007ffe0ff */
[----:B------:R-:W2:Y:S04]  /*47a80*/  LDL.64 R164, [R1+0x6f8] ;  /* 0x0006f80001a47983 */ /* 0x000ea80000100a00 */
[----:B------:R-:W2:Y:S04]  /*47a90*/  LDL.64 R162, [R1+0x738] ;  /* 0x0007380001a27983 */ /* 0x000ea80000100a00 */
[----:B-----5:R1:W-:Y:S04]  /*47aa0*/  LDGSTS.E [R8+-0x40e00], [R14.64], P2 ;  /* 0xbf2000000e087fae */ /* 0x0203e8000912184c */
[----:B------:R5:W-:Y:S04]  /*47ab0*/  LDGSTS.E [R0+-0x7fc00], [R160.64], P2 ;  /* 0x80400000a0007fae */ /* 0x000be8000912184c */
[----:B----4-:R4:W-:Y:S01]  /*47ac0*/  LDGSTS.E [R10+-0x7ec00], [R20.64], P2 ;  /* 0x81400000140a7fae */ /* 0x0109e2000912184c */
[----:B------:R-:W-:-:S02]  /*47ad0*/  IADD3 R9, R96, 0x100000, RZ ;  /* 0x0010000060097810 */ /* 0x000fc40007ffe0ff */
[C---:B-1----:R-:W-:Y:S01]  /*47ae0*/  IADD3 R8, R96.reuse, 0x100000, RZ ;  /* 0x0010000060087810 */ /* 0x042fe20007ffe0ff */
[----:B------:R-:W2:Y:S04]  /*47af0*/  LDL.64 R14, [R1+0x838] ;  /* 0x00083800010e7983 */ /* 0x000ea80000100a00 */
[----:B-----5:R-:W5:Y:S04]  /*47b00*/  LDL.64 R160, [R1+0x7b8] ;  /* 0x0007b80001a07983 */ /* 0x020f680000100a00 */
[----:B----4-:R-:W5:Y:S04]  /*47b10*/  LDL.64 R20, [R1+0x7f8] ;  /* 0x0007f80001147983 */ /* 0x010f680000100a00 */
[----:B------:R1:W-:Y:S04]  /*47b20*/  LDGSTS.E [R9+-0x7dc00], [R16.64], P2 ;  /* 0x8240000010097fae */ /* 0x0003e8000912184c */
[----:B------:R1:W-:Y:S04]  /*47b30*/  LDGSTS.E [R0+-0x7cc00], [R18.64], P2 ;  /* 0x8340000012007fae */ /* 0x0003e8000912184c */
[----:B------:R1:W-:Y:S04]  /*47b40*/  LDGSTS.E [R10+-0x7bc00], [R246.64], P2 ;  /* 0x84400000f60a7fae */ /* 0x0003e8000912184c */
[----:B-1----:R-:W5:Y:S04]  /*47b50*/  LDL.64 R16, [R1+0x878] ;  /* 0x0008780001107983 */ /* 0x002f680000100a00 */
[----:B------:R-:W5:Y:S04]  /*47b60*/  LDL.64 R18, [R1+0x8b8] ;  /* 0x0008b80001127983 */ /* 0x000f680000100a00 */
[----:B------:R1:W-:Y:S04]  /*47b70*/  LDGSTS.E [R9+-0x7ac00], [R240.64], P2 ;  /* 0x85400000f0097fae */ /* 0x0003e8000912184c */
[----:B------:R-:W5:Y:S04]  /*47b80*/  LDL.64 R246, [R1+0xc30] ;  /* 0x000c300001f67983 */ /* 0x000f680000100a00 */
[----:B-1----:R-:W5:Y:S04]  /*47b90*/  LDL.64 R240, [R1+0x8f8] ;  /* 0x0008f80001f07983 */ /* 0x002f680000100a00 */
[----:B---3--:R1:W-:Y:S04]  /*47ba0*/  LDGSTS.E [R8+-0x79c00], [R166.64], P2 ;  /* 0x86400000a6087fae */ /* 0x0083e8000912184c */
[----:B------:R3:W-:Y:S04]  /*47bb0*/  LDGSTS.E [R0+-0x78c00], [R244.64], P2 ;  /* 0x87400000f4007fae */ /* 0x0007e8000912184c */
[----:B-1----:R-:W4:Y:S04]  /*47bc0*/  LDL.64 R166, [R1+0x938] ;  /* 0x0009380001a67983 */ /* 0x002f280000100a00 */
[----:B---3--:R-:W3:Y:S04]  /*47bd0*/  LDL.64 R244, [R1+0x978] ;  /* 0x0009780001f47983 */ /* 0x008ee80000100a00 */
[----:B--2---:R1:W-:Y:S04]  /*47be0*/  LDGSTS.E [R9+-0x77c00], [R164.64], P2 ;  /* 0x88400000a4097fae */ /* 0x0043e8000912184c */
[----:B------:R2:W-:Y:S04]  /*47bf0*/  LDGSTS.E [R8+-0x76c00], [R162.64], P2 ;  /* 0x89400000a2087fae */ /* 0x0005e8000912184c */
[----:B------:R2:W-:Y:S04]  /*47c00*/  LDGSTS.E [R0+-0x75c00], [R242.64], P2 ;  /* 0x8a400000f2007fae */ /* 0x0005e8000912184c */
[----:B-1----:R-:W3:Y:S04]  /*47c10*/  LDL.64 R164, [R1+0x9b8] ;  /* 0x0009b80001a47983 */ /* 0x002ee80000100a00 */
[----:B--2---:R-:W2:Y:S04]  /*47c20*/  LDL.64 R162, [R1+0x9f8] ;  /* 0x0009f80001a27983 */ /* 0x004ea80000100a00 */
[----:B------:R-:W2:Y:S04]  /*47c30*/  LDL.64 R242, [R1+0xa38] ;  /* 0x000a380001f27983 */ /* 0x000ea80000100a00 */
[----:B-----5:R1:W-:Y:S04]  /*47c40*/  LDGSTS.E [R10+-0x74c00], [R160.64], P2 ;  /* 0x8b400000a00a7fae */ /* 0x0203e8000912184c */
[----:B------:R5:W-:Y:S04]  /*47c50*/  LDGSTS.E [R9+-0x73c00], [R20.64], P2 ;  /* 0x8c40000014097fae */ /* 0x000be8000912184c */
[----:B------:R5:W-:Y:S04]  /*47c60*/  LDGSTS.E [R0+-0x72c00], [R14.64], P2 ;  /* 0x8d4000000e007fae */ /* 0x000be8000912184c */
[----:B-1----:R-:W2:Y:S04]  /*47c70*/  LDL.64 R160, [R1+0xa78] ;  /* 0x000a780001a07983 */ /* 0x002ea80000100a00 */
[----:B-----5:R-:W5:Y:S04]  /*47c80*/  LDL.64 R20, [R1+0xab8] ;  /* 0x000ab80001147983 */ /* 0x020f680000100a00 */
[----:B------:R1:W-:Y:S04]  /*47c90*/  LDGSTS.E [R10+-0x71c00], [R16.64], P2 ;  /* 0x8e400000100a7fae */ /* 0x0003e8000912184c */
[----:B------:R1:W-:Y:S04]  /*47ca0*/  LDGSTS.E [R9+-0x70c00], [R18.64], P2 ;  /* 0x8f40000012097fae */ /* 0x0003e8000912184c */
[----:B------:R-:W5:Y:S04]  /*47cb0*/  LDL.64 R14, [R1+0xb78] ;  /* 0x000b7800010e7983 */ /* 0x000f680000100a00 */
[----:B-1----:R-:W5:Y:S04]  /*47cc0*/  LDL.64 R16, [R1+0xaf8] ;  /* 0x000af80001107983 */ /* 0x002f680000100a00 */
[----:B------:R-:W5:Y:S04]  /*47cd0*/  LDL.64 R18, [R1+0xb38] ;  /* 0x000b380001127983 */ /* 0x000f680000100a00 */
[----:B------:R1:W-:Y:S04]  /*47ce0*/  LDGSTS.E [R8+-0x6fc00], [R240.64], P2 ;  /* 0x90400000f0087fae */ /* 0x0003e8000912184c */
[----:B-1----:R-:W5:Y:S04]  /*47cf0*/  LDL.64 R240, [R1+0xbb0] ;  /* 0x000bb00001f07983 */ /* 0x002f680000100a00 */
[----:B----4-:R1:W-:Y:S04]  /*47d00*/  LDGSTS.E [R0+-0x6ec00], [R166.64], P2 ;  /* 0x91400000a6007fae */ /* 0x0103e8000912184c */
[----:B---3--:R3:W-:Y:S04]  /*47d10*/  LDGSTS.E [R9+-0x6dc00], [R244.64], P2 ;  /* 0x92400000f4097fae */ /* 0x0087e8000912184c */
[----:B-1----:R-:W4:Y:S04]  /*47d20*/  LDL.64 R166, [R1+0xbf0] ;  /* 0x000bf00001a67983 */ /* 0x002f280000100a00 */
[----:B---3--:R-:W3:Y:S04]  /*47d30*/  LDL.64 R244, [R1+0x408] ;  /* 0x0004080001f47983 */ /* 0x008ee80000100a00 */
[----:B------:R1:W-:Y:S04]  /*47d40*/  LDGSTS.E [R8+-0x6cc00], [R164.64], P2 ;  /* 0x93400000a4087fae */ /* 0x0003e8000912184c */
[----:B--2---:R2:W-:Y:S04]  /*47d50*/  LDGSTS.E [R0+-0x6bc00], [R162.64], P2 ;  /* 0x94400000a2007fae */ /* 0x0045e8000912184c */
[----:B------:R2:W-:Y:S04]  /*47d60*/  LDGSTS.E [R10+-0x6ac00], [R242.64], P2 ;  /* 0x95400000f20a7fae */ /* 0x0005e8000912184c */
[----:B-1----:R-:W3:Y:S04]  /*47d70*/  LDL.64 R164, [R1+0xc70] ;  /* 0x000c700001a47983 */ /* 0x002ee80000100a00 */
[----:B--2---:R-:W2:Y:S04]  /*47d80*/  LDL.64 R162, [R1+0x448] ;  /* 0x0004480001a27983 */ /* 0x004ea80000100a00 */
[----:B------:R-:W2:Y:S04]  /*47d90*/  LDL.64 R242, [R1+0x388] ;  /* 0x0003880001f27983 */ /* 0x000ea80000100a00 */
[----:B------:R1:W-:Y:S04]  /*47da0*/  LDGSTS.E [R9+-0x69c00], [R160.64], P2 ;  /* 0x96400000a0097fae */ /* 0x0003e8000912184c */
[----:B-----5:R5:W-:Y:S04]  /*47db0*/  LDGSTS.E [R0+-0x68c00], [R20.64], P2 ;  /* 0x9740000014007fae */ /* 0x020be8000912184c */
[----:B-1----:R-:W2:Y:S04]  /*47dc0*/  LDL.64 R160, [R1+0x3c8] ;  /* 0x0003c80001a07983 */ /* 0x002ea80000100a00 */
[----:B-----5:R-:W2:Y:S04]  /*47dd0*/  LDL.64 R20, [R1+0x348] ;  /* 0x0003480001147983 */ /* 0x020ea80000100a00 */
[----:B------:R1:W-:Y:S04]  /*47de0*/  LDGSTS.E [R10+-0x67c00], [R16.64], P2 ;  /* 0x98400000100a7fae */ /* 0x0003e8000912184c */
[----:B------:R1:W-:Y:S04]  /*47df0*/  LDGSTS.E [R9+-0x66c00], [R18.64], P2 ;  /* 0x9940000012097fae */ /* 0x0003e8000912184c */
[----:B------:R1:W-:Y:S04]  /*47e00*/  LDGSTS.E [R8+-0x65c00], [R14.64], P2 ;  /* 0x9a4000000e087fae */ /* 0x0003e8000912184c */
[----:B-1----:R-:W2:Y:S04]  /*47e10*/  LDL.64 R16, [R1+0xdc0] ;  /* 0x000dc00001107983 */ /* 0x002ea80000100a00 */
[----:B------:R-:W2:Y:S04]  /*47e20*/  LDL.64 R18, [R1+0xe00] ;  /* 0x000e000001127983 */ /* 0x000ea80000100a00 */
[----:B------:R1:W-:Y:S04]  /*47e30*/  LDGSTS.E [R0+-0x64c00], [R240.64], P2 ;  /* 0x9b400000f0007fae */ /* 0x0003e8000912184c */
[----:B------:R-:W2:Y:S04]  /*47e40*/  LDL.64 R14, [R1+0xe80] ;  /* 0x000e8000010e7983 */ /* 0x000ea80000100a00 */
[----:B-1----:R-:W2:Y:S04]  /*47e50*/  LDL.64 R240, [R1+0xe40] ;  /* 0x000e400001f07983 */ /* 0x002ea80000100a00 */
[----:B----4-:R1:W-:Y:S04]  /*47e60*/  LDGSTS.E [R9+-0x63c00], [R166.64], P2 ;  /* 0x9c400000a6097fae */ /* 0x0103e8000912184c */
[----:B------:R4:W-:Y:S04]  /*47e70*/  LDGSTS.E [R8+-0x62c00], [R246.64], P2 ;  /* 0x9d400000f6087fae */ /* 0x0009e8000912184c */
[----:B-1----:R-:W5:Y:S04]  /*47e80*/  LDL.64 R166, [R1+0xec0] ;  /* 0x000ec00001a67983 */ /* 0x002f680000100a00 */
[----:B----4-:R-:W4:Y:S04]  /*47e90*/  LDL.64 R246, [R1+0x1100] ;  /* 0x0011000001f67983 */ /* 0x010f280000100a00 */
[----:B---3--:R1:W-:Y:S04]  /*47ea0*/  LDGSTS.E [R0+-0x61c00], [R164.64], P2 ;  /* 0x9e400000a4007fae */ /* 0x0083e8000912184c */
[----:B--2---:R2:W-:Y:S04]  /*47eb0*/  LDGSTS.E [R10+-0x60c00], [R162.64], P2 ;  /* 0x9f400000a20a7fae */ /* 0x0045e8000912184c */
[----:B------:R3:W-:Y:S04]  /*47ec0*/  LDGSTS.E [R9+-0x5fc00], [R244.64], P2 ;  /* 0xa0400000f4097fae */ /* 0x0007e8000912184c */
[----:B-1----:R-:W4:Y:S04]  /*47ed0*/  LDL.64 R164, [R1+0xf00] ;  /* 0x000f000001a47983 */ /* 0x002f280000100a00 */
[----:B--2---:R-:W2:Y:S04]  /*47ee0*/  LDL.64 R162, [R1+0xf40] ;  /* 0x000f400001a27983 */ /* 0x004ea80000100a00 */
[----:B---3--:R-:W3:Y:S04]  /*47ef0*/  LDL.64 R244, [R1+0x1180] ;  /* 0x0011800001f47983 */ /* 0x008ee80000100a00 */
[----:B------:R1:W-:Y:S04]  /*47f00*/  LDGSTS.E [R0+-0x5ec00], [R160.64], P2 ;  /* 0xa1400000a0007fae */ /* 0x0003e8000912184c */
[----:B------:R1:W-:Y:S04]  /*47f10*/  LDGSTS.E [R10+-0x5dc00], [R242.64], P2 ;  /* 0xa2400000f20a7fae */ /* 0x0003e8000912184c */
[----:B------:R1:W-:Y:S04]  /*47f20*/  LDGSTS.E [R9+-0x5cc00], [R20.64], P2 ;  /* 0xa340000014097fae */ /* 0x0003e8000912184c */
[----:B-1----:R-:W3:Y:S04]  /*47f30*/  LDL.64 R160, [R1+0xf80] ;  /* 0x000f800001a07983 */ /* 0x002ee80000100a00 */
[----:B------:R-:W3:Y:S04]  /*47f40*/  LDL.64 R242, [R1+0x11c0] ;  /* 0x0011c00001f27983 */ /* 0x000ee80000100a00 */
[----:B------:R-:W3:Y:S04]  /*47f50*/  LDL.64 R20, [R1+0x108] ;  /* 0x0001080001147983 */ /* 0x000ee80000100a00 */
[----:B------:R1:W-:Y:S04]  /*47f60*/  LDGSTS.E [R8+-0x5bc00], [R16.64], P2 ;  /* 0xa440000010087fae */ /* 0x0003e8000912184c */
[----:B------:R1:W-:Y:S04]  /*47f70*/  LDGSTS.E [R0+-0x5ac00], [R18.64], P2 ;  /* 0xa540000012007fae */ /* 0x0003e8000912184c */
[----:B-1----:R-:W3:Y:S04]  /*47f80*/  LDL.64 R16, [R1+0x1080] ;  /* 0x0010800001107983 */ /* 0x002ee80000100a00 */
[----:B------:R1:W-:Y:S04]  /*47f90*/  LDGSTS.E [R9+-0x59c00], [R240.64], P2 ;  /* 0xa6400000f0097fae */ /* 0x0003e8000912184c */
[----:B------:R1:W-:Y:S04]  /*47fa0*/  LDGSTS.E [R8+-0x58c00], [R14.64], P2 ;  /* 0xa74000000e087fae */ /* 0x0003e8000912184c */
[----:B------:R-:W3:Y:S04]  /*47fb0*/  LDL.64 R18, [R1+0x10c0] ;  /* 0x0010c00001127983 */ /* 0x000ee80000100a00 */
[----:B-1----:R-:W3:Y:S04]  /*47fc0*/  LDL.64 R240, [R1+0x1140] ;  /* 0x0011400001f07983 */ /* 0x002ee80000100a00 */
[----:B------:R-:W3:Y:S04]  /*47fd0*/  LDL.64 R14, [R1+0x1200] ;  /* 0x00120000010e7983 */ /* 0x000ee80000100a00 */
[----:B-----5:R1:W-:Y:S04]  /*47fe0*/  LDGSTS.E [R0+-0x57c00], [R166.64], P2 ;  /* 0xa8400000a6007fae */ /* 0x0203e8000912184c */
[----:B-1----:R-:W5:Y:S04]  /*47ff0*/  LDL.64 R166, [R1+0x1240] ;  /* 0x0012400001a67983 */ /* 0x002f680000100a00 */
[----:B----4-:R1:W-:Y:S04]  /*48000*/  LDGSTS.E [R10+-0x56c00], [R164.64], P2 ;  /* 0xa9400000a40a7fae */ /* 0x0103e8000912184c */
[----:B--2---:R2:W-:Y:S04]  /*48010*/  LDGSTS.E [R9+-0x55c00], [R162.64], P2 ;  /* 0xaa400000a2097fae */ /* 0x0045e8000912184c */
[----:B-1----:R-:W4:Y:S04]  /*48020*/  LDL.64 R164, [R1+0x1280] ;  /* 0x0012800001a47983 */ /* 0x002f280000100a00 */
[----:B--2---:R-:W2:Y:S04]  /*48030*/  LDL.64 R162, [R1+0x12c0] ;  /* 0x0012c00001a27983 */ /* 0x004ea80000100a00 */
[----:B---3--:R1:W-:Y:S04]  /*48040*/  LDGSTS.E [R0+-0x54c00], [R160.64], P2 ;  /* 0xab400000a0007fae */ /* 0x0083e8000912184c */
[----:B------:R3:W-:Y:S04]  /*48050*/  LDGSTS.E [R10+-0x53c00], [R20.64], P2 ;  /* 0xac400000140a7fae */ /* 0x0007e8000912184c */
[----:B-1----:R-:W2:Y:S04]  /*48060*/  LDL.64 R160, [R1+0x1300] ;  /* 0x0013000001a07983 */ /* 0x002ea80000100a00 */
[----:B---3--:R-:W3:Y:S04]  /*48070*/  LDL.LU.64 R20, [R1+0x1800] ;  /* 0x0018000001147983 */ /* 0x008ee80000300a00 */
[----:B------:R-:W2:Y:S04]  /*48080*/  LDL.64 R10, [R1+0x1000] ;  /* 0x00100000010a7983 */ /* 0x000ea80000100a00 */
[----:B--2---:R1:W-:Y:S04]  /*48090*/  LDGSTS.E [R9+-0x52c00], [R10.64], P2 ;  /* 0xad4000000a097fae */ /* 0x0043e8000912184c */
[----:B------:R2:W-:Y:S04]  /*480a0*/  LDGSTS.E [R8+-0x51c00], [R12.64], P2 ;  /* 0xae4000000c087fae */ /* 0x0005e8000912184c */
[----:B------:R2:W-:Y:S04]  /*480b0*/  LDGSTS.E [R0+-0x50c00], [R16.64], P2 ;  /* 0xaf40000010007fae */ /* 0x0005e8000912184c */
[----:B------:R3:W-:Y:S01]  /*480c0*/  LDGSTS.E [R9+-0x4fc00], [R18.64], P2 ;  /* 0xb040000012097fae */ /* 0x0007e2000912184c */
[----:B-1----:R-:W-:-:S03]  /*480d0*/  IADD3 R10, R96, 0x100000, RZ ;  /* 0x00100000600a7810 */ /* 0x002fc60007ffe0ff */
[----:B------:R1:W-:Y:S04]  /*480e0*/  LDGSTS.E [R8+-0x4ec00], [R246.64], P2 ;  /* 0xb1400000f6087fae */ /* 0x0003e8000912184c */
[----:B--2---:R-:W2:Y:S04]  /*480f0*/  LDL.64 R16, [R1+0x1380] ;  /* 0x0013800001107983 */ /* 0x004ea80000100a00 */
[----:B---3--:R-:W3:Y:S04]  /*48100*/  LDL.64 R18, [R1+0x13c8] ;  /* 0x0013c80001127983 */ /* 0x008ee80000100a00 */
[----:B------:R1:W-:Y:S04]  /*48110*/  LDGSTS.E [R0+-0x4dc00], [R240.64], P2 ;  /* 0xb2400000f0007fae */ /* 0x0003e8000912184c */
[----:B------:R4:W-:Y:S04]  /*48120*/  LDGSTS.E [R10+-0x4cc00], [R244.64], P2 ;  /* 0xb3400000f40a7fae */ /* 0x0009e8000912184c */
[----:B------:R4:W-:Y:S04]  /*48130*/  LDGSTS.E [R9+-0x4bc00], [R242.64], P2 ;  /* 0xb4400000f2097fae */ /* 0x0009e8000912184c */
[----:B-1----:R-:W3:Y:S04]  /*48140*/  LDL.64 R240, [R1+0x1408] ;  /* 0x0014080001f07983 */ /* 0x002ee80000100a00 */
[----:B------:R1:W-:Y:S04]  /*48150*/  LDGSTS.E [R0+-0x4ac00], [R14.64], P2 ;  /* 0xb54000000e007fae */ /* 0x0003e8000912184c */
[----:B-----5:R5:W-:Y:S04]  /*48160*/  LDGSTS.E [R10+-0x49c00], [R166.64], P2 ;  /* 0xb6400000a60a7fae */ /* 0x020be8000912184c */
[----:B----4-:R-:W4:Y:S04]  /*48170*/  LDL.64 R242, [R1+0x4e0] ;  /* 0x0004e00001f27983 */ /* 0x010f280000100a00 */
[----:B------:R1:W-:Y:S04]  /*48180*/  LDGSTS.E [R9+-0x48c00], [R164.64], P2 ;  /* 0xb7400000a4097fae */ /* 0x0003e8000912184c */
[----:B-----5:R-:W5:Y:S04]  /*48190*/  LDL.64 R166, [R1+0x520] ;  /* 0x0005200001a67983 */ /* 0x020f680000100a00 */
[----:B------:R1:W-:Y:S04]  /*481a0*/  LDGSTS.E [R8+-0x47c00], [R162.64], P2 ;  /* 0xb8400000a2087fae */ /* 0x0003e8000912184c */
[----:B-1----:R-:W5:Y:S04]  /*481b0*/  LDL.64 R164, [R1+0x560] ;  /* 0x0005600001a47983 */ /* 0x002f680000100a00 */
[----:B------:R1:W-:Y:S04]  /*481c0*/  LDGSTS.E [R0+-0x46c00], [R160.64], P2 ;  /* 0xb9400000a0007fae */ /* 0x0003e8000912184c */
[----:B------:R-:W5:Y:S04]  /*481d0*/  LDL.64 R162, [R1+0x5a0] ;  /* 0x0005a00001a27983 */ /* 0x000f680000100a00 */
[----:B------:R1:W-:Y:S04]  /*481e0*/  LDGSTS.E [R9+-0x45c00], [R102.64], P2 ;  /* 0xba40000066097fae */ /* 0x0003e8000912184c */
[----:B-1----:R-:W5:Y:S01]  /*481f0*/  LDL.64 R160, [R1+0x5e0] ;  /* 0x0005e00001a07983 */ /* 0x002f620000100a00 */
[----:B------:R-:W-:-:S03]  /*48200*/  SHF.L.U32 R97, R44, 0x2, RZ ;  /* 0x000000022c617819 */ /* 0x000fc600000006ff */
[----:B------:R-:W5:Y:S04]  /*48210*/  LDL.64 R14, [R1+0x740] ;  /* 0x00074000010e7983 */ /* 0x000f680000100a00 */
[----:B------:R-:W5:Y:S04]  /*48220*/  LDL.64 R102, [R1+0x620] ;  /* 0x0006200001667983 */ /* 0x000f680000100a00 */
[----:B------:R-:W5:Y:S04]  /*48230*/  LDL.64 R244, [R1+0xf88] ;  /* 0x000f880001f47983 */ /* 0x000f680000100a00 */
[----:B------:R-:W5:Y:S04]  /*48240*/  LDL.64 R246, [R1+0x1008] ;  /* 0x0010080001f67983 */ /* 0x000f680000100a00 */
[----:B------:R-:W5:Y:S04]  /*48250*/  LDL.64 R12, [R1+0x80] ;  /* 0x00008000010c7983 */ /* 0x000f680000100a00 */
[----:B--2---:R1:W-:Y:S04]  /*48260*/  LDGSTS.E [R8+-0x44c00], [R16.64], P2 ;  /* 0xbb40000010087fae */ /* 0x0043e8000912184c */
[----:B---3--:R2:W-:Y:S04]  /*48270*/  LDGSTS.E [R0+-0x43c00], [R18.64], P2 ;  /* 0xbc40000012007fae */ /* 0x0085e8000912184c */
[----:B-1----:R-:W3:Y:S04]  /*48280*/  LDL.64 R16, [R1+0x660] ;  /* 0x0006600001107983 */ /* 0x002ee80000100a00 */
[----:B--2---:R-:W2:Y:S01]  /*48290*/  LDL.64 R18, [R1+0x6a0] ;  /* 0x0006a00001127983 */ /* 0x004ea20000100a00 */
[----:B------:R-:W-:-:S03]  /*482a0*/  LOP3.LUT R44, R97, 0x30, RZ, 0x3c, !PT ;  /* 0x00000030612c7812 */ /* 0x000fc600078e3cff */
[----:B------:R1:W-:Y:S01]  /*482b0*/  LDGSTS.E [R10+-0x42c00], [R240.64], P2 ;  /* 0xbd400000f00a7fae */ /* 0x0003e2000912184c */
[----:B------:R-:W-:-:S03]  /*482c0*/  IADD3 R8, R44, 0x100000, RZ ;  /* 0x001000002c087810 */ /* 0x000fc60007ffe0ff */
[----:B------:R4:W-:Y:S04]  /*482d0*/  LDGSTS.E [R9+-0x41c00], [R178.64], P2 ;  /* 0xbe400000b2097fae */ /* 0x0009e8000912184c */
[----:B------:R4:W-:Y:S01]  /*482e0*/  LDGSTS.E [R0+-0x40c00], [R176.64], P2 ;  /* 0xbf400000b0007fae */ /* 0x0009e2000912184c */
[----:B-1----:R-:W-:-:S03]  /*482f0*/  IADD3 R10, R44, 0x100000, RZ ;  /* 0x001000002c0a7810 */ /* 0x002fc60007ffe0ff */
[----:B------:R-:W2:Y:S01]  /*48300*/  LDL.64 R240, [R1+0x700] ;  /* 0x0007000001f07983 */ /* 0x000ea20000100a00 */
[----:B----4-:R-:W-:-:S03]  /*48310*/  IADD3 R9, R44, 0x100000, RZ ;  /* 0x001000002c097810 */ /* 0x010fc60007ffe0ff */
[----:B------:R-:W4:Y:S01]  /*48320*/  LDL.64 R178, [R1+0x780] ;  /* 0x0007800001b27983 */ /* 0x000f220000100a00 */
[----:B------:R-:W-:-:S03]  /*48330*/  IADD3 R0, R44, 0x100000, RZ ;  /* 0x001000002c007810 */ /* 0x000fc60007ffe0ff */
[----:B------:R-:W4:Y:S04]  /*48340*/  LDL.64 R176, [R1+0x7c0] ;  /* 0x0007c00001b07983 */ /* 0x000f280000100a00 */
[----:B------:R1:W-:Y:S04]  /*48350*/  LDGSTS.E [R10+-0x7fa00], [R242.64], P2 ;  /* 0x80600000f20a7fae */ /* 0x0003e8000912184c */
[----:B-----5:R5:W-:Y:S04]  /*48360*/  LDGSTS.E [R9+-0x7ea00], [R166.64], P2 ;  /* 0x81600000a6097fae */ /* 0x020be8000912184c */
[----:B------:R1:W-:Y:S04]  /*48370*/  LDGSTS.E [R8+-0x7da00], [R164.64], P2 ;  /* 0x82600000a4087fae */ /* 0x0003e8000912184c */
[----:B------:R5:W-:Y:S04]  /*48380*/  LDGSTS.E [R0+-0x7ca00], [R162.64], P2 ;  /* 0x83600000a2007fae */ /* 0x000be8000912184c */
[----:B-----5:R-:W5:Y:S04]  /*48390*/  LDL.64 R166, [R1+0x800] ;  /* 0x0008000001a67983 */ /* 0x020f680000100a00 */
[----:B-1----:R-:W5:Y:S04]  /*483a0*/  LDL.64 R164, [R1+0x840] ;  /* 0x0008400001a47983 */ /* 0x002f680000100a00 */
[----:B------:R-:W5:Y:S04]  /*483b0*/  LDL.64 R162, [R1+0x880] ;  /* 0x0008800001a27983 */ /* 0x000f680000100a00 */
[----:B------:R1:W-:Y:S04]  /*483c0*/  LDGSTS.E [R9+-0x7ba00], [R160.64], P2 ;  /* 0x84600000a0097fae */ /* 0x0003e8000912184c */
[----:B------:R1:W-:Y:S04]  /*483d0*/  LDGSTS.E [R8+-0x7aa00], [R102.64], P2 ;  /* 0x8560000066087fae */ /* 0x0003e8000912184c */
[----:B------:R-:W5:Y:S04]  /*483e0*/  LDL.64 R242, [R1+0xa80] ;  /* 0x000a800001f27983 */ /* 0x000f680000100a00 */
[----:B-1----:R-:W5:Y:S04]  /*483f0*/  LDL.64 R160, [R1+0x8c0] ;  /* 0x0008c00001a07983 */ /* 0x002f680000100a00 */
[----:B------:R-:W5:Y:S04]  /*48400*/  LDL.64 R102, [R1+0x900] ;  /* 0x0009000001667983 */ /* 0x000f680000100a00 */
[----:B---3--:R1:W-:Y:S04]  /*48410*/  LDGSTS.E [R0+-0x79a00], [R16.64], P2 ;  /* 0x8660000010007fae */ /* 0x0083e8000912184c */
[----:B--2---:R2:W-:Y:S04]  /*48420*/  LDGSTS.E [R10+-0x78a00], [R18.64], P2 ;  /* 0x87600000120a7fae */ /* 0x0045e8000912184c */
[----:B-1----:R-:W3:Y:S04]  /*48430*/  LDL.64 R16, [R1+0x940] ;  /* 0x0009400001107983 */ /* 0x002ee80000100a00 */
[----:B--2---:R-:W2:Y:S04]  /*48440*/  LDL.64 R18, [R1+0x980] ;  /* 0x0009800001127983 */ /* 0x004ea80000100a00 */
[----:B------:R1:W-:Y:S04]  /*48450*/  LDGSTS.E [R9+-0x77a00], [R240.64], P2 ;  /* 0x88600000f0097fae */ /* 0x0003e8000912184c */
[----:B------:R1:W-:Y:S04]  /*48460*/  LDGSTS.E [R0+-0x76a00], [R14.64], P2 ;  /* 0x896000000e007fae */ /* 0x0003e8000912184c */
[----:B----4-:R4:W-:Y:S04]  /*48470*/  LDGSTS.E [R10+-0x75a00], [R178.64], P2 ;  /* 0x8a600000b20a7fae */ /* 0x0109e8000912184c */
[----:B-1----:R-:W2:Y:S04]  /*48480*/  LDL.64 R240, [R1+0x9c0] ;  /* 0x0009c00001f07983 */ /* 0x002ea80000100a00 */
[----:B------:R1:W-:Y:S04]  /*48490*/  LDGSTS.E [R9+-0x74a00], [R176.64], P2 ;  /* 0x8b600000b0097fae */ /* 0x0003e8000912184c */
[----:B----4-:R-:W4:Y:S04]  /*484a0*/  LDL.64 R178, [R1+0xa00] ;  /* 0x000a000001b27983 */ /* 0x010f280000100a00 */
[----:B------:R-:W4:Y:S04]  /*484b0*/  LDL.64 R14, [R1+0xb00] ;  /* 0x000b0000010e7983 */ /* 0x000f280000100a00 */
[----:B-1----:R-:W4:Y:S04]  /*484c0*/  LDL.64 R176, [R1+0xa40] ;  /* 0x000a400001b07983 */ /* 0x002f280000100a00 */
[----:B-----5:R1:W-:Y:S04]  /*484d0*/  LDGSTS.E [R8+-0x73a00], [R166.64], P2 ;  /* 0x8c600000a6087fae */ /* 0x0203e8000912184c */
[----:B------:R5:W-:Y:S04]  /*484e0*/  LDGSTS.E [R0+-0x72a00], [R164.64], P2 ;  /* 0x8d600000a4007fae */ /* 0x000be8000912184c */
[----:B------:R5:W-:Y:S04]  /*484f0*/  LDGSTS.E [R9+-0x71a00], [R162.64], P2 ;  /* 0x8e600000a2097fae */ /* 0x000be8000912184c */
[----:B-1----:R-:W4:Y:S04]  /*48500*/  LDL.64 R166, [R1+0xac0] ;  /* 0x000ac00001a67983 */ /* 0x002f280000100a00 */
[----:B-----5:R-:W5:Y:S04]  /*48510*/  LDL.64 R164, [R1+0xb40] ;  /* 0x000b400001a47983 */ /* 0x020f680000100a00 */
[----:B------:R-:W5:Y:S04]  /*48520*/  LDL.64 R162, [R1+0xb80] ;  /* 0x000b800001a27983 */ /* 0x000f680000100a00 */
[----:B------:R1:W-:Y:S04]  /*48530*/  LDGSTS.E [R8+-0x70a00], [R160.64], P2 ;  /* 0x8f600000a0087fae */ /* 0x0003e8000912184c */
[----:B------:R1:W-:Y:S04]  /*48540*/  LDGSTS.E [R0+-0x6fa00], [R102.64], P2 ;  /* 0x9060000066007fae */ /* 0x0003e8000912184c */
[----:B-1----:R-:W5:Y:S04]  /*48550*/  LDL.64 R160, [R1+0xbb8] ;  /* 0x000bb80001a07983 */ /* 0x002f680000100a00 */
[----:B------:R-:W5:Y:S04]  /*48560*/  LDL.64 R102, [R1+0xbf8] ;  /* 0x000bf80001667983 */ /* 0x000f680000100a00 */
[----:B---3--:R1:W-:Y:S04]  /*48570*/  LDGSTS.E [R10+-0x6ea00], [R16.64], P2 ;  /* 0x91600000100a7fae */ /* 0x0083e8000912184c */
[----:B--2---:R2:W-:Y:S04]  /*48580*/  LDGSTS.E [R9+-0x6da00], [R18.64], P2 ;  /* 0x9260000012097fae */ /* 0x0045e8000912184c */
[----:B-1----:R-:W3:Y:S04]  /*48590*/  LDL.64 R16, [R1+0xc38] ;  /* 0x000c380001107983 */ /* 0x002ee80000100a00 */
[----:B--2---:R-:W2:Y:S04]  /*485a0*/  LDL.64 R18, [R1+0xc78] ;  /* 0x000c780001127983 */ /* 0x004ea80000100a00 */
[----:B------:R1:W-:Y:S04]  /*485b0*/  LDGSTS.E [R0+-0x6ca00], [R240.64], P2 ;  /* 0x93600000f0007fae */ /* 0x0003e8000912184c */
[----:B----4-:R4:W-:Y:S04]  /*485c0*/  LDGSTS.E [R10+-0x6ba00], [R178.64], P2 ;  /* 0x94600000b20a7fae */ /* 0x0109e8000912184c */
[----:B-1----:R-:W2:Y:S04]  /*485d0*/  LDL.64 R240, [R1+0x440] ;  /* 0x0004400001f07983 */ /* 0x002ea80000100a00 */
[----:B------:R1:W-:Y:S04]  /*485e0*/  LDGSTS.E [R9+-0x6aa00], [R176.64], P2 ;  /* 0x95600000b0097fae */ /* 0x0003e8000912184c */
[----:B------:R4:W-:Y:S04]  /*485f0*/  LDGSTS.E [R8+-0x69a00], [R242.64], P2 ;  /* 0x96600000f2087fae */ /* 0x0009e8000912184c */
[----:B----4-:R-:W4:Y:S04]  /*48600*/  LDL.64 R178, [R1+0x400] ;  /* 0x0004000001b27983 */ /* 0x010f280000100a00 */
[----:B-1----:R-:W4:Y:S04]  /*48610*/  LDL.64 R176, [R1+0x3c0] ;  /* 0x0003c00001b07983 */ /* 0x002f280000100a00 */
[----:B------:R1:W-:Y:S04]  /*48620*/  LDGSTS.E [R0+-0x68a00], [R166.64], P2 ;  /* 0x97600000a6007fae */ /* 0x0003e8000912184c */
[----:B------:R5:W-:Y:S04]  /*48630*/  LDGSTS.E [R9+-0x67a00], [R14.64], P2 ;  /* 0x986000000e097fae */ /* 0x000be8000912184c */
[----:B-----5:R5:W-:Y:S04]  /*48640*/  LDGSTS.E [R8+-0x66a00], [R164.64], P2 ;  /* 0x99600000a4087fae */ /* 0x020be8000912184c */
[----:B-1----:R-:W4:Y:S04]  /*48650*/  LDL.64 R166, [R1+0x380] ;  /* 0x0003800001a67983 */ /* 0x002f280000100a00 */
[----:B------:R1:W-:Y:S04]  /*48660*/  LDGSTS.E [R0+-0x65a00], [R162.64], P2 ;  /* 0x9a600000a2007fae */ /* 0x0003e8000912184c */
[----:B-----5:R-:W5:Y:S04]  /*48670*/  LDL.64 R164, [R1+0x340] ;  /* 0x0003400001a47983 */ /* 0x020f680000100a00 */
[----:B------:R1:W-:Y:S04]  /*48680*/  LDGSTS.E [R10+-0x64a00], [R160.64], P2 ;  /* 0x9b600000a00a7fae */ /* 0x0003e8000912184c */
[----:B-1----:R-:W5:Y:S04]  /*48690*/  LDL.64 R162, [R1+0xdc8] ;  /* 0x000dc80001a27983 */ /* 0x002f680000100a00 */
[----:B------:R1:W-:Y:S04]  /*486a0*/  LDGSTS.E [R9+-0x63a00], [R102.64], P2 ;  /* 0x9c60000066097fae */ /* 0x0003e8000912184c */
[----:B------:R-:W5:Y:S04]  /*486b0*/  LDL.64 R160, [R1+0xe08] ;  /* 0x000e080001a07983 */ /* 0x000f680000100a00 */
        /* <DEDUP_REMOVED lines=9> */
[----:B------:R4:W-:Y:S04]  /*48750*/  LDGSTS.E [R0+-0x5ea00], [R176.64], P2 ;  /* 0xa1600000b0007fae */ /* 0x0009e8000912184c */
[----:B-1----:R-:W3:Y:S04]  /*48760*/  LDL.64 R240, [R1+0x1088] ;  /* 0x0010880001f07983 */ /* 0x002ee80000100a00 */
[----:B----4-:R-:W4:Y:S04]  /*48770*/  LDL.64 R178, [R1+0x10c8] ;  /* 0x0010c80001b27983 */ /* 0x010f280000100a00 */
[----:B------:R-:W4:Y:S04]  /*48780*/  LDL.64 R176, [R1+0x1108] ;  /* 0x0011080001b07983 */ /* 0x000f280000100a00 */
[----:B------:R1:W-:Y:S04]  /*48790*/  LDGSTS.E [R9+-0x5da00], [R166.64], P2 ;  /* 0xa2600000a6097fae */ /* 0x0003e8000912184c */
[----:B-----5:R5:W-:Y:S04]  /*487a0*/  LDGSTS.E [R8+-0x5ca00], [R164.64], P2 ;  /* 0xa3600000a4087fae */ /* 0x020be8000912184c */
[----:B-1----:R-:W4:Y:S04]  /*487b0*/  LDL.64 R166, [R1+0x1148] ;  /* 0x0011480001a67983 */ /* 0x002f280000100a00 */
[----:B------:R1:W-:Y:S04]  /*487c0*/  LDGSTS.E [R0+-0x5ba00], [R162.64], P2 ;  /* 0xa4600000a2007fae */ /* 0x0003e8000912184c */
[----:B-----5:R-:W5:Y:S04]  /*487d0*/  LDL.64 R164, [R1+0x1188] ;  /* 0x0011880001a47983 */ /* 0x020f680000100a00 */
[----:B------:R1:W-:Y:S04]  /*487e0*/  LDGSTS.E [R10+-0x5aa00], [R160.64], P2 ;  /* 0xa5600000a00a7fae */ /* 0x0003e8000912184c */
[----:B-1----:R-:W4:Y:S04]  /*487f0*/  LDL.64 R162, [R1+0x11c8] ;  /* 0x0011c80001a27983 */ /* 0x002f280000100a00 */
[----:B------:R1:W-:Y:S04]  /*48800*/  LDGSTS.E [R9+-0x59a00], [R102.64], P2 ;  /* 0xa660000066097fae */ /* 0x0003e8000912184c */
[----:B------:R-:W4:Y:S04]  /*48810*/  LDL.64 R160, [R1+0x1208] ;  /* 0x0012080001a07983 */ /* 0x000f280000100a00 */
[----:B-1----:R-:W4:Y:S04]  /*48820*/  LDL.64 R102, [R1+0x1248] ;  /* 0x0012480001667983 */ /* 0x002f280000100a00 */
[----:B--2---:R1:W-:Y:S04]  /*48830*/  LDGSTS.E [R0+-0x58a00], [R18.64], P2 ;  /* 0xa760000012007fae */ /* 0x0043e8000912184c */
[----:B---3--:R2:W-:Y:S04]  /*48840*/  LDGSTS.E [R10+-0x57a00], [R16.64], P2 ;  /* 0xa8600000100a7fae */ /* 0x0085e8000912184c */
[----:B------:R3:W-:Y:S04]  /*48850*/  LDGSTS.E [R9+-0x56a00], [R14.64], P2 ;  /* 0xa96000000e097fae */ /* 0x0007e8000912184c */
[----:B-1----:R-:W4:Y:S04]  /*48860*/  LDL.LU.64 R18, [R1+0x17f8] ;  /* 0x0017f80001127983 */ /* 0x002f280000300a00 */
[----:B--2---:R-:W2:Y:S04]  /*48870*/  LDL.LU.64 R16, [R1+0x17f0] ;  /* 0x0017f00001107983 */ /* 0x004ea80000300a00 */
[----:B------:R-:W2:Y:S04]  /*48880*/  LDL.64 R10, [R1+0x100] ;  /* 0x00010000010a7983 */ /* 0x000ea80000100a00 */
[----:B------:R1:W-:Y:S04]  /*48890*/  LDGSTS.E [R8+-0x55a00], [R242.64], P2 ;  /* 0xaa600000f2087fae */ /* 0x0003e8000912184c */
[----:B------:R1:W-:Y:S04]  /*488a0*/  LDGSTS.E [R0+-0x54a00], [R244.64], P2 ;  /* 0xab600000f4007fae */ /* 0x0003e8000912184c */
[----:B---3--:R-:W3:Y:S04]  /*488b0*/  LDL.LU.64 R14, [R1+0x17e8] ;  /* 0x0017e800010e7983 */ /* 0x008ee80000300a00 */
[----:B-1----:R-:W3:Y:S04]  /*488c0*/  LDL.LU.64 R242, [R1+0x17e0] ;  /* 0x0017e00001f27983 */ /* 0x002ee80000300a00 */
[----:B------:R-:W3:Y:S04]  /*488d0*/  LDL.LU.64 R244, [R1+0x17d8] ;  /* 0x0017d80001f47983 */ /* 0x000ee80000300a00 */
[----:B--2---:R1:W-:Y:S04]  /*488e0*/  LDGSTS.E [R9+-0x53a00], [R10.64], P2 ;  /* 0xac6000000a097fae */ /* 0x0043e8000912184c */
[----:B------:R2:W-:Y:S04]  /*488f0*/  LDGSTS.E [R8+-0x52a00], [R246.64], P2 ;  /* 0xad600000f6087fae */ /* 0x0005e8000912184c */
[----:B------:R3:W-:Y:S01]  /*48900*/  LDGSTS.E [R0+-0x51a00], [R12.64], P2 ;  /* 0xae6000000c007fae */ /* 0x0007e2000912184c */
[----:B-1----:R-:W-:-:S03]  /*48910*/  IADD3 R10, R44, 0x100000, RZ ;  /* 0x001000002c0a7810 */ /* 0x002fc60007ffe0ff */
[----:B--2---:R-:W2:Y:S04]  /*48920*/  LDL.LU.64 R246, [R1+0x17d0] ;  /* 0x0017d00001f67983 */ /* 0x004ea80000300a00 */
[----:B------:R1:W-:Y:S04]  /*48930*/  LDGSTS.E [R10+-0x50a00], [R240.64], P2 ;  /* 0xaf600000f00a7fae */ /* 0x0003e8000912184c */
[----:B----4-:R4:W-:Y:S04]  /*48940*/  LDGSTS.E [R9+-0x4fa00], [R178.64], P2 ;  /* 0xb0600000b2097fae */ /* 0x0109e8000912184c */
[----:B------:R1:W-:Y:S04]  /*48950*/  LDGSTS.E [R0+-0x4ea00], [R176.64], P2 ;  /* 0xb1600000b0007fae */ /* 0x0003e8000912184c */
[----:B------:R1:W-:Y:S04]  /*48960*/  LDGSTS.E [R10+-0x4da00], [R166.64], P2 ;  /* 0xb2600000a60a7fae */ /* 0x0003e8000912184c */
[----:B-----5:R5:W-:Y:S04]  /*48970*/  LDGSTS.E [R9+-0x4ca00], [R164.64], P2 ;  /* 0xb3600000a4097fae */ /* 0x020be8000912184c */
[----:B------:R1:W-:Y:S04]  /*48980*/  LDGSTS.E [R8+-0x4ba00], [R162.64], P2 ;  /* 0xb4600000a2087fae */ /* 0x0003e8000912184c */
[----:B------:R1:W-:Y:S04]  /*48990*/  LDGSTS.E [R0+-0x4aa00], [R160.64], P2 ;  /* 0xb5600000a0007fae */ /* 0x0003e8000912184c */
[----:B---3--:R-:W3:Y:S04]  /*489a0*/  LDL.LU.64 R12, [R1+0x17c8] ;  /* 0x0017c800010c7983 */ /* 0x008ee80000300a00 */
[----:B------:R1:W-:Y:S04]  /*489b0*/  LDGSTS.E [R9+-0x49a00], [R102.64], P2 ;  /* 0xb660000066097fae */ /* 0x0003e8000912184c */
[----:B------:R4:W-:Y:S04]  /*489c0*/  LDGSTS.E [R8+-0x48a00], [R100.64], P2 ;  /* 0xb760000064087fae */ /* 0x0009e8000912184c */
[----:B------:R5:W-:Y:S04]  /*489d0*/  LDGSTS.E [R0+-0x47a00], [R82.64], P2 ;  /* 0xb860000052007fae */ /* 0x000be8000912184c */
[----:B-1----:R-:W2:Y:S04]  /*489e0*/  LDL.64 R102, [R1+0x4e8] ;  /* 0x0004e80001667983 */ /* 0x002ea80000100a00 */
[----:B----4-:R-:W4:Y:S04]  /*489f0*/  LDL.64 R100, [R1+0x528] ;  /* 0x0005280001647983 */ /* 0x010f280000100a00 */
[----:B------:R-:W3:Y:S04]  /*48a00*/  LDL.64 R160, [R1+0x568] ;  /* 0x0005680001a07983 */ /* 0x000ee80000100a00 */
[----:B-----5:R-:W5:Y:S04]  /*48a10*/  LDL.64 R82, [R1+0x5a8] ;  /* 0x0005a80001527983 */ /* 0x020f680000100a00 */
[----:B------:R1:W-:Y:S04]  /*48a20*/  LDGSTS.E [R10+-0x46a00], [R120.64], P2 ;  /* 0xb9600000780a7fae */ /* 0x0003e8000912184c */
[----:B------:R1:W-:Y:S01]  /*48a30*/  LDGSTS.E [R9+-0x45a00], [R80.64], P2 ;  /* 0xba60000050097fae */ /* 0x0003e2000912184c */
[----:B------:R-:W-:-:S03]  /*48a40*/  LOP3.LUT R97, R97, 0x40, RZ, 0x3c, !PT ;  /* 0x0000004061617812 */ /* 0x000fc600078e3cff */
[----:B------:R1:W-:Y:S04]  /*48a50*/  LDGSTS.E [R0+-0x44a00], [R168.64], P2 ;  /* 0xbb600000a8007fae */ /* 0x0003e8000912184c */
[----:B------:R-:W5:Y:S04]  /*48a60*/  LDL.64 R164, [R1+0x628] ;  /* 0x0006280001a47983 */ /* 0x000f680000100a00 */
[----:B-1----:R-:W5:Y:S04]  /*48a70*/  LDL.64 R80, [R1+0x5e8] ;  /* 0x0005e80001507983 */ /* 0x002f680000100a00 */
[----:B------:R-:W5:Y:S04]  /*48a80*/  LDL.64 R162, [R1+0x668] ;  /* 0x0006680001a27983 */ /* 0x000f680000100a00 */
[----:B------:R1:W-:Y:S04]  /*48a90*/  LDGSTS.E [R10+-0x43a00], [R118.64], P2 ;  /* 0xbc600000760a7fae */ /* 0x0003e8000912184c */
[----:B------:R-:W5:Y:S04]  /*48aa0*/  LDL.64 R120, [R1+0x6a8] ;  /* 0x0006a80001787983 */ /* 0x000f680000100a00 */
[----:B------:R1:W-:Y:S04]  /*48ab0*/  LDGSTS.E [R9+-0x42a00], [R116.64], P2 ;  /* 0xbd60000074097fae */ /* 0x0003e8000912184c */
[----:B------:R1:W-:Y:S02]  /*48ac0*/  LDGSTS.E [R8+-0x41a00], [R104.64], P2 ;  /* 0xbe60000068087fae */ /* 0x0003e4000912184c */
[----:B-1----:R-:W-:-:S02]  /*48ad0*/  IADD3 R10, R97, 0x100000, RZ ;  /* 0x00100000610a7810 */ /* 0x002fc40007ffe0ff */
[----:B------:R1:W-:Y:S01]  /*48ae0*/  LDGSTS.E [R0+-0x40a00], [R232.64], P2 ;  /* 0xbf600000e8007fae */ /* 0x0003e2000912184c */
[----:B------:R-:W-:-:S03]  /*48af0*/  IADD3 R9, R97, 0x100000, RZ ;  /* 0x0010000061097810 */ /* 0x000fc60007ffe0ff */
[----:B------:R-:W5:Y:S01]  /*48b00*/  LDL.64 R118, [R1+0x708] ;  /* 0x0007080001767983 */ /* 0x000f620000100a00 */
[----:B------:R-:W-:-:S03]  /*48b10*/  IADD3 R8, R97, 0x100000, RZ ;  /* 0x0010000061087810 */ /* 0x000fc60007ffe0ff */
[----:B------:R-:W5:Y:S01]  /*48b20*/  LDL.64 R116, [R1+0x748] ;  /* 0x0007480001747983 */ /* 0x000f620000100a00 */
[----:B-1----:R-:W-:-:S03]  /*48b30*/  IADD3 R0, R97, 0x100000, RZ ;  /* 0x0010000061007810 */ /* 0x002fc60007ffe0ff */
[----:B------:R-:W5:Y:S04]  /*48b40*/  LDL.64 R104, [R1+0x788] ;  /* 0x0007880001687983 */ /* 0x000f680000100a00 */
[----:B------:R-:W5:Y:S04]  /*48b50*/  LDL.64 R168, [R1+0x948] ;  /* 0x0009480001a87983 */ /* 0x000f680000100a00 */
[----:B------:R-:W5:Y:S04]  /*48b60*/  LDL.64 R166, [R1+0x988] ;  /* 0x0009880001a67983 */ /* 0x000f680000100a00 */
[----:B------:R-:W5:Y:S04]  /*48b70*/  LDL.64 R232, [R1+0x2b8] ;  /* 0x0002b80001e87983 */ /* 0x000f680000100a00 */
[----:B------:R-:W5:Y:S04]  /*48b80*/  LDL.64 R178, [R1+0xe50] ;  /* 0x000e500001b27983 */ /* 0x000f680000100a00 */
[----:B------:R-:W5:Y:S01]  /*48b90*/  LDL.64 R176, [R1+0xe90] ;  /* 0x000e900001b07983 */ /* 0x000f620000100a00 */
[----:B------:R-:W-:-:S03]  /*48ba0*/  LOP3.LUT R44, R45, 0x50, RZ, 0x3c, !PT ;  /* 0x000000502d2c7812 */ /* 0x000fc600078e3cff */
[----:B------:R-:W5:Y:S04]  /*48bb0*/  LDL.64 R96, [R1+0x710] ;  /* 0x0007100001607983 */ /* 0x000f680000100a00 */
[----:B--2---:R1:W-:Y:S04]  /*48bc0*/  LDGSTS.E [R9+-0x7f800], [R102.64], P2 ;  /* 0x8080000066097fae */ /* 0x0043e8000912184c */
[----:B----4-:R2:W-:Y:S04]  /*48bd0*/  LDGSTS.E [R8+-0x7e800], [R100.64], P2 ;  /* 0x8180000064087fae */ /* 0x0105e8000912184c */
[----:B---3--:R3:W-:Y:S04]  /*48be0*/  LDGSTS.E [R0+-0x7d800], [R160.64], P2 ;  /* 0x82800000a0007fae */ /* 0x0087e8000912184c */
[----:B-1----:R-:W4:Y:S04]  /*48bf0*/  LDL.64 R102, [R1+0x7c8] ;  /* 0x0007c80001667983 */ /* 0x002f280000100a00 */
[----:B--2---:R-:W2:Y:S04]  /*48c00*/  LDL.64 R100, [R1+0x808] ;  /* 0x0008080001647983 */ /* 0x004ea80000100a00 */
[----:B-----5:R1:W-:Y:S04]  /*48c10*/  LDGSTS.E [R10+-0x7c800], [R82.64], P2 ;  /* 0x83800000520a7fae */ /* 0x0203e8000912184c */
[----:B---3--:R-:W3:Y:S04]  /*48c20*/  LDL.64 R160, [R1+0x848] ;  /* 0x0008480001a07983 */ /* 0x008ee80000100a00 */
[----:B-1----:R-:W5:Y:S04]  /*48c30*/  LDL.64 R82, [R1+0x888] ;  /* 0x0008880001527983 */ /* 0x002f680000100a00 */
[----:B------:R1:W-:Y:S04]  /*48c40*/  LDGSTS.E [R9+-0x7b800], [R80.64], P2 ;  /* 0x8480000050097fae */ /* 0x0003e8000912184c */
[----:B------:R1:W-:Y:S04]  /*48c50*/  LDGSTS.E [R0+-0x7a800], [R164.64], P2 ;  /* 0x85800000a4007fae */ /* 0x0003e8000912184c */
[----:B------:R1:W-:Y:S04]  /*48c60*/  LDGSTS.E [R10+-0x79800], [R162.64], P2 ;  /* 0x86800000a20a7fae */ /* 0x0003e8000912184c */
[----:B-1----:R-:W5:Y:S04]  /*48c70*/  LDL.64 R80, [R1+0x8c8] ;  /* 0x0008c80001507983 */ /* 0x002f680000100a00 */
[----:B------:R1:W-:Y:S04]  /*48c80*/  LDGSTS.E [R9+-0x78800], [R120.64], P2 ;  /* 0x8780000078097fae */ /* 0x0003e8000912184c */
[----:B------:R-:W5:Y:S04]  /*48c90*/  LDL.64 R164, [R1+0xa88] ;  /* 0x000a880001a47983 */ /* 0x000f680000100a00 */
[----:B------:R-:W5:Y:S04]  /*48ca0*/  LDL.64 R162, [R1+0xb48] ;  /* 0x000b480001a27983 */ /* 0x000f680000100a00 */
[----:B-1----:R-:W5:Y:S04]  /*48cb0*/  LDL.64 R120, [R1+0x908] ;  /* 0x0009080001787983 */ /* 0x002f680000100a00 */
[----:B------:R1:W-:Y:S04]  /*48cc0*/  LDGSTS.E [R8+-0x77800], [R118.64], P2 ;  /* 0x8880000076087fae */ /* 0x0003e8000912184c */
[----:B------:R1:W-:Y:S04]  /*48cd0*/  LDGSTS.E [R0+-0x76800], [R116.64], P2 ;  /* 0x8980000074007fae */ /* 0x0003e8000912184c */
[----:B------:R1:W-:Y:S04]  /*48ce0*/  LDGSTS.E [R9+-0x75800], [R104.64], P2 ;  /* 0x8a80000068097fae */ /* 0x0003e8000912184c */
[----:B-1----:R-:W5:Y:S04]  /*48cf0*/  LDL.64 R118, [R1+0x9c8] ;  /* 0x0009c80001767983 */ /* 0x002f680000100a00 */
[----:B------:R-:W5:Y:S04]  /*48d00*/  LDL.64 R116, [R1+0xa08] ;  /* 0x000a080001747983 */ /* 0x000f680000100a00 */
[----:B------:R-:W5:Y:S04]  /*48d10*/  LDL.64 R104, [R1+0xa48] ;  /* 0x000a480001687983 */ /* 0x000f680000100a00 */
[----:B----4-:R1:W-:Y:S04]  /*48d20*/  LDGSTS.E [R8+-0x74800], [R102.64], P2 ;  /* 0x8b80000066087fae */ /* 0x0103e8000912184c */
[----:B--2---:R2:W-:Y:S04]  /*48d30*/  LDGSTS.E [R0+-0x73800], [R100.64], P2 ;  /* 0x8c80000064007fae */ /* 0x0045e8000912184c */
[----:B-1----:R-:W4:Y:S04]  /*48d40*/  LDL.64 R102, [R1+0xac8] ;  /* 0x000ac80001667983 */ /* 0x002f280000100a00 */
[----:B--2---:R-:W2:Y:S04]  /*48d50*/  LDL.64 R100, [R1+0xb08] ;  /* 0x000b080001647983 */ /* 0x004ea80000100a00 */
[----:B---3--:R1:W-:Y:S04]  /*48d60*/  LDGSTS.E [R10+-0x72800], [R160.64], P2 ;  /* 0x8d800000a00a7fae */ /* 0x0083e8000912184c */
[----:B-----5:R3:W-:Y:S04]  /*48d70*/  LDGSTS.E [R9+-0x71800], [R82.64], P2 ;  /* 0x8e80000052097fae */ /* 0x0207e8000912184c */
[----:B-1----:R-:W3:Y:S04]  /*48d80*/  LDL.64 R160, [R1+0xbc0] ;  /* 0x000bc00001a07983 */ /* 0x002ee80000100a00 */
[----:B---3--:R-:W3:Y:S04]  /*48d90*/  LDL.64 R82, [R1+0xb88] ;  /* 0x000b880001527983 */ /* 0x008ee80000100a00 */
[----:B------:R1:W-:Y:S04]  /*48da0*/  LDGSTS.E [R0+-0x70800], [R80.64], P2 ;  /* 0x8f80000050007fae */ /* 0x0003e8000912184c */
[----:B-1----:R-:W3:Y:S04]  /*48db0*/  LDL.64 R80, [R1+0xc00] ;  /* 0x000c000001507983 */ /* 0x002ee80000100a00 */
[----:B------:R1:W-:Y:S04]  /*48dc0*/  LDGSTS.E [R10+-0x6f800], [R120.64], P2 ;  /* 0x90800000780a7fae */ /* 0x0003e8000912184c */
[----:B------:R1:W-:Y:S04]  /*48dd0*/  LDGSTS.E [R9+-0x6e800], [R168.64], P2 ;  /* 0x91800000a8097fae */ /* 0x0003e8000912184c */
[----:B------:R1:W-:Y:S04]  /*48de0*/  LDGSTS.E [R8+-0x6d800], [R166.64], P2 ;  /* 0x92800000a6087fae */ /* 0x0003e8000912184c */
[----:B------:R1:W-:Y:S04]  /*48df0*/  LDGSTS.E [R0+-0x6c800], [R118.64], P2 ;  /* 0x9380000076007fae */ /* 0x0003e8000912184c */
[----:B------:R1:W-:Y:S04]  /*48e00*/  LDGSTS.E [R9+-0x6b800], [R116.64], P2 ;  /* 0x9480000074097fae */ /* 0x0003e8000912184c */
[----:B------:R1:W-:Y:S04]  /*48e10*/  LDGSTS.E [R8+-0x6a800], [R104.64], P2 ;  /* 0x9580000068087fae */ /* 0x0003e8000912184c */
[----:B-1----:R-:W3:Y:S04]  /*48e20*/  LDL.64 R120, [R1+0xc40] ;  /* 0x000c400001787983 */ /* 0x002ee80000100a00 */
[----:B------:R1:W-:Y:S04]  /*48e30*/  LDGSTS.E [R0+-0x69800], [R164.64], P2 ;  /* 0x96800000a4007fae */ /* 0x0003e8000912184c */
[----:B------:R-:W3:Y:S04]  /*48e40*/  LDL.64 R118, [R1+0xc80] ;  /* 0x000c800001767983 */ /* 0x000ee80000100a00 */
[----:B------:R-:W3:Y:S04]  /*48e50*/  LDL.64 R116, [R1+0x438] ;  /* 0x0004380001747983 */ /* 0x000ee80000100a00 */
[----:B------:R-:W3:Y:S04]  /*48e60*/  LDL.64 R104, [R1+0x3f8] ;  /* 0x0003f80001687983 */ /* 0x000ee80000100a00 */
[----:B------:R-:W3:Y:S04]  /*48e70*/  LDL.64 R168, [R1+0xed0] ;  /* 0x000ed00001a87983 */ /* 0x000ee80000100a00 */
[----:B------:R-:W3:Y:S04]  /*48e80*/  LDL.64 R166, [R1+0xf10] ;  /* 0x000f100001a67983 */ /* 0x000ee80000100a00 */
[----:B-1----:R-:W3:Y:S04]  /*48e90*/  LDL.64 R164, [R1+0xf50] ;  /* 0x000f500001a47983 */ /* 0x002ee80000100a00 */
[----:B----4-:R1:W-:Y:S04]  /*48ea0*/  LDGSTS.E [R10+-0x68800], [R102.64], P2 ;  /* 0x97800000660a7fae */ /* 0x0103e8000912184c */
[----:B--2---:R2:W-:Y:S04]  /*48eb0*/  LDGSTS.E [R9+-0x67800], [R100.64], P2 ;  /* 0x9880000064097fae */ /* 0x0045e8000912184c */
[----:B------:R4:W-:Y:S04]  /*48ec0*/  LDGSTS.E [R0+-0x66800], [R162.64], P2 ;  /* 0x99800000a2007fae */ /* 0x0009e8000912184c */
[----:B-1----:R-:W5:Y:S04]  /*48ed0*/  LDL.64 R102, [R1+0x3b8] ;  /* 0x0003b80001667983 */ /* 0x002f680000100a00 */
[----:B--2---:R-:W2:Y:S04]  /*48ee0*/  LDL.64 R100, [R1+0x378] ;  /* 0x0003780001647983 */ /* 0x004ea80000100a00 */
[----:B----4-:R-:W4:Y:S04]  /*48ef0*/  LDL.64 R162, [R1+0x138] ;  /* 0x0001380001a27983 */ /* 0x010f280000100a00 */
[----:B---3--:R1:W-:Y:S04]  /*48f00*/  LDGSTS.E [R10+-0x65800], [R82.64], P2 ;  /* 0x9a800000520a7fae */ /* 0x0083e8000912184c */
[----:B------:R3:W-:Y:S04]  /*48f10*/  LDGSTS.E [R9+-0x64800], [R160.64], P2 ;  /* 0x9b800000a0097fae */ /* 0x0007e8000912184c */
[----:B-1----:R-:W4:Y:S04]  /*48f20*/  LDL.64 R82, [R1+0x338] ;  /* 0x0003380001527983 */ /* 0x002f280000100a00 */
[----:B------:R1:W-:Y:S04]  /*48f30*/  LDGSTS.E [R8+-0x63800], [R80.64], P2 ;  /* 0x9c80000050087fae */ /* 0x0003e8000912184c */
[----:B---3--:R-:W3:Y:S04]  /*48f40*/  LDL.64 R160, [R1+0xf8] ;  /* 0x0000f80001a07983 */ /* 0x008ee80000100a00 */
[----:B-1----:R-:W3:Y:S04]  /*48f50*/  LDL.64 R80, [R1+0xdd0] ;  /* 0x000dd00001507983 */ /* 0x002ee80000100a00 */
[----:B------:R1:W-:Y:S04]  /*48f60*/  LDGSTS.E [R0+-0x62800], [R120.64], P2 ;  /* 0x9d80000078007fae */ /* 0x0003e8000912184c */
[----:B------:R1:W-:Y:S04]  /*48f70*/  LDGSTS.E [R9+-0x61800], [R118.64], P2 ;  /* 0x9e80000076097fae */ /* 0x0003e8000912184c */
[----:B-1----:R-:W3:Y:S04]  /*48f80*/  LDL.64 R120, [R1+0xb8] ;  /* 0x0000b80001787983 */ /* 0x002ee80000100a00 */
[----:B------:R1:W-:Y:S04]  /*48f90*/  LDGSTS.E [R8+-0x60800], [R116.64], P2 ;  /* 0x9f80000074087fae */ /* 0x0003e8000912184c */
[----:B------:R-:W3:Y:S04]  /*48fa0*/  LDL.64 R118, [R1+0x78] ;  /* 0x0000780001767983 */ /* 0x000ee80000100a00 */
[----:B------:R1:W-:Y:S04]  /*48fb0*/  LDGSTS.E [R0+-0x5f800], [R104.64], P2 ;  /* 0xa080000068007fae */ /* 0x0003e8000912184c */
[----:B-1----:R-:W3:Y:S04]  /*48fc0*/  LDL.64 R116, [R1+0x1090] ;  /* 0x0010900001747983 */ /* 0x002ee80000100a00 */
[----:B------:R-:W3:Y:S04]  /*48fd0*/  LDL.64 R104, [R1+0x10d0] ;  /* 0x0010d00001687983 */ /* 0x000ee80000100a00 */
[----:B-----5:R1:W-:Y:S04]  /*48fe0*/  LDGSTS.E [R10+-0x5e800], [R102.64], P2 ;  /* 0xa1800000660a7fae */ /* 0x0203e8000912184c */
[----:B--2---:R2:W-:Y:S04]  /*48ff0*/  LDGSTS.E [R9+-0x5d800], [R100.64], P2 ;  /* 0xa280000064097fae */ /* 0x0045e8000912184c */
[----:B-1----:R-:W5:Y:S04]  /*49000*/  LDL.64 R102, [R1+0x1110] ;  /* 0x0011100001667983 */ /* 0x002f680000100a00 */
[----:B--2---:R-:W2:Y:S04]  /*49010*/  LDL.64 R100, [R1+0x1150] ;  /* 0x0011500001647983 */ /* 0x004ea80000100a00 */
[----:B----4-:R1:W-:Y:S04]  /*49020*/  LDGSTS.E [R0+-0x5c800], [R82.64], P2 ;  /* 0xa380000052007fae */ /* 0x0103e8000912184c */
[----:B-1----:R-:W4:Y:S04]  /*49030*/  LDL.64 R82, [R1+0x1190] ;  /* 0x0011900001527983 */ /* 0x002f280000100a00 */
[----:B---3--:R1:W-:Y:S04]  /*49040*/  LDGSTS.E [R10+-0x5b800], [R80.64], P2 ;  /* 0xa4800000500a7fae */ /* 0x0083e8000912184c */
[----:B------:R3:W-:Y:S04]  /*49050*/  LDGSTS.E [R9+-0x5a800], [R232.64], P2 ;  /* 0xa5800000e8097fae */ /* 0x0007e8000912184c */
        /* <DEDUP_REMOVED lines=12> */
[----:B-1----:R-:W3:Y:S04]  /*49120*/  LDL.64 R118, [R1+0x2b0] ;  /* 0x0002b00001767983 */ /* 0x002ee80000100a00 */
[----:B------:R-:W3:Y:S04]  /*49130*/  LDL.64 R116, [R1+0xe58] ;  /* 0x000e580001747983 */ /* 0x000ee80000100a00 */
        /* <DEDUP_REMOVED lines=10> */
[----:B------:R3:W-:Y:S04]  /*491e0*/  LDGSTS.E [R0+-0x48800], [R106.64], P2 ;  /* 0xb78000006a007fae */ /* 0x0007e8000912184c */
[----:B-1----:R-:W2:Y:S04]  /*491f0*/  LDL.64 R80, [R1+0x530] ;  /* 0x0005300001507983 */ /* 0x002ea80000100a00 */
[----:B---3--:R-:W3:Y:S04]  /*49200*/  LDL.64 R70, [R1+0x570] ;  /* 0x0005700001467983 */ /* 0x008ee80000100a00 */
[----:B------:R1:W-:Y:S04]  /*49210*/  LDGSTS.E [R10+-0x47800], [R122.64], P2 ;  /* 0xb88000007a0a7fae */ /* 0x0003e8000912184c */
[----:B------:R1:W-:Y:S04]  /*49220*/  LDGSTS.E [R9+-0x46800], [R88.64], P2 ;  /* 0xb980000058097fae */ /* 0x0003e8000912184c */
[----:B------:R-:W5:Y:S04]  /*49230*/  LDL.64 R90, [R1+0x5b0] ;  /* 0x0005b000015a7983 */ /* 0x000f680000100a00 */
[----:B------:R1:W-:Y:S04]  /*49240*/  LDGSTS.E [R8+-0x45800], [R68.64], P2 ;  /* 0xba80000044087fae */ /* 0x0003e8000912184c */
[----:B-1----:R-:W5:Y:S04]  /*49250*/  LDL.64 R88, [R1+0x5f0] ;  /* 0x0005f00001587983 */ /* 0x002f680000100a00 */
[----:B------:R1:W-:Y:S04]  /*49260*/  LDGSTS.E [R0+-0x44800], [R170.64], P2 ;  /* 0xbb800000aa007fae */ /* 0x0003e8000912184c */
[----:B------:R-:W5:Y:S04]  /*49270*/  LDL.64 R68, [R1+0x630] ;  /* 0x0006300001447983 */ /* 0x000f680000100a00 */
[----:B------:R1:W-:Y:S04]  /*49280*/  LDGSTS.E [R9+-0x43800], [R98.64], P2 ;  /* 0xbc80000062097fae */ /* 0x0003e8000912184c */
[----:B------:R1:W-:Y:S04]  /*49290*/  LDGSTS.E [R8+-0x42800], [R86.64], P2 ;  /* 0xbd80000056087fae */ /* 0x0003e8000912184c */
[----:B------:R1:W-:Y:S02]  /*492a0*/  LDGSTS.E [R0+-0x41800], [R84.64], P2 ;  /* 0xbe80000054007fae */ /* 0x0003e4000912184c */
[----:B-1----:R-:W-:-:S02]  /*492b0*/  IADD3 R9, R44, 0x100000, RZ ;  /* 0x001000002c097810 */ /* 0x002fc40007ffe0ff */
[----:B------:R1:W-:Y:S04]  /*492c0*/  LDGSTS.E [R10+-0x40800], [R234.64], P2 ;  /* 0xbf800000ea0a7fae */ /* 0x0003e8000912184c */
[----:B------:R-:W5:Y:S01]  /*492d0*/  LDL.64 R98, [R1+0x6d0] ;  /* 0x0006d00001627983 */ /* 0x000f620000100a00 */
[----:B------:R-:W-:-:S03]  /*492e0*/  IADD3 R0, R44, 0x100000, RZ ;  /* 0x001000002c007810 */ /* 0x000fc60007ffe0ff */
[----:B------:R-:W5:Y:S01]  /*492f0*/  LDL.64 R86, [R1+0x750] ;  /* 0x0007500001567983 */ /* 0x000f620000100a00 */
[C---:B------:R-:W-:Y:S02]  /*49300*/  IADD3 R8, R44.reuse, 0x100000, RZ ;  /* 0x001000002c087810 */ /* 0x040fe40007ffe0ff */
[----:B-1----:R-:W-:Y:S01]  /*49310*/  IADD3 R10, R44, 0x100000, RZ ;  /* 0x001000002c0a7810 */ /* 0x002fe20007ffe0ff */
[----:B------:R-:W5:Y:S04]  /*49320*/  LDL.64 R84, [R1+0x790] ;  /* 0x0007900001547983 */ /* 0x000f680000100a00 */
[----:B------:R-:W5:Y:S04]  /*49330*/  LDL.64 R106, [R1+0x950] ;  /* 0x00095000016a7983 */ /* 0x000f680000100a00 */
[----:B----4-:R1:W-:Y:S04]  /*49340*/  LDGSTS.E [R9+-0x7f600], [R82.64], P2 ;  /* 0x80a0000052097fae */ /* 0x0103e8000912184c */
[----:B-1----:R-:W4:Y:S04]  /*49350*/  LDL.64 R82, [R1+0x7d0] ;  /* 0x0007d00001527983 */ /* 0x002f280000100a00 */
[----:B--2---:R1:W-:Y:S04]  /*49360*/  LDGSTS.E [R0+-0x7e600], [R80.64], P2 ;  /* 0x81a0000050007fae */ /* 0x0043e8000912184c */
[----:B---3--:R2:W-:Y:S04]  /*49370*/  LDGSTS.E [R10+-0x7d600], [R70.64], P2 ;  /* 0x82a00000460a7fae */ /* 0x0085e8000912184c */
[----:B-1----:R-:W3:Y:S04]  /*49380*/  LDL.64 R80, [R1+0x810] ;  /* 0x0008100001507983 */ /* 0x002ee80000100a00 */
[----:B--2---:R-:W2:Y:S04]  /*49390*/  LDL.64 R70, [R1+0x850] ;  /* 0x0008500001467983 */ /* 0x004ea80000100a00 */
[----:B-----5:R1:W-:Y:S04]  /*493a0*/  LDGSTS.E [R9+-0x7c600], [R90.64], P2 ;  /* 0x83a000005a097fae */ /* 0x0203e8000912184c */
[----:B------:R5:W-:Y:S04]  /*493b0*/  LDGSTS.E [R8+-0x7b600], [R88.64], P2 ;  /* 0x84a0000058087fae */ /* 0x000be8000912184c */
[----:B-1----:R-:W2:Y:S04]  /*493c0*/  LDL.64 R90, [R1+0x890] ;  /* 0x00089000015a7983 */ /* 0x002ea80000100a00 */
[----:B-----5:R-:W5:Y:S04]  /*493d0*/  LDL.64 R88, [R1+0x8d0] ;  /* 0x0008d00001587983 */ /* 0x020f680000100a00 */
[----:B------:R1:W-:Y:S04]  /*493e0*/  LDGSTS.E [R0+-0x7a600], [R68.64], P2 ;  /* 0x85a0000044007fae */ /* 0x0003e8000912184c */
[----:B------:R1:W-:Y:S04]  /*493f0*/  LDGSTS.E [R9+-0x79600], [R100.64], P2 ;  /* 0x86a0000064097fae */ /* 0x0003e8000912184c */
[----:B-1----:R-:W5:Y:S04]  /*49400*/  LDL.64 R68, [R1+0x910] ;  /* 0x0009100001447983 */ /* 0x002f680000100a00 */
[----:B------:R1:W-:Y:S04]  /*49410*/  LDGSTS.E [R8+-0x78600], [R98.64], P2 ;  /* 0x87a0000062087fae */ /* 0x0003e8000912184c */
[----:B------:R1:W-:Y:S04]  /*49420*/  LDGSTS.E [R0+-0x77600], [R96.64], P2 ;  /* 0x88a0000060007fae */ /* 0x0003e8000912184c */
[----:B------:R1:W-:Y:S04]  /*49430*/  LDGSTS.E [R10+-0x76600], [R86.64], P2 ;  /* 0x89a00000560a7fae */ /* 0x0003e8000912184c */
[----:B------:R1:W-:Y:S04]  /*49440*/  LDGSTS.E [R9+-0x75600], [R84.64], P2 ;  /* 0x8aa0000054097fae */ /* 0x0003e8000912184c */
[----:B------:R-:W5:Y:S04]  /*49450*/  LDL.64 R100, [R1+0xa50] ;  /* 0x000a500001647983 */ /* 0x000f680000100a00 */
[----:B-1----:R-:W5:Y:S04]  /*49460*/  LDL.64 R86, [R1+0xa10] ;  /* 0x000a100001567983 */ /* 0x002f680000100a00 */
[----:B------:R-:W5:Y:S04]  /*49470*/  LDL.64 R84, [R1+0xa90] ;  /* 0x000a900001547983 */ /* 0x000f680000100a00 */
[----:B------:R-:W5:Y:S04]  /*49480*/  LDL.64 R98, [R1+0xb90] ;  /* 0x000b900001627983 */ /* 0x000f680000100a00 */
[----:B------:R-:W5:Y:S04]  /*49490*/  LDL.64 R96, [R1+0xc08] ;  /* 0x000c080001607983 */ /* 0x000f680000100a00 */
[----:B----4-:R1:W-:Y:S04]  /*494a0*/  LDGSTS.E [R0+-0x74600], [R82.64], P2 ;  /* 0x8ba0000052007fae */ /* 0x0103e8000912184c */
[----:B-1----:R-:W4:Y:S04]  /*494b0*/  LDL.64 R82, [R1+0xad0] ;  /* 0x000ad00001527983 */ /* 0x002f280000100a00 */
[----:B---3--:R1:W-:Y:S04]  /*494c0*/  LDGSTS.E [R10+-0x73600], [R80.64], P2 ;  /* 0x8ca00000500a7fae */ /* 0x0083e8000912184c */
[----:B--2---:R2:W-:Y:S04]  /*494d0*/  LDGSTS.E [R9+-0x72600], [R70.64], P2 ;  /* 0x8da0000046097fae */ /* 0x0045e8000912184c */
[----:B-1----:R-:W3:Y:S04]  /*494e0*/  LDL.64 R80, [R1+0xb10] ;  /* 0x000b100001507983 */ /* 0x002ee80000100a00 */
[----:B--2---:R-:W2:Y:S04]  /*494f0*/  LDL.64 R70, [R1+0xb50] ;  /* 0x000b500001467983 */ /* 0x004ea80000100a00 */
[----:B------:R1:W-:Y:S04]  /*49500*/  LDGSTS.E [R8+-0x71600], [R90.64], P2 ;  /* 0x8ea000005a087fae */ /* 0x0003e8000912184c */
[----:B-----5:R5:W-:Y:S04]  /*49510*/  LDGSTS.E [R0+-0x70600], [R88.64], P2 ;  /* 0x8fa0000058007fae */ /* 0x020be8000912184c */
[----:B-1----:R-:W2:Y:S04]  /*49520*/  LDL.64 R90, [R1+0xc48] ;  /* 0x000c4800015a7983 */ /* 0x002ea80000100a00 */
[----:B-----5:R-:W5:Y:S04]  /*49530*/  LDL.64 R88, [R1+0x470] ;  /* 0x0004700001587983 */ /* 0x020f680000100a00 */
[----:B------:R1:W-:Y:S04]  /*49540*/  LDGSTS.E [R9+-0x6f600], [R68.64], P2 ;  /* 0x90a0000044097fae */ /* 0x0003e8000912184c */
[----:B------:R1:W-:Y:S04]  /*49550*/  LDGSTS.E [R8+-0x6e600], [R106.64], P2 ;  /* 0x91a000006a087fae */ /* 0x0003e8000912184c */
[----:B------:R1:W-:Y:S04]  /*49560*/  LDGSTS.E [R0+-0x6d600], [R104.64], P2 ;  /* 0x92a0000068007fae */ /* 0x0003e8000912184c */
[----:B-1----:R-:W5:Y:S04]  /*49570*/  LDL.64 R68, [R1+0xbc8] ;  /* 0x000bc80001447983 */ /* 0x002f680000100a00 */
[----:B------:R1:W-:Y:S04]  /*49580*/  LDGSTS.E [R10+-0x6c600], [R102.64], P2 ;  /* 0x93a00000660a7fae */ /* 0x0003e8000912184c */
[----:B------:R-:W5:Y:S04]  /*49590*/  LDL.64 R106, [R1+0xe98] ;  /* 0x000e9800016a7983 */ /* 0x000f680000100a00 */
[----:B------:R1:W-:Y:S04]  /*495a0*/  LDGSTS.E [R9+-0x6b600], [R86.64], P2 ;  /* 0x94a0000056097fae */ /* 0x0003e8000912184c */
[----:B------:R1:W-:Y:S04]  /*495b0*/  LDGSTS.E [R0+-0x6a600], [R100.64], P2 ;  /* 0x95a0000064007fae */ /* 0x0003e8000912184c */
[----:B------:R1:W-:Y:S04]  /*495c0*/  LDGSTS.E [R10+-0x69600], [R84.64], P2 ;  /* 0x96a00000540a7fae */ /* 0x0003e8000912184c */
[----:B-1----:R-:W5:Y:S04]  /*495d0*/  LDL.64 R86, [R1+0x430] ;  /* 0x0004300001567983 */ /* 0x002f680000100a00 */
[----:B------:R-:W5:Y:S04]  /*495e0*/  LDL.64 R104, [R1+0xed8] ;  /* 0x000ed80001687983 */ /* 0x000f680000100a00 */
[----:B------:R-:W5:Y:S04]  /*495f0*/  LDL.64 R84, [R1+0x3f0] ;  /* 0x0003f00001547983 */ /* 0x000f680000100a00 */
[----:B------:R-:W5:Y:S04]  /*49600*/  LDL.64 R102, [R1+0xf18] ;  /* 0x000f180001667983 */ /* 0x000f680000100a00 */
[----:B------:R-:W5:Y:S04]  /*49610*/  LDL.64 R100, [R1+0xf58] ;  /* 0x000f580001647983 */ /* 0x000f680000100a00 */
[----:B----4-:R1:W-:Y:S04]  /*49620*/  LDGSTS.E [R9+-0x68600], [R82.64], P2 ;  /* 0x97a0000052097fae */ /* 0x0103e8000912184c */
[----:B-1----:R-:W4:Y:S04]  /*49630*/  LDL.64 R82, [R1+0x3b0] ;  /* 0x0003b00001527983 */ /* 0x002f280000100a00 */
[----:B---3--:R1:W-:Y:S04]  /*49640*/  LDGSTS.E [R8+-0x67600], [R80.64], P2 ;  /* 0x98a0000050087fae */ /* 0x0083e8000912184c */
[----:B--2---:R2:W-:Y:S04]  /*49650*/  LDGSTS.E [R0+-0x66600], [R70.64], P2 ;  /* 0x99a0000046007fae */ /* 0x0045e8000912184c */
[----:B------:R3:W-:Y:S04]  /*49660*/  LDGSTS.E [R9+-0x65600], [R98.64], P2 ;  /* 0x9aa0000062097fae */ /* 0x0007e8000912184c */
[----:B-1----:R-:W4:Y:S04]  /*49670*/  LDL.64 R80, [R1+0x370] ;  /* 0x0003700001507983 */ /* 0x002f280000100a00 */
[----:B--2---:R-:W2:Y:S04]  /*49680*/  LDL.64 R70, [R1+0x330] ;  /* 0x0003300001467983 */ /* 0x004ea80000100a00 */
[----:B---3--:R-:W3:Y:S04]  /*49690*/  LDL.64 R98, [R1+0x130] ;  /* 0x0001300001627983 */ /* 0x008ee80000100a00 */
[----:B-----5:R1:W-:Y:S04]  /*496a0*/  LDGSTS.E [R8+-0x64600], [R68.64], P2 ;  /* 0x9ba0000044087fae */ /* 0x0203e8000912184c */
[----:B------:R5:W-:Y:S04]  /*496b0*/  LDGSTS.E [R0+-0x63600], [R96.64], P2 ;  /* 0x9ca0000060007fae */ /* 0x000be8000912184c */
[----:B------:R5:W-:Y:S04]  /*496c0*/  LDGSTS.E [R10+-0x62600], [R90.64], P2 ;  /* 0x9da000005a0a7fae */ /* 0x000be8000912184c */
[----:B-1----:R-:W3:Y:S04]  /*496d0*/  LDL.64 R68, [R1+0xdd8] ;  /* 0x000dd80001447983 */ /* 0x002ee80000100a00 */
[----:B-----5:R-:W5:Y:S04]  /*496e0*/  LDL.64 R96, [R1+0xf0] ;  /* 0x0000f00001607983 */ /* 0x020f680000100a00 */
[----:B------:R1:W-:Y:S04]  /*496f0*/  LDGSTS.E [R9+-0x61600], [R88.64], P2 ;  /* 0x9ea0000058097fae */ /* 0x0003e8000912184c */
[----:B------:R-:W5:Y:S04]  /*49700*/  LDL.64 R90, [R1+0xb0] ;  /* 0x0000b000015a7983 */ /* 0x000f680000100a00 */
[----:B------:R1:W-:Y:S04]  /*49710*/  LDGSTS.E [R0+-0x60600], [R86.64], P2 ;  /* 0x9fa0000056007fae */ /* 0x0003e8000912184c */
[----:B-1----:R-:W5:Y:S04]  /*49720*/  LDL.64 R88, [R1+0x70] ;  /* 0x0000700001587983 */ /* 0x002f680000100a00 */
[----:B------:R1:W-:Y:S04]  /*49730*/  LDGSTS.E [R10+-0x5f600], [R84.64], P2 ;  /* 0xa0a00000540a7fae */ /* 0x0003e8000912184c */
[----:B------:R-:W5:Y:S04]  /*49740*/  LDL.64 R86, [R1+0x1098] ;  /* 0x0010980001567983 */ /* 0x000f680000100a00 */
[----:B-1----:R-:W5:Y:S04]  /*49750*/  LDL.64 R84, [R1+0x10d8] ;  /* 0x0010d80001547983 */ /* 0x002f680000100a00 */
[----:B----4-:R1:W-:Y:S04]  /*49760*/  LDGSTS.E [R9+-0x5e600], [R82.64], P2 ;  /* 0xa1a0000052097fae */ /* 0x0103e8000912184c */
[----:B-1----:R-:W4:Y:S04]  /*49770*/  LDL.64 R82, [R1+0x1118] ;  /* 0x0011180001527983 */ /* 0x002f280000100a00 */
[----:B------:R1:W-:Y:S04]  /*49780*/  LDGSTS.E [R8+-0x5d600], [R80.64], P2 ;  /* 0xa2a0000050087fae */ /* 0x0003e8000912184c */
[----:B--2---:R2:W-:Y:S04]  /*49790*/  LDGSTS.E [R0+-0x5c600], [R70.64], P2 ;  /* 0xa3a0000046007fae */ /* 0x0045e8000912184c */
[----:B-1----:R-:W4:Y:S04]  /*497a0*/  LDL.64 R80, [R1+0x1158] ;  /* 0x0011580001507983 */ /* 0x002f280000100a00 */
[----:B--2---:R-:W2:Y:S04]  /*497b0*/  LDL.64 R70, [R1+0x1198] ;  /* 0x0011980001467983 */ /* 0x004ea80000100a00 */
        /* <DEDUP_REMOVED lines=9> */
[----:B-----5:R5:W-:Y:S04]  /*49850*/  LDGSTS.E [R8+-0x53600], [R96.64], P2 ;  /* 0xaca0000060087fae */ /* 0x020be8000912184c */
[----:B------:R1:W-:Y:S04]  /*49860*/  LDGSTS.E [R0+-0x52600], [R90.64], P2 ;  /* 0xada000005a007fae */ /* 0x0003e8000912184c */
[----:B------:R1:W-:Y:S04]  /*49870*/  LDGSTS.E [R9+-0x51600], [R88.64], P2 ;  /* 0xaea0000058097fae */ /* 0x0003e8000912184c */
[----:B------:R5:W-:Y:S04]  /*49880*/  LDGSTS.E [R8+-0x50600], [R86.64], P2 ;  /* 0xafa0000056087fae */ /* 0x000be8000912184c */
[----:B------:R5:W-:Y:S01]  /*49890*/  LDGSTS.E [R0+-0x4f600], [R84.64], P2 ;  /* 0xb0a0000054007fae */ /* 0x000be2000912184c */
[----:B------:R-:W-:-:S03]  /*498a0*/  LOP3.LUT R45, R45, 0x60, RZ, 0x3c, !PT ;  /* 0x000000602d2d7812 */ /* 0x000fc600078e3cff */
[----:B-1----:R-:W3:Y:S04]  /*498b0*/  LDL.64 R90, [R1+0x858] ;  /* 0x00085800015a7983 */ /* 0x002ee80000100a00 */
[----:B-----5:R-:W5:Y:S04]  /*498c0*/  LDL.64 R86, [R1+0x578] ;  /* 0x0005780001567983 */ /* 0x020f680000100a00 */
[----:B------:R-:W5:Y:S04]  /*498d0*/  LDL.64 R84, [R1+0x638] ;  /* 0x0006380001547983 */ /* 0x000f680000100a00 */
[----:B------:R-:W5:Y:S04]  /*498e0*/  LDL.64 R88, [R1+0x898] ;  /* 0x0008980001587983 */ /* 0x000f680000100a00 */
[----:B------:R-:W5:Y:S04]  /*498f0*/  LDL.64 R96, [R1+0x2e8] ;  /* 0x0002e80001607983 */ /* 0x000f680000100a00 */
        /* <DEDUP_REMOVED lines=9> */
[----:B------:R1:W-:Y:S04]  /*49990*/  LDGSTS.E [R0+-0x48600], [R56.64], P2 ;  /* 0xb7a0000038007fae */ /* 0x0003e8000912184c */
[----:B---3--:R-:W3:Y:S04]  /*499a0*/  LDL.64 R58, [R1+0x4f8] ;  /* 0x0004f800013a7983 */ /* 0x008ee80000100a00 */
[----:B------:R2:W-:Y:S04]  /*499b0*/  LDGSTS.E [R9+-0x47600], [R124.64], P2 ;  /* 0xb8a000007c097fae */ /* 0x0005e8000912184c */
[----:B-1----:R-:W2:Y:S04]  /*499c0*/  LDL.64 R56, [R1+0x538] ;  /* 0x0005380001387983 */ /* 0x002ea80000100a00 */
[----:B------:R1:W-:Y:S04]  /*499d0*/  LDGSTS.E [R8+-0x46600], [R140.64], P2 ;  /* 0xb9a000008c087fae */ /* 0x0003e8000912184c */
[----:B------:R1:W-:Y:S04]  /*499e0*/  LDGSTS.E [R0+-0x45600], [R66.64], P2 ;  /* 0xbaa0000042007fae */ /* 0x0003e8000912184c */
[----:B------:R2:W-:Y:S04]  /*499f0*/  LDGSTS.E [R10+-0x44600], [R172.64], P2 ;  /* 0xbba00000ac0a7fae */ /* 0x0005e8000912184c */
[----:B------:R5:W-:Y:S01]  /*49a00*/  LDGSTS.E [R9+-0x43600], [R64.64], P2 ;  /* 0xbca0000040097fae */ /* 0x000be2000912184c */
[----:B-1----:R-:W-:-:S03]  /*49a10*/  IADD3 R8, R45, 0x100000, RZ ;  /* 0x001000002d087810 */ /* 0x002fc60007ffe0ff */
[----:B------:R-:W4:Y:S04]  /*49a20*/  LDL.64 R68, [R1+0x678] ;  /* 0x0006780001447983 */ /* 0x000f280000100a00 */
[----:B------:R1:W-:Y:S04]  /*49a30*/  LDGSTS.E [R0+-0x42600], [R60.64], P2 ;  /* 0xbda000003c007fae */ /* 0x0003e8000912184c */
[----:B------:R-:W4:Y:S04]  /*49a40*/  LDL.64 R66, [R1+0x6d8] ;  /* 0x0006d80001427983 */ /* 0x000f280000100a00 */
[----:B-----5:R-:W5:Y:S01]  /*49a50*/  LDL.64 R64, [R1+0x718] ;  /* 0x0007180001407983 */ /* 0x020f620000100a00 */
[----:B-1----:R-:W-:-:S03]  /*49a60*/  IADD3 R0, R45, 0x100000, RZ ;  /* 0x001000002d007810 */ /* 0x002fc60007ffe0ff */
[----:B------:R1:W-:Y:S04]  /*49a70*/  LDGSTS.E [R10+-0x41600], [R220.64], P2 ;  /* 0xbea00000dc0a7fae */ /* 0x0003e8000912184c */
[----:B------:R-:W5:Y:S04]  /*49a80*/  LDL.64 R60, [R1+0x758] ;  /* 0x00075800013c7983 */ /* 0x000f680000100a00 */
[----:B------:R1:W-:Y:S04]  /*49a90*/  LDGSTS.E [R9+-0x40600], [R236.64], P2 ;  /* 0xbfa00000ec097fae */ /* 0x0003e8000912184c */
[----:B------:R-:W5:Y:S04]  /*49aa0*/  LDL.64 R92, [R1+0xe20] ;  /* 0x000e2000015c7983 */ /* 0x000f680000100a00 */
[----:B---3--:R3:W-:Y:S04]  /*49ab0*/  LDGSTS.E [R8+-0x7f400], [R58.64], P2 ;  /* 0x80c000003a087fae */ /* 0x0087e8000912184c */
[----:B--2---:R2:W-:Y:S04]  /*49ac0*/  LDGSTS.E [R0+-0x7e400], [R56.64], P2 ;  /* 0x81c0000038007fae */ /* 0x0045e8000912184c */
[----:B---3--:R-:W3:Y:S04]  /*49ad0*/  LDL.64 R58, [R1+0x7d8] ;  /* 0x0007d800013a7983 */ /* 0x008ee80000100a00 */
[----:B--2---:R-:W2:Y:S01]  /*49ae0*/  LDL.64 R56, [R1+0x818] ;  /* 0x0008180001387983 */ /* 0x004ea20000100a00 */
[----:B-1----:R-:W-:-:S02]  /*49af0*/  IADD3 R9, R45, 0x100000, RZ ;  /* 0x001000002d097810 */ /* 0x002fc40007ffe0ff */
[----:B------:R-:W-:Y:S02]  /*49b00*/  IADD3 R10, R45, 0x100000, RZ ;  /* 0x001000002d0a7810 */ /* 0x000fe40007ffe0ff */
[----:B------:R-:W2:Y:S04]  /*49b10*/  LDL.64 R44, [R1+0x7a0] ;  /* 0x0007a000012c7983 */ /* 0x000ea80000100a00 */
[----:B------:R1:W-:Y:S04]  /*49b20*/  LDGSTS.E [R9+-0x7d400], [R86.64], P2 ;  /* 0x82c0000056097fae */ /* 0x0003e8000912184c */
[----:B----4-:R4:W-:Y:S04]  /*49b30*/  LDGSTS.E [R8+-0x7c400], [R80.64], P2 ;  /* 0x83c0000050087fae */ /* 0x0109e8000912184c */
[----:B------:R1:W-:Y:S04]  /*49b40*/  LDGSTS.E [R0+-0x7b400], [R70.64], P2 ;  /* 0x84c0000046007fae */ /* 0x0003e8000912184c */
[----:B------:R5:W-:Y:S04]  /*49b50*/  LDGSTS.E [R10+-0x7a400], [R84.64], P2 ;  /* 0x85c00000540a7fae */ /* 0x000be8000912184c */
[----:B----4-:R-:W4:Y:S04]  /*49b60*/  LDL.64 R80, [R1+0x8d8] ;  /* 0x0008d80001507983 */ /* 0x010f280000100a00 */
[----:B-1----:R-:W4:Y:S04]  /*49b70*/  LDL.64 R70, [R1+0x918] ;  /* 0x0009180001467983 */ /* 0x002f280000100a00 */
[----:B------:R1:W-:Y:S04]  /*49b80*/  LDGSTS.E [R9+-0x79400], [R68.64], P2 ;  /* 0x86c0000044097fae */ /* 0x0003e8000912184c */
[----:B------:R5:W-:Y:S04]  /*49b90*/  LDGSTS.E [R0+-0x78400], [R66.64], P2 ;  /* 0x87c0000042007fae */ /* 0x000be8000912184c */
[----:B------:R-:W4:Y:S04]  /*49ba0*/  LDL.64 R86, [R1+0x998] ;  /* 0x0009980001567983 */ /* 0x000f280000100a00 */
[----:B-1----:R-:W4:Y:S04]  /*49bb0*/  LDL.64 R68, [R1+0x958] ;  /* 0x0009580001447983 */ /* 0x002f280000100a00 */
[----:B-----5:R-:W5:Y:S04]  /*49bc0*/  LDL.64 R66, [R1+0x9d8] ;  /* 0x0009d80001427983 */ /* 0x020f680000100a00 */
[----:B------:R1:W-:Y:S04]  /*49bd0*/  LDGSTS.E [R10+-0x77400], [R64.64], P2 ;  /* 0x88c00000400a7fae */ /* 0x0003e8000912184c */
[----:B------:R1:W-:Y:S04]  /*49be0*/  LDGSTS.E [R9+-0x76400], [R60.64], P2 ;  /* 0x89c000003c097fae */ /* 0x0003e8000912184c */
[----:B------:R1:W-:Y:S04]  /*49bf0*/  LDGSTS.E [R8+-0x75400], [R82.64], P2 ;  /* 0x8ac0000052087fae */ /* 0x0003e8000912184c */
[----:B-1----:R-:W5:Y:S04]  /*49c00*/  LDL.64 R64, [R1+0xa18] ;  /* 0x000a180001407983 */ /* 0x002f680000100a00 */
[----:B------:R-:W5:Y:S04]  /*49c10*/  LDL.64 R60, [R1+0xa58] ;  /* 0x000a5800013c7983 */ /* 0x000f680000100a00 */
[----:B------:R-:W5:Y:S04]  /*49c20*/  LDL.64 R84, [R1+0xa98] ;  /* 0x000a980001547983 */ /* 0x000f680000100a00 */
[----:B------:R-:W5:Y:S04]  /*49c30*/  LDL.64 R82, [R1+0xad8] ;  /* 0x000ad80001527983 */ /* 0x000f680000100a00 */
[----:B---3--:R1:W-:Y:S04]  /*49c40*/  LDGSTS.E [R0+-0x74400], [R58.64], P2 ;  /* 0x8bc000003a007fae */ /* 0x0083e8000912184c */
[----:B--2---:R2:W-:Y:S04]  /*49c50*/  LDGSTS.E [R9+-0x73400], [R56.64], P2 ;  /* 0x8cc0000038097fae */ /* 0x0045e8000912184c */
[----:B-1----:R-:W3:Y:S04]  /*49c60*/  LDL.64 R58, [R1+0xb18] ;  /* 0x000b1800013a7983 */ /* 0x002ee80000100a00 */
[----:B------:R1:W-:Y:S04]  /*49c70*/  LDGSTS.E [R8+-0x72400], [R90.64], P2 ;  /* 0x8dc000005a087fae */ /* 0x0003e8000912184c */
[----:B--2---:R-:W2:Y:S04]  /*49c80*/  LDL.64 R56, [R1+0xb58] ;  /* 0x000b580001387983 */ /* 0x004ea80000100a00 */
[----:B------:R4:W-:Y:S04]  /*49c90*/  LDGSTS.E [R0+-0x71400], [R88.64], P2 ;  /* 0x8ec0000058007fae */ /* 0x0009e8000912184c */
[----:B-1----:R-:W2:Y:S04]  /*49ca0*/  LDL.64 R90, [R1+0xe60] ;  /* 0x000e6000015a7983 */ /* 0x002ea80000100a00 */
[----:B----4-:R1:W-:Y:S04]  /*49cb0*/  LDGSTS.E [R10+-0x70400], [R80.64], P2 ;  /* 0x8fc00000500a7fae */ /* 0x0103e8000912184c */
[----:B------:R4:W-:Y:S04]  /*49cc0*/  LDGSTS.E [R9+-0x6f400], [R70.64], P2 ;  /* 0x90c0000046097fae */ /* 0x0009e8000912184c */
[----:B------:R-:W2:Y:S04]  /*49cd0*/  LDL.64 R88, [R1+0xea0] ;  /* 0x000ea00001587983 */ /* 0x000ea80000100a00 */
[----:B-1----:R-:W2:Y:S04]  /*49ce0*/  LDL.64 R80, [R1+0xbd0] ;  /* 0x000bd00001507983 */ /* 0x002ea80000100a00 */
[----:B----4-:R-:W4:Y:S04]  /*49cf0*/  LDL.64 R70, [R1+0xc10] ;  /* 0x000c100001467983 */ /* 0x010f280000100a00 */
        /* <DEDUP_REMOVED lines=14> */
[----:B---3--:R1:W-:Y:S04]  /*49de0*/  LDGSTS.E [R0+-0x67400], [R58.64], P2 ;  /* 0x98c000003a007fae */ /* 0x0083e8000912184c */
[----:B--2---:R2:W-:Y:S04]  /*49df0*/  LDGSTS.E [R10+-0x66400], [R56.64], P2 ;  /* 0x99c00000380a7fae */ /* 0x0045e8000912184c */
[----:B-1----:R-:W3:Y:S04]  /*49e00*/  LDL.64 R58, [R1+0x3a8] ;  /* 0x0003a800013a7983 */ /* 0x002ee80000100a00 */
[----:B------:R1:W-:Y:S04]  /*49e10*/  LDGSTS.E [R9+-0x65400], [R54.64], P2 ;  /* 0x9ac0000036097fae */ /* 0x0003e8000912184c */
[----:B--2---:R-:W2:Y:S04]  /*49e20*/  LDL.64 R56, [R1+0x368] ;  /* 0x0003680001387983 */ /* 0x004ea80000100a00 */
[----:B-1----:R-:W2:Y:S04]  /*49e30*/  LDL.64 R54, [R1+0x328] ;  /* 0x0003280001367983 */ /* 0x002ea80000100a00 */
[----:B------:R1:W-:Y:S04]  /*49e40*/  LDGSTS.E [R0+-0x64400], [R80.64], P2 ;  /* 0x9bc0000050007fae */ /* 0x0003e8000912184c */
[----:B----4-:R4:W-:Y:S04]  /*49e50*/  LDGSTS.E [R10+-0x63400], [R70.64], P2 ;  /* 0x9cc00000460a7fae */ /* 0x0109e8000912184c */
[----:B-1----:R-:W2:Y:S04]  /*49e60*/  LDL.64 R80, [R1+0x128] ;  /* 0x0001280001507983 */ /* 0x002ea80000100a00 */
[----:B----4-:R-:W4:Y:S04]  /*49e70*/  LDL.64 R70, [R1+0xfe0] ;  /* 0x000fe00001467983 */ /* 0x010f280000100a00 */
[----:B------:R1:W-:Y:S04]  /*49e80*/  LDGSTS.E [R9+-0x62400], [R68.64], P2 ;  /* 0x9dc0000044097fae */ /* 0x0003e8000912184c */
[----:B-1----:R-:W4:Y:S04]  /*49e90*/  LDL.64 R68, [R1+0x1020] ;  /* 0x0010200001447983 */ /* 0x002f280000100a00 */
[----:B-----5:R1:W-:Y:S04]  /*49ea0*/  LDGSTS.E [R8+-0x61400], [R66.64], P2 ;  /* 0x9ec0000042087fae */ /* 0x0203e8000912184c */
[----:B------:R5:W-:Y:S04]  /*49eb0*/  LDGSTS.E [R0+-0x60400], [R64.64], P2 ;  /* 0x9fc0000040007fae */ /* 0x000be8000912184c */
[----:B-1----:R-:W4:Y:S04]  /*49ec0*/  LDL.64 R66, [R1+0x68] ;  /* 0x0000680001427983 */ /* 0x002f280000100a00 */
[----:B------:R1:W-:Y:S04]  /*49ed0*/  LDGSTS.E [R9+-0x5f400], [R60.64], P2 ;  /* 0xa0c000003c097fae */ /* 0x0003e8000912184c */
[----:B-----5:R-:W5:Y:S04]  /*49ee0*/  LDL.64 R64, [R1+0x10a0] ;  /* 0x0010a00001407983 */ /* 0x020f680000100a00 */
[----:B-1----:R-:W5:Y:S04]  /*49ef0*/  LDL.64 R60, [R1+0x10e0] ;  /* 0x0010e000013c7983 */ /* 0x002f680000100a00 */
[----:B---3--:R1:W-:Y:S04]  /*49f00*/  LDGSTS.E [R8+-0x5e400], [R58.64], P2 ;  /* 0xa1c000003a087fae */ /* 0x0083e8000912184c */
[----:B--2---:R2:W-:Y:S04]  /*49f10*/  LDGSTS.E [R0+-0x5d400], [R56.64], P2 ;  /* 0xa2c0000038007fae */ /* 0x0045e8000912184c */
[----:B-1----:R-:W3:Y:S04]  /*49f20*/  LDL.64 R58, [R1+0x1120] ;  /* 0x00112000013a7983 */ /* 0x002ee80000100a00 */
[----:B------:R1:W-:Y:S04]  /*49f30*/  LDGSTS.E [R10+-0x5c400], [R54.64], P2 ;  /* 0xa3c00000360a7fae */ /* 0x0003e8000912184c */
[----:B--2---:R-:W2:Y:S04]  /*49f40*/  LDL.64 R56, [R1+0x1160] ;  /* 0x0011600001387983 */ /* 0x004ea80000100a00 */
[----:B------:R2:W-:Y:S04]  /*49f50*/  LDGSTS.E [R9+-0x5b400], [R96.64], P2 ;  /* 0xa4c0000060097fae */ /* 0x0005e8000912184c */
[----:B-1----:R-:W2:Y:S04]  /*49f60*/  LDL.64 R54, [R1+0x11a0] ;  /* 0x0011a00001367983 */ /* 0x002ea80000100a00 */
[----:B------:R1:W-:Y:S04]  /*49f70*/  LDGSTS.E [R0+-0x5a400], [R92.64], P2 ;  /* 0xa5c000005c007fae */ /* 0x0003e8000912184c */
[----:B------:R1:W-:Y:S04]  /*49f80*/  LDGSTS.E [R10+-0x59400], [R90.64], P2 ;  /* 0xa6c000005a0a7fae */ /* 0x0003e8000912184c */
[----:B------:R1:W-:Y:S04]  /*49f90*/  LDGSTS.E [R9+-0x58400], [R88.64], P2 ;  /* 0xa7c0000058097fae */ /* 0x0003e8000912184c */
[----:B------:R1:W-:Y:S04]  /*49fa0*/  LDGSTS.E [R8+-0x57400], [R86.64], P2 ;  /* 0xa8c0000056087fae */ /* 0x0003e8000912184c */
[----:B------:R1:W-:Y:S04]  /*49fb0*/  LDGSTS.E [R0+-0x56400], [R84.64], P2 ;  /* 0xa9c0000054007fae */ /* 0x0003e8000912184c */
[----:B------:R1:W-:Y:S04]  /*49fc0*/  LDGSTS.E [R9+-0x55400], [R82.64], P2 ;  /* 0xaac0000052097fae */ /* 0x0003e8000912184c */
[----:B------:R1:W-:Y:S04]  /*49fd0*/  LDGSTS.E [R8+-0x54400], [R80.64], P2 ;  /* 0xabc0000050087fae */ /* 0x0003e8000912184c */
[----:B----4-:R4:W-:Y:S04]  /*49fe0*/  LDGSTS.E [R0+-0x53400], [R70.64], P2 ;  /* 0xacc0000046007fae */ /* 0x0109e8000912184c */
[----:B------:R4:W-:Y:S04]  /*49ff0*/  LDGSTS.E [R10+-0x52400], [R68.64], P2 ;  /* 0xadc00000440a7fae */ /* 0x0009e8000912184c */
[----:B-1----:R-:W2:Y:S04]  /*4a000*/  LDL.64 R80, [R1+0x360] ;  /* 0x0003600001507983 */ /* 0x002ea80000100a00 */
[----:B------:R1:W-:Y:S04]  /*4a010*/  LDGSTS.E [R9+-0x51400], [R66.64], P2 ;  /* 0xaec0000042097fae */ /* 0x0003e8000912184c */
[----:B----4-:R-:W4:Y:S04]  /*4a020*/  LDL.64 R68, [R1+0x8a0] ;  /* 0x0008a00001447983 */ /* 0x010f280000100a00 */
[----:B-----5:R5:W-:Y:S04]  /*4a030*/  LDGSTS.E [R0+-0x50400], [R64.64], P2 ;  /* 0xafc0000040007fae */ /* 0x020be8000912184c */
[----:B-1----:R-:W4:Y:S04]  /*4a040*/  LDL.64 R66, [R1+0x8e0] ;  /* 0x0008e00001427983 */ /* 0x002f280000100a00 */
[----:B------:R1:W-:Y:S04]  /*4a050*/  LDGSTS.E [R10+-0x4f400], [R60.64], P2 ;  /* 0xb0c000003c0a7fae */ /* 0x0003e8000912184c */
[----:B-----5:R-:W5:Y:S04]  /*4a060*/  LDL.64 R64, [R1+0x920] ;  /* 0x0009200001407983 */ /* 0x020f680000100a00 */
[----:B------:R-:W4:Y:S04]  /*4a070*/  LDL.64 R70, [R1+0x320] ;  /* 0x0003200001467983 */ /* 0x000f280000100a00 */
[----:B-1----:R-:W4:Y:S04]  /*4a080*/  LDL.64 R60, [R1+0x600] ;  /* 0x00060000013c7983 */ /* 0x002f280000100a00 */
[----:B---3--:R1:W-:Y:S04]  /*4a090*/  LDGSTS.E [R9+-0x4e400], [R58.64], P2 ;  /* 0xb1c000003a097fae */ /* 0x0083e8000912184c */
[----:B--2---:R2:W-:Y:S04]  /*4a0a0*/  LDGSTS.E [R8+-0x4d400], [R56.64], P2 ;  /* 0xb2c0000038087fae */ /* 0x0045e8000912184c */
[----:B-1----:R-:W3:Y:S04]  /*4a0b0*/  LDL.64 R58, [R1+0x640] ;  /* 0x00064000013a7983 */ /* 0x002ee80000100a00 */
[----:B------:R1:W-:Y:S04]  /*4a0c0*/  LDGSTS.E [R0+-0x4c400], [R54.64], P2 ;  /* 0xb3c0000036007fae */ /* 0x0003e8000912184c */
[----:B------:R1:W-:Y:S04]  /*4a0d0*/  LDGSTS.E [R9+-0x4b400], [R62.64], P2 ;  /* 0xb4c000003e097fae */ /* 0x0003e8000912184c */
[----:B------:R1:W-:Y:S04]  /*4a0e0*/  LDGSTS.E [R8+-0x4a400], [R52.64], P2 ;  /* 0xb5c0000034087fae */ /* 0x0003e8000912184c */
[----:B--2---:R-:W2:Y:S04]  /*4a0f0*/  LDL.64 R56, [R1+0x500] ;  /* 0x0005000001387983 */ /* 0x004ea80000100a00 */
[----:B------:R5:W-:Y:S04]  /*4a100*/  LDGSTS.E [R0+-0x49400], [R94.64], P2 ;  /* 0xb6c000005e007fae */ /* 0x000be8000912184c */
[----:B-1----:R-:W3:Y:S04]  /*4a110*/  LDL.64 R54, [R1+0x540] ;  /* 0x0005400001367983 */ /* 0x002ee80000100a00 */
[----:B------:R1:W-:Y:S04]  /*4a120*/  LDGSTS.E [R10+-0x48400], [R34.64], P2 ;  /* 0xb7c00000220a7fae */ /* 0x0003e8000912184c */
[----:B------:R4:W-:Y:S04]  /*4a130*/  LDGSTS.E [R9+-0x47400], [R126.64], P2 ;  /* 0xb8c000007e097fae */ /* 0x0009e8000912184c */
[----:B------:R5:W-:Y:S04]  /*4a140*/  LDGSTS.E [R0+-0x46400], [R142.64], P2 ;  /* 0xb9c000008e007fae */ /* 0x000be8000912184c */
[----:B-1----:R-:W3:Y:S04]  /*4a150*/  LDL.64 R34, [R1+0x580] ;  /* 0x0005800001227983 */ /* 0x002ee80000100a00 */
[----:B------:R1:W-:Y:S04]  /*4a160*/  LDGSTS.E [R10+-0x45400], [R50.64], P2 ;  /* 0xbac00000320a7fae */ /* 0x0003e8000912184c */
[----:B------:R4:W-:Y:S04]  /*4a170*/  LDGSTS.E [R9+-0x44400], [R174.64], P2 ;  /* 0xbbc00000ae097fae */ /* 0x0009e8000912184c */
[----:B------:R-:W3:Y:S04]  /*4a180*/  LDL.64 R62, [R1+0x5c0] ;  /* 0x0005c000013e7983 */ /* 0x000ee80000100a00 */
[----:B------:R4:W-:Y:S01]  /*4a190*/  LDGSTS.E [R8+-0x43400], [R48.64], P2 ;  /* 0xbcc0000030087fae */ /* 0x0009e2000912184c */
[----:B-1----:R-:W-:-:S03]  /*4a1a0*/  IADD3 R10, R252, 0x100000, RZ ;  /* 0x00100000fc0a7810 */ /* 0x002fc60007ffe0ff */
[----:B------:R5:W-:Y:S04]  /*4a1b0*/  LDGSTS.E [R0+-0x42400], [R46.64], P2 ;  /* 0xbdc000002e007fae */ /* 0x000be8000912184c */
[----:B------:R-:W3:Y:S04]  /*4a1c0*/  LDL.64 R52, [R1+0x680] ;  /* 0x0006800001347983 */ /* 0x000ee80000100a00 */
[----:B------:R1:W-:Y:S01]  /*4a1d0*/  LDGSTS.E [R9+-0x41400], [R222.64], P2 ;  /* 0xbec00000de097fae */ /* 0x0003e2000912184c */
[----:B-----5:R-:W-:-:S03]  /*4a1e0*/  IADD3 R0, R252, 0x100000, RZ ;  /* 0x00100000fc007810 */ /* 0x020fc60007ffe0ff */
[----:B------:R-:W5:Y:S04]  /*4a1f0*/  LDL.64 R50, [R1+0x6e0] ;  /* 0x0006e00001327983 */ /* 0x000f680000100a00 */
[----:B----4-:R-:W4:Y:S01]  /*4a200*/  LDL.64 R48, [R1+0x720] ;  /* 0x0007200001307983 */ /* 0x010f220000100a00 */
[----:B-1----:R-:W-:-:S03]  /*4a210*/  IADD3 R9, R252, 0x100000, RZ ;  /* 0x00100000fc097810 */ /* 0x002fc60007ffe0ff */
[----:B------:R1:W-:Y:S04]  /*4a220*/  LDGSTS.E [R8+-0x40400], [R238.64], P2 ;  /* 0xbfc00000ee087fae */ /* 0x0003e8000912184c */
[----:B------:R-:W4:Y:S04]  /*4a230*/  LDL.64 R46, [R1+0x760] ;  /* 0x00076000012e7983 */ /* 0x000f280000100a00 */
[----:B--2---:R2:W-:Y:S04]  /*4a240*/  LDGSTS.E [R0+-0x7f200], [R56.64], P2 ;  /* 0x80e0000038007fae */ /* 0x0045e8000912184c */
[----:B---3--:R3:W-:Y:S04]  /*4a250*/  LDGSTS.E [R10+-0x7e200], [R54.64], P2 ;  /* 0x81e00000360a7fae */ /* 0x0087e8000912184c */
[----:B--2---:R-:W2:Y:S04]  /*4a260*/  LDL.64 R56, [R1+0x7e0] ;  /* 0x0007e00001387983 */ /* 0x004ea80000100a00 */
[----:B---3--:R-:W3:Y:S04]  /*4a270*/  LDL.64 R54, [R1+0x820] ;  /* 0x0008200001367983 */ /* 0x008ee80000100a00 */
[----:B------:R1:W-:Y:S04]  /*4a280*/  LDGSTS.E [R9+-0x7d200], [R34.64], P2 ;  /* 0x82e0000022097fae */ /* 0x0003e8000912184c */
[----:B-1----:R-:W3:Y:S01]  /*4a290*/  LDL.64 R34, [R1+0x860] ;  /* 0x0008600001227983 */ /* 0x002ee20000100a00 */
[----:B------:R-:W-:-:S03]  /*4a2a0*/  IADD3 R8, R252, 0x100000, RZ ;  /* 0x00100000fc087810 */ /* 0x000fc60007ffe0ff */
[----:B------:R1:W-:Y:S04]  /*4a2b0*/  LDGSTS.E [R0+-0x7c200], [R62.64], P2 ;  /* 0x83e000003e007fae */ /* 0x0003e8000912184c */
[----:B------:R1:W-:Y:S04]  /*4a2c0*/  LDGSTS.E [R10+-0x7b200], [R60.64], P2 ;  /* 0x84e000003c0a7fae */ /* 0x0003e8000912184c */
[----:B------:R4:W-:Y:S04]  /*4a2d0*/  LDGSTS.E [R9+-0x7a200], [R58.64], P2 ;  /* 0x85e000003a097fae */ /* 0x0009e8000912184c */
[----:B------:R4:W-:Y:S04]  /*4a2e0*/  LDGSTS.E [R8+-0x79200], [R52.64], P2 ;  /* 0x86e0000034087fae */ /* 0x0009e8000912184c */
[----:B-1----:R-:W3:Y:S04]  /*4a2f0*/  LDL.64 R62, [R1+0x9a0] ;  /* 0x0009a000013e7983 */ /* 0x002ee80000100a00 */
[----:B-----5:R1:W-:Y:S04]  /*4a300*/  LDGSTS.E [R0+-0x78200], [R50.64], P2 ;  /* 0x87e0000032007fae */ /* 0x0203e8000912184c */
[----:B----4-:R-:W4:Y:S04]  /*4a310*/  LDL.64 R52, [R1+0x960] ;  /* 0x0009600001347983 */ /* 0x010f280000100a00 */
[----:B------:R5:W-:Y:S04]  /*4a320*/  LDGSTS.E [R9+-0x77200], [R48.64], P2 ;  /* 0x88e0000030097fae */ /* 0x000be8000912184c */
[----:B-1----:R-:W4:Y:S04]  /*4a330*/  LDL.64 R50, [R1+0x9e0] ;  /* 0x0009e00001327983 */ /* 0x002f280000100a00 */
[----:B------:R1:W-:Y:S04]  /*4a340*/  LDGSTS.E [R8+-0x76200], [R46.64], P2 ;  /* 0x89e000002e087fae */ /* 0x0003e8000912184c */
[----:B-----5:R-:W5:Y:S04]  /*4a350*/  LDL.64 R48, [R1+0xa20] ;  /* 0x000a200001307983 */ /* 0x020f680000100a00 */
[----:B------:R1:W-:Y:S04]  /*4a360*/  LDGSTS.E [R0+-0x75200], [R44.64], P2 ;  /* 0x8ae000002c007fae */ /* 0x0003e8000912184c */
[----:B-1----:R-:W5:Y:S04]  /*4a370*/  LDL.64 R46, [R1+0xa60] ;  /* 0x000a6000012e7983 */ /* 0x002f680000100a00 */
[----:B------:R-:W5:Y:S04]  /*4a380*/  LDL.64 R60, [R1+0xae0] ;  /* 0x000ae000013c7983 */ /* 0x000f680000100a00 */
[----:B------:R-:W5:Y:S04]  /*4a390*/  LDL.64 R44, [R1+0xaa0] ;  /* 0x000aa000012c7983 */ /* 0x000f680000100a00 */
[----:B------:R-:W5:Y:S04]  /*4a3a0*/  LDL.64 R58, [R1+0xb60] ;  /* 0x000b6000013a7983 */ /* 0x000f680000100a00 */
[----:B--2---:R1:W-:Y:S04]  /*4a3b0*/  LDGSTS.E [R10+-0x74200], [R56.64], P2 ;  /* 0x8be00000380a7fae */ /* 0x0043e8000912184c */
[----:B---3--:R2:W-:Y:S04]  /*4a3c0*/  LDGSTS.E [R9+-0x73200], [R54.64], P2 ;  /* 0x8ce0000036097fae */ /* 0x0085e8000912184c */
[----:B-1----:R-:W3:Y:S04]  /*4a3d0*/  LDL.64 R56, [R1+0xb98] ;  /* 0x000b980001387983 */ /* 0x002ee80000100a00 */
[----:B--2---:R-:W2:Y:S04]  /*4a3e0*/  LDL.64 R54, [R1+0xbd8] ;  /* 0x000bd80001367983 */ /* 0x004ea80000100a00 */
[----:B------:R1:W-:Y:S04]  /*4a3f0*/  LDGSTS.E [R0+-0x72200], [R34.64], P2 ;  /* 0x8de0000022007fae */ /* 0x0003e8000912184c */
[----:B------:R1:W-:Y:S04]  /*4a400*/  LDGSTS.E [R10+-0x71200], [R68.64], P2 ;  /* 0x8ee00000440a7fae */ /* 0x0003e8000912184c */
[----:B------:R1:W-:Y:S04]  /*4a410*/  LDGSTS.E [R9+-0x70200], [R66.64], P2 ;  /* 0x8fe0000042097fae */ /* 0x0003e8000912184c */
[----:B-1----:R-:W2:Y:S04]  /*4a420*/  LDL.64 R34, [R1+0xb20] ;  /* 0x000b200001227983 */ /* 0x002ea80000100a00 */
[----:B------:R1:W-:Y:S04]  /*4a430*/  LDGSTS.E [R8+-0x6f200], [R64.64], P2 ;  /* 0x90e0000040087fae */ /* 0x0003e8000912184c */
[----:B------:R-:W3:Y:S04]  /*4a440*/  LDL.64 R68, [R1+0x2e0] ;  /* 0x0002e00001447983 */ /* 0x000ee80000100a00 */
[----:B------:R-:W3:Y:S04]  /*4a450*/  LDL.64 R66, [R1+0xe28] ;  /* 0x000e280001427983 */ /* 0x000ee80000100a00 */
[----:B----4-:R4:W-:Y:S04]  /*4a460*/  LDGSTS.E [R0+-0x6e200], [R52.64], P2 ;  /* 0x91e0000034007fae */ /* 0x0109e8000912184c */
[----:B------:R1:W-:Y:S04]  /*4a470*/  LDGSTS.E [R9+-0x6d200], [R62.64], P2 ;  /* 0x92e000003e097fae */ /* 0x0003e8000912184c */
[----:B------:R1:W-:Y:S04]  /*4a480*/  LDGSTS.E [R8+-0x6c200], [R50.64], P2 ;  /* 0x93e0000032087fae */ /* 0x0003e8000912184c */
[----:B----4-:R-:W4:Y:S04]  /*4a490*/  LDL.64 R52, [R1+0xc18] ;  /* 0x000c180001347983 */ /* 0x010f280000100a00 */
[----:B-----5:R5:W-:Y:S04]  /*4a4a0*/  LDGSTS.E [R0+-0x6b200], [R48.64], P2 ;  /* 0x94e0000030007fae */ /* 0x020be8000912184c */
[----:B-1----:R-:W4:Y:S04]  /*4a4b0*/  LDL.64 R50, [R1+0xc58] ;  /* 0x000c580001327983 */ /* 0x002f280000100a00 */
[----:B------:R1:W-:Y:S04]  /*4a4c0*/  LDGSTS.E [R10+-0x6a200], [R46.64], P2 ;  /* 0x95e000002e0a7fae */ /* 0x0003e8000912184c */
[----:B-----5:R-:W4:Y:S04]  /*4a4d0*/  LDL.64 R48, [R1+0x460] ;  /* 0x0004600001307983 */ /* 0x020f280000100a00 */
[----:B------:R1:W-:Y:S04]  /*4a4e0*/  LDGSTS.E [R9+-0x69200], [R44.64], P2 ;  /* 0x96e000002c097fae */ /* 0x0003e8000912184c */
[----:B-1----:R-:W4:Y:S04]  /*4a4f0*/  LDL.64 R46, [R1+0x420] ;  /* 0x00042000012e7983 */ /* 0x002f280000100a00 */
[----:B------:R1:W-:Y:S04]  /*4a500*/  LDGSTS.E [R0+-0x68200], [R60.64], P2 ;  /* 0x97e000003c007fae */ /* 0x0003e8000912184c */
[----:B------:R-:W4:Y:S04]  /*4a510*/  LDL.64 R44, [R1+0x3e0] ;  /* 0x0003e000012c7983 */ /* 0x000f280000100a00 */
[----:B------:R-:W4:Y:S04]  /*4a520*/  LDL.64 R64, [R1+0xe68] ;  /* 0x000e680001407983 */ /* 0x000f280000100a00 */
[----:B------:R-:W4:Y:S04]  /*4a530*/  LDL.64 R62, [R1+0xea8] ;  /* 0x000ea800013e7983 */ /* 0x000f280000100a00 */
[----:B-1----:R-:W4:Y:S04]  /*4a540*/  LDL.64 R60, [R1+0xee8] ;  /* 0x000ee800013c7983 */ /* 0x002f280000100a00 */
[----:B--2---:R1:W-:Y:S04]  /*4a550*/  LDGSTS.E [R10+-0x67200], [R34.64], P2 ;  /* 0x98e00000220a7fae */ /* 0x0043e8000912184c */
[----:B------:R2:W-:Y:S04]  /*4a560*/  LDGSTS.E [R9+-0x66200], [R58.64], P2 ;  /* 0x99e000003a097fae */ /* 0x0005e8000912184c */
[----:B---3--:R3:W-:Y:S04]  /*4a570*/  LDGSTS.E [R8+-0x65200], [R56.64], P2 ;  /* 0x9ae0000038087fae */ /* 0x0087e8000912184c */
[----:B-1----:R-:W5:Y:S04]  /*4a580*/  LDL.64 R34, [R1+0x3a0] ;  /* 0x0003a00001227983 */ /* 0x002f680000100a00 */
[----:B--2---:R-:W2:Y:S04]  /*4a590*/  LDL.64 R58, [R1+0xf28] ;  /* 0x000f2800013a7983 */ /* 0x004ea80000100a00 */
[----:B------:R1:W-:Y:S04]  /*4a5a0*/  LDGSTS.E [R0+-0x64200], [R54.64], P2 ;  /* 0x9be0000036007fae */ /* 0x0003e8000912184c */
[----:B---3--:R-:W3:Y:S04]  /*4a5b0*/  LDL.64 R56, [R1+0xf68] ;  /* 0x000f680001387983 */ /* 0x008ee80000100a00 */
[----:B----4-:R4:W-:Y:S04]  /*4a5c0*/  LDGSTS.E [R9+-0x63200], [R52.64], P2 ;  /* 0x9ce0000034097fae */ /* 0x0109e8000912184c */
[----:B-1----:R-:W2:Y:S04]  /*4a5d0*/  LDL.64 R54, [R1+0x120] ;  /* 0x0001200001367983 */ /* 0x002ea80000100a00 */
[----:B------:R1:W-:Y:S04]  /*4a5e0*/  LDGSTS.E [R8+-0x62200], [R50.64], P2 ;  /* 0x9de0000032087fae */ /* 0x0003e8000912184c */
[----:B----4-:R-:W4:Y:S04]  /*4a5f0*/  LDL.64 R52, [R1+0xfe8] ;  /* 0x000fe80001347983 */ /* 0x010f280000100a00 */
[----:B------:R1:W-:Y:S04]  /*4a600*/  LDGSTS.E [R0+-0x61200], [R48.64], P2 ;  /* 0x9ee0000030007fae */ /* 0x0003e8000912184c */
[----:B-1----:R-:W2:Y:S04]  /*4a610*/  LDL.64 R50, [R1+0x1028] ;  /* 0x0010280001327983 */ /* 0x002ea80000100a00 */
[----:B------:R1:W-:Y:S04]  /*4a620*/  LDGSTS.E [R10+-0x60200], [R46.64], P2 ;  /* 0x9fe000002e0a7fae */ /* 0x0003e8000912184c */
[----:B------:R-:W2:Y:S04]  /*4a630*/  LDL.64 R48, [R1+0x60] ;  /* 0x0000600001307983 */ /* 0x000ea80000100a00 */
[----:B------:R1:W-:Y:S04]  /*4a640*/  LDGSTS.E [R9+-0x5f200], [R44.64], P2 ;  /* 0xa0e000002c097fae */ /* 0x0003e8000912184c */
[----:B-1----:R-:W2:Y:S04]  /*4a650*/  LDL.64 R46, [R1+0x10a8] ;  /* 0x0010a800012e7983 */ /* 0x002ea80000100a00 */
[----:B------:R-:W2:Y:S04]  /*4a660*/  LDL.64 R44, [R1+0x10e8] ;  /* 0x0010e800012c7983 */ /* 0x000ea80000100a00 */
[----:B-----5:R1:W-:Y:S04]  /*4a670*/  LDGSTS.E [R0+-0x5e200], [R34.64], P2 ;  /* 0xa1e0000022007fae */ /* 0x0203e8000912184c */
[----:B------:R5:W-:Y:S04]  /*4a680*/  LDGSTS.E [R10+-0x5d200], [R80.64], P2 ;  /* 0xa2e00000500a7fae */ /* 0x000be8000912184c */
[----:B------:R2:W-:Y:S04]  /*4a690*/  LDGSTS.E [R9+-0x5c200], [R70.64], P2 ;  /* 0xa3e0000046097fae */ /* 0x0005e8000912184c */
[----:B-1----:R-:W2:Y:S04]  /*4a6a0*/  LDL.64 R34, [R1+0x1128] ;  /* 0x0011280001227983 */ /* 0x002ea80000100a00 */
[----:B------:R1:W-:Y:S04]  /*4a6b0*/  STL [R1+0xc0], RZ ;  /* 0x0000c0ff01007387 */ /* 0x0003e80000100800 */
        /* <DEDUP_REMOVED lines=82> */
[----:B------:R1:W-:Y:S04]  /*4abe0*/  LDGSTS.E [R8+-0x5b200], [R68.64], P2 ;  /* 0xa4e0000044087fae */ /* 0x0003e8000912184c */
        /* <DEDUP_REMOVED lines=9> */
[----:B--2---:R5:W-:Y:S04]  /*4ac80*/  LDGSTS.E [R10+-0x56200], [R58.64], P2 ;  /* 0xa9e000003a0a7fae */ /* 0x004be8000912184c */
[----:B------:R2:W-:Y:S04]  /*4ac90*/  STL [R1+0x230], RZ ;  /* 0x000230ff01007387 */ /* 0x0005e80000100800 */
[----:B---3--:R3:W-:Y:S04]  /*4aca0*/  LDGSTS.E [R9+-0x55200], [R56.64], P2 ;  /* 0xaae0000038097fae */ /* 0x0087e8000912184c */
[----:B------:R2:W-:Y:S04]  /*4acb0*/  STL [R1+0x234], RZ ;  /* 0x000234ff01007387 */ /* 0x0005e80000100800 */
[----:B------:R1:W-:Y:S04]  /*4acc0*/  LDGSTS.E [R0+-0x54200], [R54.64], P2 ;  /* 0xabe0000036007fae */ /* 0x0003e8000912184c */
[----:B------:R2:W-:Y:S04]  /*4acd0*/  STL [R1+0x238], RZ ;  /* 0x000238ff01007387 */ /* 0x0005e80000100800 */
[----:B----4-:R5:W-:Y:S04]  /*4ace0*/  LDGSTS.E [R10+-0x53200], [R52.64], P2 ;  /* 0xace00000340a7fae */ /* 0x010be8000912184c */
        /* <DEDUP_REMOVED lines=39> */
[----:B------:R2:W-:Y:S01]  /*4af60*/  STL [R1+0x14c], RZ ;  /* 0x00014cff01007387 */ /* 0x0005e20000100800 */
[----:B-1----:R-:W-:-:S03]  /*4af70*/  IMAD.MOV.U32 R0, RZ, RZ, 0x7f ;  /* 0x0000007fff007424 */ /* 0x002fc600078e00ff */
[----:B------:R2:W-:Y:S04]  /*4af80*/  STL [R1+0xe0], RZ ;  /* 0x0000e0ff01007387 */ /* 0x0005e80000100800 */
[----:B------:R2:W-:Y:S01]  /*4af90*/  STL [R1+0xe4], RZ ;  /* 0x0000e4ff01007387 */ /* 0x0005e20000100800 */
[----:B------:R-:W-:-:S03]  /*4afa0*/  IADD3 R0, R0, c[0x0][0x180], RZ ;  /* 0x0000600000007a10 */ /* 0x000fc60007ffe0ff */
[----:B------:R2:W-:Y:S04]  /*4afb0*/  STL [R1+0xe8], RZ ;  /* 0x0000e8ff01007387 */ /* 0x0005e80000100800 */
[----:B------:R2:W-:Y:S01]  /*4afc0*/  STL [R1+0xec], RZ ;  /* 0x0000ecff01007387 */ /* 0x0005e20000100800 */
[----:B------:R-:W-:-:S03]  /*4afd0*/  ISETP.GE.AND P0, PT, R0, 0x80, PT ;  /* 0x000000800000780c */ /* 0x000fc60003f06270 */
[----:B------:R-:W0:Y:S01]  /*4afe0*/  LDGDEPBAR ;  /* 0x00000000000079af */ /* 0x000e220000000000 */
[----:B------:R-:W-:Y:S01]  /*4aff0*/  CS2R R140, SRZ ;  /* 0x00000000008c7805 */ /* 0x000fe2000001ff00 */
        /* <DEDUP_REMOVED lines=15> */
[----:B----4-:R-:W-:Y:S01]  /*4b0f0*/  CS2R R16, SRZ ;  /* 0x0000000000107805 */ /* 0x010fe2000001ff00 */
[----:B------:R-:W-:Y:S01]  /*4b100*/  CS2R R18, SRZ ;  /* 0x0000000000127805 */ /* 0x000fe2000001ff00 */
[----:B---3--:R-:W-:Y:S01]  /*4b110*/  CS2R R8, SRZ ;  /* 0x0000000000087805 */ /* 0x008fe2000001ff00 */
[----:B-----5:R-:W-:Y:S01]  /*4b120*/  CS2R R10, SRZ ;  /* 0x00000000000a7805 */ /* 0x020fe2000001ff00 */
        /* <DEDUP_REMOVED lines=50> */
[----:B------:R-:W-:Y:S05]  /*4b450*/  @!P0 BRA `(.L_x_0) ;  /* 0x0003839000008947 */ /* 0x000fea0003800000 */
[----:B--2---:R-:W2:Y:S04]  /*4b460*/  LDL.LU.64 R174, [R1+0x40] ;  /* 0x0000400001ae7983 */ /* 0x004ea80000300a00 */
[----:B------:R-:W3:Y:S04]  /*4b470*/  LDL.LU.64 R168, [R1+0x38] ;  /* 0x0000380001a87983 */ /* 0x000ee80000300a00 */
[----:B------:R-:W4:Y:S04]  /*4b480*/  LDL.LU.64 R170, [R1+0x30] ;  /* 0x0000300001aa7983 */ /* 0x000f280000300a00 */
[----:B------:R-:W5:Y:S04]  /*4b490*/  LDL.LU.64 R164, [R1+0x28] ;  /* 0x0000280001a47983 */ /* 0x000f680000300a00 */
[----:B------:R-:W5:Y:S04]  /*4b4a0*/  LDL.LU.64 R166, [R1+0x20] ;  /* 0x0000200001a67983 */ /* 0x000f680000300a00 */
[----:B------:R-:W5:Y:S04]  /*4b4b0*/  LDL.LU.64 R160, [R1+0x18] ;  /* 0x0000180001a07983 */ /* 0x000f680000300a00 */
[----:B------:R-:W5:Y:S04]  /*4b4c0*/  LDL.LU.64 R162, [R1+0x10] ;  /* 0x0000100001a27983 */ /* 0x000f680000300a00 */
[----:B------:R-:W5:Y:S04]  /*4b4d0*/  LDL.LU.64 R56, [R1+0x8] ;  /* 0x0000080001387983 */ /* 0x000f680000300a00 */
[----:B------:R-:W5:Y:S01]  /*4b4e0*/  LDL.LU.64 R58, [R1] ;  /* 0x00000000013a7983 */ /* 0x000f620000300a00 */
[----:B--2---:R-:W-:-:S03]  /*4b4f0*/  IMAD.MOV.U32 R8, RZ, RZ, R175 ;  /* 0x000000ffff087224 */ /* 0x004fc600078e00af */
[----:B------:R-:W-:Y:S04]  /*4b500*/  STL [R1+0x16a0], R174 ;  /* 0x0016a0ae01007387 */ /* 0x000fe80000100800 */
[----:B---3--:R-:W-:Y:S04]  /*4b510*/  STL [R1+0x169c], R168 ;  /* 0x00169ca801007387 */ /* 0x008fe80000100800 */
[----:B------:R1:W-:Y:S04]  /*4b520*/  STL [R1+0x1698], R8 ;  /* 0x0016980801007387 */ /* 0x0003e80000100800 */
[----:B----4-:R-:W-:Y:S01]  /*4b530*/  STL [R1+0x1694], R170 ;  /* 0x001694aa01007387 */ /* 0x010fe20000100800 */
[----:B-1----:R-:W-:-:S05]  /*4b540*/  IMAD.MOV.U32 R8, RZ, RZ, R169 ;  /* 0x000000ffff087224 */ /* 0x002fca00078e00a9 */
[----:B------:R1:W-:Y:S04]  /*4b550*/  STL [R1+0x1690], R8 ;  /* 0x0016900801007387 */ /* 0x0003e80000100800 */
[----:B-----5:R-:W-:Y:S01]  /*4b560*/  STL [R1+0x168c], R164 ;  /* 0x00168ca401007387 */ /* 0x020fe20000100800 */
[----:B-1----:R-:W-:-:S05]  /*4b570*/  IMAD.MOV.U32 R8, RZ, RZ, R171 ;  /* 0x000000ffff087224 */ /* 0x002fca00078e00ab */
[----:B------:R1:W-:Y:S04]  /*4b580*/  STL [R1+0x1688], R8 ;  /* 0x0016880801007387 */ /* 0x0003e80000100800 */
[----:B------:R-:W-:Y:S01]  /*4b590*/  STL [R1+0x1684], R166 ;  /* 0x001684a601007387 */ /* 0x000fe20000100800 */
        /* <DEDUP_REMOVED lines=89> */
[----:B------:R-:W2:Y:S04]  /*4bb30*/  LDL.LU.64 R58, [R1+0x680] ;  /* 0x00068000013a7983 */ /* 0x000ea80000300a00 */
[----:B------:R-:W-:Y:S04]  /*4bb40*/  STL [R1+0x1530], R135 ;  /* 0x0015308701007387 */ /* 0x000fe80000100800 */
[----:B------:R-:W-:Y:S04]  /*4bb50*/  STL [R1+0x1534], R132 ;  /* 0x0015348401007387 */ /* 0x000fe80000100800 */
[----:B------:R-:W-:Y:S04]  /*4bb60*/  STL [R1+0x1528], R133 ;  /* 0x0015288501007387 */ /* 0x000fe80000100800 */
[----:B------:R-:W-:Y:S04]  /*4bb70*/  STL [R1+0x152c], R130 ;  /* 0x00152c8201007387 */ /* 0x000fe80000100800 */
[----:B------:R-:W-:Y:S04]  /*4bb80*/  STL [R1+0x1520], R131 ;  /* 0x0015208301007387 */ /* 0x000fe80000100800 */
[----:B------:R-:W-:Y:S04]  /*4bb90*/  STL [R1+0x1524], R128 ;  /* 0x0015248001007387 */ /* 0x000fe80000100800 */
[----:B------:R-:W3:Y:S04]  /*4bba0*/  LDL.LU.64 R170, [R1+0x640] ;  /* 0x0006400001aa7983 */ /* 0x000ee80000300a00 */
[----:B------:R-:W-:Y:S04]  /*4bbb0*/  STL [R1+0x1518], R129 ;  /* 0x0015188101007387 */ /* 0x000fe80000100800 */
[----:B------:R-:W-:Y:S04]  /*4bbc0*/  STL [R1+0x151c], R114 ;  /* 0x00151c7201007387 */ /* 0x000fe80000100800 */
[----:B------:R-:W-:Y:S04]  /*4bbd0*/  STL [R1+0x1510], R115 ;  /* 0x0015107301007387 */ /* 0x000fe80000100800 */
[----:B------:R-:W-:Y:S04]  /*4bbe0*/  STL [R1+0x1514], R112 ;  /* 0x0015147001007387 */ /* 0x000fe80000100800 */
[----:B------:R-:W4:Y:S04]  /*4bbf0*/  LDL.LU.64 R160, [R1+0x600] ;  /* 0x0006000001a07983 */ /* 0x000f280000300a00 */
[----:B------:R-:W-:Y:S04]  /*4bc00*/  STL [R1+0x1508], R113 ;  /* 0x0015087101007387 */ /* 0x000fe80000100800 */
[----:B------:R-:W-:Y:S04]  /*4bc10*/  STL [R1+0x150c], R110 ;  /* 0x00150c6e01007387 */ /* 0x000fe80000100800 */
[----:B------:R-:W-:Y:S04]  /*4bc20*/  STL [R1+0x1500], R111 ;  /* 0x0015006f01007387 */ /* 0x000fe80000100800 */
[----:B------:R-:W-:Y:S04]  /*4bc30*/  STL [R1+0x1504], R108 ;  /* 0x0015046c01007387 */ /* 0x000fe80000100800 */
[----:B------:R-:W5:Y:S04]  /*4bc40*/  LDL.LU.64 R56, [R1+0x5c0] ;  /* 0x0005c00001387983 */ /* 0x000f680000300a00 */
[----:B------:R-:W-:Y:S04]  /*4bc50*/  STL [R1+0x14f8], R109 ;  /* 0x0014f86d01007387 */ /* 0x000fe80000100800 */
[----:B------:R-:W-:Y:S04]  /*4bc60*/  STL [R1+0x14fc], R78 ;  /* 0x0014fc4e01007387 */ /* 0x000fe80000100800 */
[----:B------:R-:W2:Y:S04]  /*4bc70*/  LDL.LU.64 R174, [R1+0x540] ;  /* 0x0005400001ae7983 */ /* 0x000ea80000300a00 */
[----:B------:R-:W3:Y:S04]  /*4bc80*/  LDL.LU.64 R164, [R1+0x580] ;  /* 0x0005800001a47983 */ /* 0x000ee80000300a00 */
[----:B------:R-:W-:Y:S04]  /*4bc90*/  STL [R1+0x14f0], R79 ;  /* 0x0014f04f01007387 */ /* 0x000fe80000100800 */
[----:B------:R-:W-:Y:S04]  /*4bca0*/  STL [R1+0x14f4], R76 ;  /* 0x0014f44c01007387 */ /* 0x000fe80000100800 */
[----:B------:R-:W4:Y:S04]  /*4bcb0*/  LDL.LU.64 R162, [R1+0x6e0] ;  /* 0x0006e00001a27983 */ /* 0x000f280000300a00 */
[----:B------:R-:W-:Y:S04]  /*4bcc0*/  STL [R1+0x14e8], R77 ;  /* 0x0014e84d01007387 */ /* 0x000fe80000100800 */
[----:B------:R-:W4:Y:S04]  /*4bcd0*/  LDL.LU.64 R178, [R1+0x500] ;  /* 0x0005000001b27983 */ /* 0x000f280000300a00 */
[----:B------:R-:W-:Y:S04]  /*4bce0*/  STL [R1+0x14ec], R74 ;  /* 0x0014ec4a01007387 */ /* 0x000fe80000100800 */
[----:B------:R-:W-:Y:S04]  /*4bcf0*/  STL [R1+0x14e0], R75 ;  /* 0x0014e04b01007387 */ /* 0x000fe80000100800 */
[----:B------:R-:W4:Y:S04]  /*4bd00*/  LDL.LU.64 R166, [R1+0x4c8] ;  /* 0x0004c80001a67983 */ /* 0x000f280000300a00 */
[----:B------:R-:W-:Y:S04]  /*4bd10*/  STL [R1+0x14e4], R72 ;  /* 0x0014e44801007387 */ /* 0x000fe80000100800 */
[----:B------:R-:W-:Y:S04]  /*4bd20*/  STL [R1+0x14d8], R73 ;  /* 0x0014d84901007387 */ /* 0x000fe80000100800 */
[----:B------:R-:W-:Y:S04]  /*4bd30*/  STL [R1+0x14dc], R42 ;  /* 0x0014dc2a01007387 */ /* 0x000fe80000100800 */
[----:B------:R-:W5:Y:S04]  /*4bd40*/  LDL.LU.64 R176, [R1+0x4d0] ;  /* 0x0004d00001b07983 */ /* 0x000f680000300a00 */
[----:B------:R-:W-:Y:S04]  /*4bd50*/  STL [R1+0x14d0], R43 ;  /* 0x0014d02b01007387 */ /* 0x000fe80000100800 */
[----:B------:R-:W5:Y:S04]  /*4bd60*/  LDL.LU.64 R246, [R1+0x4d8] ;  /* 0x0004d80001f67983 */ /* 0x000f680000300a00 */
[----:B------:R-:W-:Y:S04]  /*4bd70*/  STL [R1+0x14d4], R40 ;  /* 0x0014d42801007387 */ /* 0x000fe80000100800 */
[----:B------:R-:W-:Y:S04]  /*4bd80*/  STL [R1+0x14c8], R41 ;  /* 0x0014c82901007387 */ /* 0x000fe80000100800 */
[----:B------:R-:W-:Y:S04]  /*4bd90*/  STL [R1+0x14cc], R38 ;  /* 0x0014cc2601007387 */ /* 0x000fe80000100800 */
[----:B------:R-:W5:Y:S04]  /*4bda0*/  LDL.LU.64 R172, [R1+0x4e0] ;  /* 0x0004e00001ac7983 */ /* 0x000f680000300a00 */
[----:B------:R-:W-:Y:S04]  /*4bdb0*/  STL [R1+0x14c0], R39 ;  /* 0x0014c02701007387 */ /* 0x000fe80000100800 */
[----:B------:R-:W-:Y:S04]  /*4bdc0*/  STL [R1+0x14c4], R36 ;  /* 0x0014c42401007387 */ /* 0x000fe80000100800 */
[----:B------:R-:W5:Y:S04]  /*4bdd0*/  LDL.LU.64 R168, [R1+0x4e8] ;  /* 0x0004e80001a87983 */ /* 0x000f680000300a00 */
[----:B------:R-:W-:Y:S04]  /*4bde0*/  STL [R1+0x14b8], R37 ;  /* 0x0014b82501007387 */ /* 0x000fe80000100800 */
[----:B------:R-:W-:Y:S04]  /*4bdf0*/  STL [R1+0x14bc], R6 ;  /* 0x0014bc0601007387 */ /* 0x000fe80000100800 */
[----:B------:R-:W5:Y:S04]  /*4be00*/  LDL.LU.64 R238, [R1+0x4f0] ;  /* 0x0004f00001ee7983 */ /* 0x000f680000300a00 */
[----:B------:R-:W-:Y:S01]  /*4be10*/  STL [R1+0x14b0], R7 ;  /* 0x0014b00701007387 */ /* 0x000fe20000100800 */
[----:B--2---:R-:W-:-:S02]  /*4be20*/  IMAD.MOV.U32 R244, RZ, RZ, R174 ;  /* 0x000000fffff47224 */ /* 0x004fc400078e00ae */
[----:B------:R-:W-:Y:S02]  /*4be30*/  IMAD.MOV.U32 R245, RZ, RZ, R175 ;  /* 0x000000fffff57224 */ /* 0x000fe400078e00af */
[----:B---3--:R-:W-:Y:S02]  /*4be40*/  IMAD.MOV.U32 R174, RZ, RZ, R164 ;  /* 0x000000ffffae7224 */ /* 0x008fe400078e00a4 */
[----:B------:R-:W-:Y:S02]  /*4be50*/  IMAD.MOV.U32 R175, RZ, RZ, R165 ;  /* 0x000000ffffaf7224 */ /* 0x000fe400078e00a5 */
[----:B------:R-:W2:Y:S04]  /*4be60*/  LDL.LU.64 R164, [R1+0x4f8] ;  /* 0x0004f80001a47983 */ /* 0x000ea80000300a00 */
[----:B------:R-:W-:Y:S04]  /*4be70*/  STL [R1+0x14b4], R4 ;  /* 0x0014b40401007387 */ /* 0x000fe80000100800 */
[----:B------:R-:W-:Y:S04]  /*4be80*/  STL [R1+0x14a8], R5 ;  /* 0x0014a80501007387 */ /* 0x000fe80000100800 */
[----:B------:R1:W-:Y:S04]  /*4be90*/  STL [R1+0x14ac], R2 ;  /* 0x0014ac0201007387 */ /* 0x0003e80000100800 */
[----:B------:R-:W-:Y:S04]  /*4bea0*/  STL [R1+0x488], R3 ;  /* 0x0004880301007387 */ /* 0x000fe80000100800 */
[----:B------:R-:W3:Y:S04]  /*4beb0*/  LDL.LU.64 R242, [R1+0x508] ;  /* 0x0005080001f27983 */ /* 0x000ee80000300a00 */
[----:B----4-:R4:W-:Y:S01]  /*4bec0*/  STL [R1+0x490], R166 ;  /* 0x000490a601007387 */ /* 0x0109e20000100800 */
[----:B-1----:R-:W-:-:S03]  /*4bed0*/  IMAD.MOV.U32 R2, RZ, RZ, R167 ;  /* 0x000000ffff027224 */ /* 0x002fc600078e00a7 */
[----:B----4-:R-:W4:Y:S04]  /*4bee0*/  LDL.LU.64 R166, [R1+0x510] ;  /* 0x0005100001a67983 */ /* 0x010f280000300a00 */
[----:B------:R1:W-:Y:S04]  /*4bef0*/  STL [R1+0x48c], R2 ;  /* 0x00048c0201007387 */ /* 0x0003e80000100800 */
[----:B-----5:R5:W-:Y:S01]  /*4bf00*/  STL [R1+0x498], R176 ;  /* 0x000498b001007387 */ /* 0x020be20000100800 */
[----:B-1----:R-:W-:-:S03]  /*4bf10*/  IMAD.MOV.U32 R2, RZ, RZ, R177 ;  /* 0x000000ffff027224 */ /* 0x002fc600078e00b1 */
[----:B-----5:R-:W4:Y:S04]  /*4bf20*/  LDL.LU.64 R176, [R1+0x518] ;  /* 0x0005180001b07983 */ /* 0x020f280000300a00 */
[----:B------:R1:W-:Y:S04]  /*4bf30*/  STL [R1+0x494], R2 ;  /* 0x0004940201007387 */ /* 0x0003e80000100800 */
[----:B------:R1:W-:Y:S02]  /*4bf40*/  STL [R1+0x4a0], R246 ;  /* 0x0004a0f601007387 */ /* 0x0003e40000100800 */
[----:B-1----:R-:W-:-:S02]  /*4bf50*/  IMAD.MOV.U32 R2, RZ, RZ, R247 ;  /* 0x000000ffff027224 */ /* 0x002fc400078e00f7 */
[----:B------:R-:W4:Y:S04]  /*4bf60*/  LDL.LU.64 R246, [R1+0x520] ;  /* 0x0005200001f67983 */ /* 0x000f280000300a00 */
[----:B------:R1:W-:Y:S04]  /*4bf70*/  STL [R1+0x49c], R2 ;  /* 0x00049c0201007387 */ /* 0x0003e80000100800 */
[----:B------:R1:W-:Y:S02]  /*4bf80*/  STL [R1+0x4a8], R172 ;  /* 0x0004a8ac01007387 */ /* 0x0003e40000100800 */
[----:B-1----:R-:W-:Y:S01]  /*4bf90*/  MOV R2, R173 ;  /* 0x000000ad00027202 */ /* 0x002fe20000000f00 */
[----:B------:R-:W-:-:S02]  /*4bfa0*/  IMAD.MOV.U32 R172, RZ, RZ, R160 ;  /* 0x000000ffffac7224 */ /* 0x000fc400078e00a0 */
[----:B------:R-:W-:Y:S02]  /*4bfb0*/  IMAD.MOV.U32 R173, RZ, RZ, R161 ;  /* 0x000000ffffad7224 */ /* 0x000fe400078e00a1 */
[----:B------:R-:W4:Y:S04]  /*4bfc0*/  LDL.LU.64 R160, [R1+0x528] ;  /* 0x0005280001a07983 */ /* 0x000f280000300a00 */
[----:B------:R1:W-:Y:S04]  /*4bfd0*/  STL [R1+0x4a4], R2 ;  /* 0x0004a40201007387 */ /* 0x0003e80000100800 */
[----:B------:R1:W-:Y:S04]  /*4bfe0*/  STL [R1+0x4b0], R168 ;  /* 0x0004b0a801007387 */ /* 0x0003e80000100800 */
[----:B------:R-:W4:Y:S01]  /*4bff0*/  LDL.LU.64 R240, [R1+0x530] ;  /* 0x0005300001f07983 */ /* 0x000f220000300a00 */
[----:B-1----:R-:W-:-:S05]  /*4c000*/  IMAD.MOV.U32 R2, RZ, RZ, R169 ;  /* 0x000000ffff027224 */ /* 0x002fca00078e00a9 */
[----:B------:R1:W-:Y:S04]  /*4c010*/  STL [R1+0x4ac], R2 ;  /* 0x0004ac0201007387 */ /* 0x0003e80000100800 */
[----:B------:R-:W-:Y:S04]  /*4c020*/  STL [R1+0x4b8], R238 ;  /* 0x0004b8ee01007387 */ /* 0x000fe80000100800 */
[----:B------:R-:W4:Y:S01]  /*4c030*/  LDL.LU.64 R168, [R1+0x538] ;  /* 0x0005380001a87983 */ /* 0x000f220000300a00 */
[----:B-1----:R-:W-:-:S05]  /*4c040*/  IMAD.MOV.U32 R2, RZ, RZ, R239 ;  /* 0x000000ffff027224 */ /* 0x002fca00078e00ef */
[----:B------:R2:W-:Y:S02]  /*4c050*/  STL [R1+0x4b4], R2 ;  /* 0x0004b40201007387 */ /* 0x0005e40000100800 */
[----:B--2---:R-:W-:Y:S02]  /*4c060*/  IMAD.MOV.U32 R2, RZ, RZ, R165 ;  /* 0x000000ffff027224 */ /* 0x004fe400078e00a5 */
[----:B------:R1:W-:Y:S04]  /*4c070*/  STL [R1+0x4c0], R164 ;  /* 0x0004c0a401007387 */ /* 0x0003e80000100800 */
[----:B------:R-:W-:Y:S04]  /*4c080*/  STL [R1+0x4c8], R178 ;  /* 0x0004c8b201007387 */ /* 0x000fe80000100800 */
[----:B------:R2:W-:Y:S04]  /*4c090*/  STL [R1+0x4bc], R2 ;  /* 0x0004bc0201007387 */ /* 0x0005e80000100800 */
[----:B-1----:R-:W5:Y:S01]  /*4c0a0*/  LDL.LU.64 R164, [R1+0x548] ;  /* 0x0005480001a47983 */ /* 0x002f620000300a00 */
[----:B--2---:R-:W-:-:S03]  /*4c0b0*/  IMAD.MOV.U32 R2, RZ, RZ, R179 ;  /* 0x000000ffff027224 */ /* 0x004fc600078e00b3 */
[----:B------:R-:W2:Y:S04]  /*4c0c0*/  LDL.LU.64 R178, [R1+0x550] ;  /* 0x0005500001b27983 */ /* 0x000ea80000300a00 */
[----:B------:R1:W-:Y:S04]  /*4c0d0*/  STL [R1+0x4c4], R2 ;  /* 0x0004c40201007387 */ /* 0x0003e80000100800 */
[----:B---3--:R3:W-:Y:S01]  /*4c0e0*/  STL [R1+0x4d0], R242 ;  /* 0x0004d0f201007387 */ /* 0x0087e20000100800 */
[----:B-1----:R-:W-:-:S03]  /*4c0f0*/  IMAD.MOV.U32 R2, RZ, RZ, R243 ;  /* 0x000000ffff027224 */ /* 0x002fc600078e00f3 */
[----:B----4-:R-:W-:Y:S04]  /*4c100*/  STL [R1+0x4d8], R166 ;  /* 0x0004d8a601007387 */ /* 0x010fe80000100800 */
[----:B------:R1:W-:Y:S04]  /*4c110*/  STL [R1+0x4cc], R2 ;  /* 0x0004cc0201007387 */ /* 0x0003e80000100800 */
[----:B---3--:R-:W3:Y:S01]  /*4c120*/  LDL.LU.64 R242, [R1+0x558] ;  /* 0x0005580001f27983 */ /* 0x008ee20000300a00 */
[----:B-1----:R-:W-:-:S03]  /*4c130*/  IMAD.MOV.U32 R2, RZ, RZ, R167 ;  /* 0x000000ffff027224 */ /* 0x002fc600078e00a7 */
[----:B------:R-:W4:Y:S04]  /*4c140*/  LDL.LU.64 R166, [R1+0x560] ;  /* 0x0005600001a67983 */ /* 0x000f280000300a00 */
[----:B------:R1:W-:Y:S04]  /*4c150*/  STL [R1+0x4d4], R2 ;  /* 0x0004d40201007387 */ /* 0x0003e80000100800 */
[----:B------:R1:W-:Y:S02]  /*4c160*/  STL [R1+0x4e0], R176 ;  /* 0x0004e0b001007387 */ /* 0x0003e40000100800 */
[----:B-1----:R-:W-:-:S02]  /*4c170*/  IMAD.MOV.U32 R2, RZ, RZ, R177 ;  /* 0x000000ffff027224 */ /* 0x002fc400078e00b1 */
[----:B------:R-:W-:Y:S04]  /*4c180*/  STL [R1+0x4e8], R246 ;  /* 0x0004e8f601007387 */ /* 0x000fe80000100800 */
[----:B------:R1:W-:Y:S04]  /*4c190*/  STL [R1+0x4dc], R2 ;  /* 0x0004dc0201007387 */ /* 0x0003e80000100800 */
[----:B------:R-:W4:Y:S01]  /*4c1a0*/  LDL.LU.64 R176, [R1+0x568] ;  /* 0x0005680001b07983 */ /* 0x000f220000300a00 */
[----:B-1----:R-:W-:-:S05]  /*4c1b0*/  IMAD.MOV.U32 R2, RZ, RZ, R247 ;  /* 0x000000ffff027224 */ /* 0x002fca00078e00f7 */
[----:B------:R1:W-:Y:S04]  /*4c1c0*/  STL [R1+0x4e4], R2 ;  /* 0x0004e40201007387 */ /* 0x0003e80000100800 */
[----:B------:R1:W-:Y:S04]  /*4c1d0*/  STL [R1+0x4f0], R160 ;  /* 0x0004f0a001007387 */ /* 0x0003e80000100800 */
[----:B------:R-:W4:Y:S01]  /*4c1e0*/  LDL.LU.64 R246, [R1+0x570] ;  /* 0x0005700001f67983 */ /* 0x000f220000300a00 */
[----:B-1----:R-:W-:-:S05]  /*4c1f0*/  IMAD.MOV.U32 R2, RZ, RZ, R161 ;  /* 0x000000ffff027224 */ /* 0x002fca00078e00a1 */
[----:B------:R1:W-:Y:S01]  /*4c200*/  STL [R1+0x4ec], R2 ;  /* 0x0004ec0201007387 */ /* 0x0003e20000100800 */
[----:B------:R-:W-:-:S03]  /*4c210*/  IMAD.MOV.U32 R160, RZ, RZ, R56 ;  /* 0x000000ffffa07224 */ /* 0x000fc600078e0038 */
[----:B------:R-:W-:Y:S01]  /*4c220*/  STL [R1+0x4f8], R240 ;  /* 0x0004f8f001007387 */ /* 0x000fe20000100800 */
[----:B------:R-:W-:-:S03]  /*4c230*/  IMAD.MOV.U32 R161, RZ, RZ, R57 ;  /* 0x000000ffffa17224 */ /* 0x000fc600078e0039 */
[----:B------:R-:W4:Y:S01]  /*4c240*/  LDL.LU.64 R56, [R1+0x578] ;  /* 0x0005780001387983 */ /* 0x000f220000300a00 */
[----:B-1----:R-:W-:-:S03]  /*4c250*/  IMAD.MOV.U32 R2, RZ, RZ, R241 ;  /* 0x000000ffff027224 */ /* 0x002fc600078e00f1 */
[----:B------:R-:W-:Y:S04]  /*4c260*/  STL [R1+0x500], R168 ;  /* 0x000500a801007387 */ /* 0x000fe80000100800 */
[----:B------:R1:W-:Y:S04]  /*4c270*/  STL [R1+0x4f4], R2 ;  /* 0x0004f40201007387 */ /* 0x0003e80000100800 */
[----:B------:R-:W-:Y:S01]  /*4c280*/  STL [R1+0x508], R244 ;  /* 0x000508f401007387 */ /* 0x000fe20000100800 */
[----:B-1----:R-:W-:-:S05]  /*4c290*/  IMAD.MOV.U32 R2, RZ, RZ, R169 ;  /* 0x000000ffff027224 */ /* 0x002fca00078e00a9 */
[----:B------:R1:W-:Y:S04]  /*4c2a0*/  STL [R1+0x4fc], R2 ;  /* 0x0004fc0201007387 */ /* 0x0003e80000100800 */
[----:B------:R-:W4:Y:S01]  /*4c2b0*/  LDL.LU.64 R168, [R1+0x588] ;  /* 0x0005880001a87983 */ /* 0x000f220000300a00 */
[----:B-1----:R-:W-:-:S03]  /*4c2c0*/  IMAD.MOV.U32 R2, RZ, RZ, R245 ;  /* 0x000000ffff027224 */ /* 0x002fc600078e00f5 */
[----:B-----5:R-:W-:Y:S04]  /*4c2d0*/  STL [R1+0x510], R164 ;  /* 0x000510a401007387 */ /* 0x020fe80000100800 */
[----:B------:R1:W-:Y:S04]  /*4c2e0*/  STL [R1+0x504], R2 ;  /* 0x0005040201007387 */ /* 0x0003e80000100800 */
[----:B------:R-:W5:Y:S01]  /*4c2f0*/  LDL.LU.64 R244, [R1+0x590] ;  /* 0x0005900001f47983 */ /* 0x000f620000300a00 */
[----:B-1----:R-:W-:-:S03]  /*4c300*/  IMAD.MOV.U32 R2, RZ, RZ, R165 ;  /* 0x000000ffff027224 */ /* 0x002fc600078e00a5 */
[----:B--2---:R-:W-:Y:S04]  /*4c310*/  STL [R1+0x518], R178 ;  /* 0x000518b201007387 */ /* 0x004fe80000100800 */
[----:B------:R1:W-:Y:S04]  /*4c320*/  STL [R1+0x50c], R2 ;  /* 0x00050c0201007387 */ /* 0x0003e80000100800 */
[----:B------:R-:W2:Y:S01]  /*4c330*/  LDL.LU.64 R164, [R1+0x598] ;  /* 0x0005980001a47983 */ /* 0x000ea20000300a00 */
[----:B-1----:R-:W-:-:S03]  /*4c340*/  MOV R2, R179 ;  /* 0x000000b300027202 */ /* 0x002fc60000000f00 */
[----:B---3--:R-:W-:Y:S04]  /*4c350*/  STL [R1+0x520], R242 ;  /* 0x000520f201007387 */ /* 0x008fe80000100800 */
[----:B------:R1:W-:Y:S04]  /*4c360*/  STL [R1+0x514], R2 ;  /* 0x0005140201007387 */ /* 0x0003e80000100800 */
[----:B------:R-:W3:Y:S01]  /*4c370*/  LDL.LU.64 R178, [R1+0x5a0] ;  /* 0x0005a00001b27983 */ /* 0x000ee20000300a00 */
[----:B-1----:R-:W-:-:S03]  /*4c380*/  IMAD.MOV.U32 R2, RZ, RZ, R243 ;  /* 0x000000ffff027224 */ /* 0x002fc600078e00f3 */
[----:B----4-:R-:W-:Y:S04]  /*4c390*/  STL [R1+0x528], R166 ;  /* 0x000528a601007387 */ /* 0x010fe80000100800 */
[----:B------:R1:W-:Y:S04]  /*4c3a0*/  STL [R1+0x51c], R2 ;  /* 0x00051c0201007387 */ /* 0x0003e80000100800 */
[----:B------:R-:W4:Y:S01]  /*4c3b0*/  LDL.LU.64 R242, [R1+0x5a8] ;  /* 0x0005a80001f27983 */ /* 0x000f220000300a00 */
[----:B-1----:R-:W-:-:S03]  /*4c3c0*/  IMAD.MOV.U32 R2, RZ, RZ, R167 ;  /* 0x000000ffff027224 */ /* 0x002fc600078e00a7 */
[----:B------:R-:W4:Y:S04]  /*4c3d0*/  LDL.LU.64 R166, [R1+0x5b0] ;  /* 0x0005b00001a67983 */ /* 0x000f280000300a00 */
[----:B------:R1:W-:Y:S04]  /*4c3e0*/  STL [R1+0x524], R2 ;  /* 0x0005240201007387 */ /* 0x0003e80000100800 */
[----:B------:R1:W-:Y:S02]  /*4c3f0*/  STL [R1+0x530], R176 ;  /* 0x000530b001007387 */ /* 0x0003e40000100800 */
[----:B-1----:R-:W-:-:S02]  /*4c400*/  IMAD.MOV.U32 R2, RZ, RZ, R177 ;  /* 0x000000ffff027224 */ /* 0x002fc400078e00b1 */
[----:B------:R-:W4:Y:S04]  /*4c410*/  LDL.LU.64 R176, [R1+0x5b8] ;  /* 0x0005b80001b07983 */ /* 0x000f280000300a00 */
[----:B------:R1:W-:Y:S04]  /*4c420*/  STL [R1+0x52c], R2 ;  /* 0x00052c0201007387 */ /* 0x0003e80000100800 */
[----:B------:R1:W-:Y:S02]  /*4c430*/  STL [R1+0x538], R246 ;  /* 0x000538f601007387 */ /* 0x0003e40000100800 */
[----:B-1----:R-:W-:-:S05]  /*4c440*/  IMAD.MOV.U32 R2, RZ, RZ, R247 ;  /* 0x000000ffff027224 */ /* 0x002fca00078e00f7 */
[----:B------:R1:W-:Y:S04]  /*4c450*/  STL [R1+0x534], R2 ;  /* 0x0005340201007387 */ /* 0x0003e80000100800 */
[----:B------:R1:W-:Y:S04]  /*4c460*/  STL [R1+0x540], R56 ;  /* 0x0005403801007387 */ /* 0x0003e80000100800 */
[----:B------:R-:W4:Y:S01]  /*4c470*/  LDL.LU.64 R246, [R1+0x5c8] ;  /* 0x0005c80001f67983 */ /* 0x000f220000300a00 */
[----:B-1----:R-:W-:-:S05]  /*4c480*/  IMAD.MOV.U32 R2, RZ, RZ, R57 ;  /* 0x000000ffff027224 */ /* 0x002fca00078e0039 */
        /* <DEDUP_REMOVED lines=9> */
[----:B-----5:R-:W-:Y:S02]  /*4c520*/  IMAD.MOV.U32 R2, RZ, RZ, R245 ;  /* 0x000000ffff027224 */ /* 0x020fe400078e00f5 */
[----:B------:R1:W-:Y:S04]  /*4c530*/  STL [R1+0x558], R244 ;  /* 0x000558f401007387 */ /* 0x0003e80000100800 */
[----:B------:R-:W5:Y:S04]  /*4c540*/  LDL.LU.64 R168, [R1+0x5e0] ;  /* 0x0005e00001a87983 */ /* 0x000f680000300a00 */
[----:B------:R1:W-:Y:S04]  /*4c550*/  STL [R1+0x554], R2 ;  /* 0x0005540201007387 */ /* 0x0003e80000100800 */
[----:B--2---:R-:W-:Y:S04]  /*4c560*/  STL [R1+0x560], R164 ;  /* 0x000560a401007387 */ /* 0x004fe80000100800 */
[----:B-1----:R-:W2:Y:S01]  /*4c570*/  LDL.LU.64 R244, [R1+0x5e8] ;  /* 0x0005e80001f47983 */ /* 0x002ea20000300a00 */
[----:B------:R-:W-:-:S05]  /*4c580*/  IMAD.MOV.U32 R2, RZ, RZ, R165 ;  /* 0x000000ffff027224 */ /* 0x000fca00078e00a5 */
[----:B------:R1:W-:Y:S04]  /*4c590*/  STL [R1+0x55c], R2 ;  /* 0x00055c0201007387 */ /* 0x0003e80000100800 */
[----:B---3--:R-:W-:Y:S01]  /*4c5a0*/  STL [R1+0x568], R178 ;  /* 0x000568b201007387 */ /* 0x008fe20000100800 */
[----:B-1----:R-:W-:-:S03]  /*4c5b0*/  IMAD.MOV.U32 R2, RZ, RZ, R179 ;  /* 0x000000ffff027224 */ /* 0x002fc600078e00b3 */
[----:B------:R-:W3:Y:S04]  /*4c5c0*/  LDL.LU.64 R164, [R1+0x5f0] ;  /* 0x0005f00001a47983 */ /* 0x000ee80000300a00 */
[----:B------:R1:W-:Y:S04]  /*4c5d0*/  STL [R1+0x564], R2 ;  /* 0x0005640201007387 */ /* 0x0003e80000100800 */
[----:B----4-:R-:W-:Y:S01]  /*4c5e0*/  STL [R1+0x570], R242 ;  /* 0x000570f201007387 */ /* 0x010fe20000100800 */
[----:B-1----:R-:W-:-:S03]  /*4c5f0*/  IMAD.MOV.U32 R2, RZ, RZ, R243 ;  /* 0x000000ffff027224 */ /* 0x002fc600078e00f3 */
[----:B------:R-:W3:Y:S04]  /*4c600*/  LDL.LU.64 R178, [R1+0x5f8] ;  /* 0x0005f80001b27983 */ /* 0x000ee80000300a00 */
[----:B------:R-:W-:Y:S04]  /*4c610*/  STL [R1+0x578], R166 ;  /* 0x000578a601007387 */ /* 0x000fe80000100800 */
[----:B------:R1:W-:Y:S02]  /*4c620*/  STL [R1+0x56c], R2 ;  /* 0x00056c0201007387 */ /* 0x0003e40000100800 */
[----:B-1----:R-:W-:-:S02]  /*4c630*/  IMAD.MOV.U32 R2, RZ, RZ, R167 ;  /* 0x000000ffff027224 */ /* 0x002fc400078e00a7 */
[----:B------:R-:W-:Y:S04]  /*4c640*/  STL [R1+0x580], R176 ;  /* 0x000580b001007387 */ /* 0x000fe80000100800 */
[----:B------:R1:W-:Y:S04]  /*4c650*/  STL [R1+0x574], R2 ;  /* 0x0005740201007387 */ /* 0x0003e80000100800 */
[----:B------:R-:W3:Y:S01]  /*4c660*/  LDL.LU.64 R166, [R1+0x608] ;  /* 0x0006080001a67983 */ /* 0x000ee20000300a00 */
[----:B-1----:R-:W-:-:S03]  /*4c670*/  IMAD.MOV.U32 R2, RZ, RZ, R177 ;  /* 0x000000ffff027224 */ /* 0x002fc600078e00b1 */
        /* <DEDUP_REMOVED lines=9> */
[----:B------:R1:W-:Y:S02]  /*4c710*/  STL [R1+0x58c], R2 ;  /* 0x00058c0201007387 */ /* 0x0003e40000100800 */
[----:B-1----:R-:W-:Y:S02]  /*4c720*/  IMAD.MOV.U32 R2, RZ, RZ, R57 ;  /* 0x000000ffff027224 */ /* 0x002fe400078e0039 */
[----:B------:R-:W3:Y:S04]  /*4c730*/  LDL.LU.64 R56, [R1+0x620] ;  /* 0x0006200001387983 */ /* 0x000ee80000300a00 */
[----:B------:R1:W-:Y:S04]  /*4c740*/  STL [R1+0x594], R2 ;  /* 0x0005940201007387 */ /* 0x0003e80000100800 */
[----:B------:R1:W-:Y:S04]  /*4c750*/  STL [R1+0x5a0], R174 ;  /* 0x0005a0ae01007387 */ /* 0x0003e80000100800 */
[----:B------:R-:W3:Y:S01]  /*4c760*/  LDL.LU.64 R246, [R1+0x628] ;  /* 0x0006280001f67983 */ /* 0x000ee20000300a00 */
[----:B-1----:R-:W-:-:S05]  /*4c770*/  IMAD.MOV.U32 R2, RZ, RZ, R175 ;  /* 0x000000ffff027224 */ /* 0x002fca00078e00af */
[----:B------:R1:W-:Y:S01]  /*4c780*/  STL [R1+0x59c], R2 ;  /* 0x00059c0201007387 */ /* 0x0003e20000100800 */
[----:B------:R-:W-:Y:S01]  /*4c790*/  MOV R174, R58 ;  /* 0x0000003a00ae7202 */ /* 0x000fe20000000f00 */
[----:B------:R-:W-:Y:S02]  /*4c7a0*/  IMAD.MOV.U32 R175, RZ, RZ, R59 ;  /* 0x000000ffffaf7224 */ /* 0x000fe400078e003b */
[----:B-----5:R5:W-:Y:S01]  /*4c7b0*/  STL [R1+0x5a8], R168 ;  /* 0x0005a8a801007387 */ /* 0x020be20000100800 */
[----:B-1----:R-:W-:-:S03]  /*4c7c0*/  IMAD.MOV.U32 R2, RZ, RZ, R169 ;  /* 0x000000ffff027224 */ /* 0x002fc600078e00a9 */
[----:B------:R-:W4:Y:S04]  /*4c7d0*/  LDL.LU.64 R58, [R1+0x630] ;  /* 0x00063000013a7983 */ /* 0x000f280000300a00 */
[----:B--2---:R-:W-:Y:S04]  /*4c7e0*/  STL [R1+0x5b0], R244 ;  /* 0x0005b0f401007387 */ /* 0x004fe80000100800 */
[----:B------:R1:W-:Y:S04]  /*4c7f0*/  STL [R1+0x5a4], R2 ;  /* 0x0005a40201007387 */ /* 0x0003e80000100800 */
[----:B-----5:R-:W2:Y:S01]  /*4c800*/  LDL.LU.64 R168, [R1+0x638] ;  /* 0x0006380001a87983 */ /* 0x020ea20000300a00 */
[----:B-1----:R-:W-:-:S03]  /*4c810*/  IMAD.MOV.U32 R2, RZ, RZ, R245 ;  /* 0x000000ffff027224 */ /* 0x002fc600078e00f5 */
[----:B---3--:R-:W-:Y:S04]  /*4c820*/  STL [R1+0x5b8], R164 ;  /* 0x0005b8a401007387 */ /* 0x008fe80000100800 */
[----:B------:R1:W-:Y:S02]  /*4c830*/  STL [R1+0x5ac], R2 ;  /* 0x0005ac0201007387 */ /* 0x0003e40000100800 */
[----:B-1----:R-:W-:Y:S02]  /*4c840*/  IMAD.MOV.U32 R2, RZ, RZ, R165 ;  /* 0x000000ffff027224 */ /* 0x002fe400078e00a5 */
[----:B------:R-:W-:Y:S04]  /*4c850*/  STL [R1+0x5c0], R178 ;  /* 0x0005c0b201007387 */ /* 0x000fe80000100800 */
[----:B------:R1:W-:Y:S04]  /*4c860*/  STL [R1+0x5b4], R2 ;  /* 0x0005b40201007387 */ /* 0x0003e80000100800 */
[----:B------:R-:W3:Y:S01]  /*4c870*/  LDL.LU.64 R164, [R1+0x648] ;  /* 0x0006480001a47983 */ /* 0x000ee20000300a00 */
[----:B-1----:R-:W-:-:S03]  /*4c880*/  IMAD.MOV.U32 R2, RZ, RZ, R179 ;  /* 0x000000ffff027224 */ /* 0x002fc600078e00b3 */
[----:B------:R-:W-:Y:S04]  /*4c890*/  STL [R1+0x5c8], R172 ;  /* 0x0005c8ac01007387 */ /* 0x000fe80000100800 */
[----:B------:R1:W-:Y:S04]  /*4c8a0*/  STL [R1+0x5bc], R2 ;  /* 0x0005bc0201007387 */ /* 0x0003e80000100800 */
[----:B------:R-:W5:Y:S01]  /*4c8b0*/  LDL.LU.64 R178, [R1+0x650] ;  /* 0x0006500001b27983 */ /* 0x000f620000300a00 */
        /* <DEDUP_REMOVED lines=9> */
[----:B------:R1:W-:Y:S04]  /*4c950*/  STL [R1+0x5e0], R160 ;  /* 0x0005e0a001007387 */ /* 0x0003e80000100800 */
[----:B------:R1:W-:Y:S04]  /*4c960*/  STL [R1+0x5d4], R2 ;  /* 0x0005d40201007387 */ /* 0x0003e80000100800 */
[----:B------:R-:W5:Y:S01]  /*4c970*/  LDL.LU.64 R176, [R1+0x668] ;  /* 0x0006680001b07983 */ /* 0x000f620000300a00 */
[----:B-1----:R-:W-:Y:S02]  /*4c980*/  IMAD.MOV.U32 R160, RZ, RZ, R162 ;  /* 0x000000ffffa07224 */ /* 0x002fe400078e00a2 */
[----:B------:R-:W-:-:S02]  /*4c990*/  IMAD.MOV.U32 R2, RZ, RZ, R161 ;  /* 0x000000ffff027224 */ /* 0x000fc400078e00a1 */
[----:B------:R-:W-:Y:S02]  /*4c9a0*/  IMAD.MOV.U32 R161, RZ, RZ, R163 ;  /* 0x000000ffffa17224 */ /* 0x000fe400078e00a3 */
[----:B------:R-:W5:Y:S04]  /*4c9b0*/  LDL.LU.64 R162, [R1+0x670] ;  /* 0x0006700001a27983 */ /* 0x000f680000300a00 */
[----:B------:R1:W-:Y:S04]  /*4c9c0*/  STL [R1+0x5dc], R2 ;  /* 0x0005dc0201007387 */ /* 0x0003e80000100800 */
[----:B------:R1:W-:Y:S02]  /*4c9d0*/  STL [R1+0x5e8], R56 ;  /* 0x0005e83801007387 */ /* 0x0003e40000100800 */
[----:B-1----:R-:W-:-:S02]  /*4c9e0*/  IMAD.MOV.U32 R2, RZ, RZ, R57 ;  /* 0x000000ffff027224 */ /* 0x002fc400078e0039 */
[----:B------:R-:W5:Y:S04]  /*4c9f0*/  LDL.LU.64 R56, [R1+0x678] ;  /* 0x0006780001387983 */ /* 0x000f680000300a00 */
[----:B------:R1:W-:Y:S04]  /*4ca00*/  STL [R1+0x5e4], R2 ;  /* 0x0005e40201007387 */ /* 0x0003e80000100800 */
[----:B------:R-:W-:Y:S01]  /*4ca10*/  STL [R1+0x5f0], R246 ;  /* 0x0005f0f601007387 */ /* 0x000fe20000100800 */
[----:B-1----:R-:W-:-:S05]  /*4ca20*/  IMAD.MOV.U32 R2, RZ, RZ, R247 ;  /* 0x000000ffff027224 */ /* 0x002fca00078e00f7 */
[----:B------:R1:W-:Y:S04]  /*4ca30*/  STL [R1+0x5ec], R2 ;  /* 0x0005ec0201007387 */ /* 0x0003e80000100800 */
[----:B----4-:R4:W-:Y:S01]  /*4ca40*/  STL [R1+0x5f8], R58 ;  /* 0x0005f83a01007387 */ /* 0x0109e20000100800 */
[----:B-1----:R-:W-:-:S03]  /*4ca50*/  IMAD.MOV.U32 R2, RZ, RZ, R59 ;  /* 0x000000ffff027224 */ /* 0x002fc600078e003b */
[----:B----4-:R-:W4:Y:S04]  /*4ca60*/  LDL.LU.64 R58, [R1+0x688] ;  /* 0x00068800013a7983 */ /* 0x010f280000300a00 */
[----:B------:R1:W-:Y:S04]  /*4ca70*/  STL [R1+0x5f4], R2 ;  /* 0x0005f40201007387 */ /* 0x0003e80000100800 */
[----:B--2---:R2:W-:Y:S01]  /*4ca80*/  STL [R1+0x600], R168 ;  /* 0x000600a801007387 */ /* 0x0045e20000100800 */
[----:B-1----:R-:W-:-:S03]  /*4ca90*/  IMAD.MOV.U32 R2, RZ, RZ, R169 ;  /* 0x000000ffff027224 */ /* 0x002fc600078e00a9 */
[----:B--2---:R-:W2:Y:S04]  /*4caa0*/  LDL.LU.64 R168, [R1+0x690] ;  /* 0x0006900001a87983 */ /* 0x004ea80000300a00 */
[----:B------:R1:W-:Y:S04]  /*4cab0*/  STL [R1+0x5fc], R2 ;  /* 0x0005fc0201007387 */ /* 0x0003e80000100800 */
[----:B------:R3:W-:Y:S01]  /*4cac0*/  STL [R1+0x608], R170 ;  /* 0x000608aa01007387 */ /* 0x0007e20000100800 */
[----:B-1----:R-:W-:-:S03]  /*4cad0*/  IMAD.MOV.U32 R2, RZ, RZ, R171 ;  /* 0x000000ffff027224 */ /* 0x002fc600078e00ab */
[----:B---3--:R-:W3:Y:S04]  /*4cae0*/  LDL.LU.64 R170, [R1+0x698] ;  /* 0x0006980001aa7983 */ /* 0x008ee80000300a00 */
[----:B------:R1:W-:Y:S04]  /*4caf0*/  STL [R1+0x604], R2 ;  /* 0x0006040201007387 */ /* 0x0003e80000100800 */
[----:B------:R1:W-:Y:S02]  /*4cb00*/  STL [R1+0x610], R164 ;  /* 0x000610a401007387 */ /* 0x0003e40000100800 */
[----:B-1----:R-:W-:-:S02]  /*4cb10*/  IMAD.MOV.U32 R2, RZ, RZ, R165 ;  /* 0x000000ffff027224 */ /* 0x002fc400078e00a5 */
[----:B------:R-:W3:Y:S04]  /*4cb20*/  LDL.LU.64 R164, [R1+0x6a0] ;  /* 0x0006a00001a47983 */ /* 0x000ee80000300a00 */
[----:B------:R1:W-:Y:S04]  /*4cb30*/  STL [R1+0x60c], R2 ;  /* 0x00060c0201007387 */ /* 0x0003e80000100800 */
[----:B-----5:R5:W-:Y:S01]  /*4cb40*/  STL [R1+0x618], R178 ;  /* 0x000618b201007387 */ /* 0x020be20000100800 */
[----:B-1----:R-:W-:-:S03]  /*4cb50*/  MOV R2, R179 ;  /* 0x000000b300027202 */ /* 0x002fc60000000f00 */
[----:B-----5:R-:W5:Y:S04]  /*4cb60*/  LDL.LU.64 R178, [R1+0x6a8] ;  /* 0x0006a80001b27983 */ /* 0x020f680000300a00 */
[----:B------:R1:W-:Y:S04]  /*4cb70*/  STL [R1+0x614], R2 ;  /* 0x0006140201007387 */ /* 0x0003e80000100800 */
[----:B------:R1:W-:Y:S02]  /*4cb80*/  STL [R1+0x620], R172 ;  /* 0x000620ac01007387 */ /* 0x0003e40000100800 */
[----:B-1----:R-:W-:-:S02]  /*4cb90*/  IMAD.MOV.U32 R2, RZ, RZ, R173 ;  /* 0x000000ffff027224 */ /* 0x002fc400078e00ad */
        /* <DEDUP_REMOVED lines=9> */
[----:B------:R1:W-:Y:S02]  /*4cc30*/  STL [R1+0x638], R162 ;  /* 0x000638a201007387 */ /* 0x0003e40000100800 */
[----:B-1----:R-:W-:Y:S02]  /*4cc40*/  IMAD.MOV.U32 R2, RZ, RZ, R163 ;  /* 0x000000ffff027224 */ /* 0x002fe400078e00a3 */
[----:B------:R-:W5:Y:S04]  /*4cc50*/  LDL.LU.64 R162, [R1+0x6e8] ;  /* 0x0006e80001a27983 */ /* 0x000f680000300a00 */
        /* <DEDUP_REMOVED lines=17> */
[----:B---3--:R3:W-:Y:S01]  /*4cd70*/  STL [R1+0x660], R170 ;  /* 0x000660aa01007387 */ /* 0x0087e20000100800 */
        /* <DEDUP_REMOVED lines=8> */
[----:B-1----:R-:W-:-:S03]  /*4ce00*/  IMAD.MOV.U32 R2, RZ, RZ, R179 ;  /* 0x000000ffff027224 */ /* 0x002fc600078e00b3 */
        /* <DEDUP_REMOVED lines=27> */
[----:B-1----:R-:W-:-:S03]  /*4cfc0*/  MOV R2, R59 ;  /* 0x0000003b00027202 */ /* 0x002fc60000000f00 */
        /* <DEDUP_REMOVED lines=71> */
[----:B-1----:R-:W-:-:S02]  /*4d440*/  MOV R2, R161 ;  /* 0x000000a100027202 */ /* 0x002fc40000000f00 */
        /* <DEDUP_REMOVED lines=71> */
[----:B-1----:R-:W-:-:S02]  /*4d8c0*/  MOV R2, R165 ;  /* 0x000000a500027202 */ /* 0x002fc40000000f00 */
        /* <DEDUP_REMOVED lines=215> */
[----:B-1----:R-:W-:-:S03]  /*4e640*/  MOV R2, R171 ;  /* 0x000000ab00027202 */ /* 0x002fc60000000f00 */
        /* <DEDUP_REMOVED lines=215> */
[----:B-1----:R-:W-:-:S03]  /*4f3c0*/  MOV R2, R169 ;  /* 0x000000a900027202 */ /* 0x002fc60000000f00 */
        /* <DEDUP_REMOVED lines=938> */
[----:B------:R-:W-:Y:S04]  /*52e70*/  STL [R1+0x129c], R172 ;  /* 0x00129cac01007387 */ /* 0x000fe80000100800 */
[----:B------:R-:W5:Y:S01]  /*52e80*/  LDL.LU.64 R176, [R1+0x12f8] ;  /* 0x0012f80001b07983 */ /* 0x000f620000300a00 */
        /* <DEDUP_REMOVED lines=18> */
[----:B------:R-:W-:Y:S04]  /*52fb0*/  STL [R1+0x12c4], R174 ;  /* 0x0012c4ae01007387 */ /* 0x000fe80000100800 */
[----:B------:R-:W5:Y:S01]  /*52fc0*/  LDL.LU.64 R172, [R1+0x1320] ;  /* 0x0013200001ac7983 */ /* 0x000f620000300a00 */
[----:B-1----:R-:W-:-:S05]  /*52fd0*/  IMAD.MOV.U32 R2, RZ, RZ, R175 ;  /* 0x000000ffff027224 */ /* 0x002fca00078e00af */
[----:B------:R4:W-:Y:S02]  /*52fe0*/  STL [R1+0x12c0], R2 ;  /* 0x0012c00201007387 */ /* 0x0009e40000100800 */
[----:B----4-:R-:W-:Y:S02]  /*52ff0*/  IMAD.MOV.U32 R2, RZ, RZ, R59 ;  /* 0x000000ffff027224 */ /* 0x010fe400078e003b */
[----:B------:R1:W-:Y:S04]  /*53000*/  STL [R1+0x12cc], R58 ;  /* 0x0012cc3a01007387 */ /* 0x0003e80000100800 */
[----:B-1----:R-:W4:Y:S04]  /*53010*/  LDL.LU.64 R58, [R1+0x1328] ;  /* 0x00132800013a7983 */ /* 0x002f280000300a00 */
[----:B------:R1:W-:Y:S04]  /*53020*/  STL [R1+0x12c8], R2 ;  /* 0x0012c80201007387 */ /* 0x0003e80000100800 */
[----:B--2---:R2:W-:Y:S04]  /*53030*/  STL [R1+0x12d4], R168 ;  /* 0x0012d4a801007387 */ /* 0x0045e80000100800 */
[----:B------:R-:W4:Y:S01]  /*53040*/  LDL.LU.64 R174, [R1+0x1330] ;  /* 0x0013300001ae7983 */ /* 0x000f220000300a00 */
[----:B-1----:R-:W-:-:S03]  /*53050*/  IMAD.MOV.U32 R2, RZ, RZ, R169 ;  /* 0x000000ffff027224 */ /* 0x002fc600078e00a9 */
[----:B---3--:R-:W-:Y:S04]  /*53060*/  STL [R1+0x12dc], R170 ;  /* 0x0012dcaa01007387 */ /* 0x008fe80000100800 */
[----:B------:R1:W-:Y:S04]  /*53070*/  STL [R1+0x12d0], R2 ;  /* 0x0012d00201007387 */ /* 0x0003e80000100800 */
[----:B--2---:R-:W2:Y:S01]  /*53080*/  LDL.LU.64 R168, [R1+0x1338] ;  /* 0x0013380001a87983 */ /* 0x004ea20000300a00 */
[----:B-1----:R-:W-:-:S03]  /*53090*/  IMAD.MOV.U32 R2, RZ, RZ, R171 ;  /* 0x000000ffff027224 */ /* 0x002fc600078e00ab */
[----:B------:R-:W-:Y:S04]  /*530a0*/  STL [R1+0x12e4], R164 ;  /* 0x0012e4a401007387 */ /* 0x000fe80000100800 */
[----:B------:R1:W-:Y:S04]  /*530b0*/  STL [R1+0x12d8], R2 ;  /* 0x0012d80201007387 */ /* 0x0003e80000100800 */
[----:B------:R-:W3:Y:S01]  /*530c0*/  LDL.LU.64 R170, [R1+0x1340] ;  /* 0x0013400001aa7983 */ /* 0x000ee20000300a00 */
[----:B-1----:R-:W-:-:S03]  /*530d0*/  IMAD.MOV.U32 R2, RZ, RZ, R165 ;  /* 0x000000ffff027224 */ /* 0x002fc600078e00a5 */
[----:B-----5:R-:W-:Y:S04]  /*530e0*/  STL [R1+0x12ec], R178 ;  /* 0x0012ecb201007387 */ /* 0x020fe80000100800 */
        /* <DEDUP_REMOVED lines=27> */
[----:B------:R4:W-:Y:S02]  /*532a0*/  STL [R1+0x1318], R2 ;  /* 0x0013180201007387 */ /* 0x0009e40000100800 */
[----:B----4-:R-:W-:Y:S02]  /*532b0*/  MOV R2, R59 ;  /* 0x0000003b00027202 */ /* 0x010fe40000000f00 */
[----:B------:R1:W-:Y:S04]  /*532c0*/  STL [R1+0x1324], R58 ;  /* 0x0013243a01007387 */ /* 0x0003e80000100800 */
[----:B------:R-:W-:Y:S04]  /*532d0*/  STL [R1+0x132c], R174 ;  /* 0x00132cae01007387 */ /* 0x000fe80000100800 */
[----:B------:R4:W-:Y:S04]  /*532e0*/  STL [R1+0x1320], R2 ;  /* 0x0013200201007387 */ /* 0x0009e80000100800 */
[----:B-1----:R-:W5:Y:S01]  /*532f0*/  LDL.LU.64 R58, [R1+0x1380] ;  /* 0x00138000013a7983 */ /* 0x002f620000300a00 */
[----:B----4-:R-:W-:-:S03]  /*53300*/  IMAD.MOV.U32 R2, RZ, RZ, R175 ;  /* 0x000000ffff027224 */ /* 0x010fc600078e00af */
[----:B--2---:R-:W-:Y:S04]  /*53310*/  STL [R1+0x1334], R168 ;  /* 0x001334a801007387 */ /* 0x004fe80000100800 */
[----:B------:R1:W-:Y:S04]  /*53320*/  STL [R1+0x1328], R2 ;  /* 0x0013280201007387 */ /* 0x0003e80000100800 */
[----:B------:R-:W2:Y:S01]  /*53330*/  LDL.LU.64 R174, [R1+0x1390] ;  /* 0x0013900001ae7983 */ /* 0x000ea20000300a00 */
[----:B-1----:R-:W-:-:S03]  /*53340*/  IMAD.MOV.U32 R2, RZ, RZ, R169 ;  /* 0x000000ffff027224 */ /* 0x002fc600078e00a9 */
[----:B---3--:R-:W-:Y:S04]  /*53350*/  STL [R1+0x133c], R170 ;  /* 0x00133caa01007387 */ /* 0x008fe80000100800 */
[----:B------:R1:W-:Y:S04]  /*53360*/  STL [R1+0x1330], R2 ;  /* 0x0013300201007387 */ /* 0x0003e80000100800 */
[----:B------:R-:W3:Y:S01]  /*53370*/  LDL.LU.64 R168, [R1+0x1398] ;  /* 0x0013980001a87983 */ /* 0x000ee20000300a00 */
[----:B-1----:R-:W-:-:S03]  /*53380*/  IMAD.MOV.U32 R2, RZ, RZ, R171 ;  /* 0x000000ffff027224 */ /* 0x002fc600078e00ab */
[----:B-----5:R-:W-:Y:S04]  /*53390*/  STL [R1+0x1344], R164 ;  /* 0x001344a401007387 */ /* 0x020fe80000100800 */
[----:B------:R1:W-:Y:S04]  /*533a0*/  STL [R1+0x1338], R2 ;  /* 0x0013380201007387 */ /* 0x0003e80000100800 */
[----:B------:R-:W4:Y:S01]  /*533b0*/  LDL.LU.64 R170, [R1+0x13a0] ;  /* 0x0013a00001aa7983 */ /* 0x000f220000300a00 */
[----:B-1----:R-:W-:-:S03]  /*533c0*/  IMAD.MOV.U32 R2, RZ, RZ, R165 ;  /* 0x000000ffff027224 */ /* 0x002fc600078e00a5 */
[----:B------:R-:W-:Y:S04]  /*533d0*/  STL [R1+0x134c], R178 ;  /* 0x00134cb201007387 */ /* 0x000fe80000100800 */
[----:B------:R1:W-:Y:S04]  /*533e0*/  STL [R1+0x1340], R2 ;  /* 0x0013400201007387 */ /* 0x0003e80000100800 */
[----:B------:R-:W5:Y:S04]  /*533f0*/  LDL.LU.64 R164, [R1+0x13a8] ;  /* 0x0013a80001a47983 */ /* 0x000f680000300a00 */
        /* <DEDUP_REMOVED lines=22> */
[----:B------:R-:W5:Y:S04]  /*53560*/  LDL.LU.64 R172, [R1+0x13e0] ;  /* 0x0013e00001ac7983 */ /* 0x000f680000300a00 */
[----:B------:R1:W-:Y:S04]  /*53570*/  STL [R1+0x1370], R2 ;  /* 0x0013700201007387 */ /* 0x0003e80000100800 */
[----:B------:R1:W-:Y:S02]  /*53580*/  STL [R1+0x137c], R58 ;  /* 0x00137c3a01007387 */ /* 0x0003e40000100800 */
[----:B-1----:R-:W-:-:S02]  /*53590*/  IMAD.MOV.U32 R2, RZ, RZ, R59 ;  /* 0x000000ffff027224 */ /* 0x002fc400078e003b */
[----:B------:R-:W5:Y:S04]  /*535a0*/  LDL.LU.64 R58, [R1+0x13e8] ;  /* 0x0013e800013a7983 */ /* 0x000f680000300a00 */
        /* <DEDUP_REMOVED lines=9> */
[----:B----4-:R4:W-:Y:S01]  /*53640*/  STL [R1+0x1394], R170 ;  /* 0x001394aa01007387 */ /* 0x0109e20000100800 */
[----:B-1----:R-:W-:-:S03]  /*53650*/  IMAD.MOV.U32 R2, RZ, RZ, R171 ;  /* 0x000000ffff027224 */ /* 0x002fc600078e00ab */
[----:B----4-:R-:W4:Y:S04]  /*53660*/  LDL.LU.64 R170, [R1+0x1400] ;  /* 0x0014000001aa7983 */ /* 0x010f280000300a00 */
[----:B------:R1:W-:Y:S04]  /*53670*/  STL [R1+0x1390], R2 ;  /* 0x0013900201007387 */ /* 0x0003e80000100800 */
[----:B-----5:R5:W-:Y:S01]  /*53680*/  STL [R1+0x139c], R164 ;  /* 0x00139ca401007387 */ /* 0x020be20000100800 */
[----:B-1----:R-:W-:-:S03]  /*53690*/  IMAD.MOV.U32 R2, RZ, RZ, R165 ;  /* 0x000000ffff027224 */ /* 0x002fc600078e00a5 */
[----:B------:R-:W-:Y:S04]  /*536a0*/  STL [R1+0x13a4], R176 ;  /* 0x0013a4b001007387 */ /* 0x000fe80000100800 */
[----:B------:R1:W-:Y:S04]  /*536b0*/  STL [R1+0x1398], R2 ;  /* 0x0013980201007387 */ /* 0x0003e80000100800 */
[----:B-----5:R-:W5:Y:S01]  /*536c0*/  LDL.LU.64 R164, [R1+0x1408] ;  /* 0x0014080001a47983 */ /* 0x020f620000300a00 */
[----:B-1----:R-:W-:-:S03]  /*536d0*/  IMAD.MOV.U32 R2, RZ, RZ, R177 ;  /* 0x000000ffff027224 */ /* 0x002fc600078e00b1 */
[----:B------:R-:W-:Y:S04]  /*536e0*/  STL [R1+0x13ac], R166 ;  /* 0x0013aca601007387 */ /* 0x000fe80000100800 */
[----:B------:R1:W-:Y:S02]  /*536f0*/  STL [R1+0x13a0], R2 ;  /* 0x0013a00201007387 */ /* 0x0003e40000100800 */
[----:B-1----:R-:W-:Y:S02]  /*53700*/  IMAD.MOV.U32 R2, RZ, RZ, R167 ;  /* 0x000000ffff027224 */ /* 0x002fe400078e00a7 */
[----:B------:R-:W5:Y:S04]  /*53710*/  LDL.LU.64 R166, [R1+0x1410] ;  /* 0x0014100001a67983 */ /* 0x000f680000300a00 */
[----:B------:R1:W-:Y:S04]  /*53720*/  STL [R1+0x13a8], R2 ;  /* 0x0013a80201007387 */ /* 0x0003e80000100800 */
[----:B------:R1:W-:Y:S02]  /*53730*/  STL [R1+0x13b4], R160 ;  /* 0x0013b4a001007387 */ /* 0x0003e40000100800 */
[----:B-1----:R-:W-:-:S02]  /*53740*/  MOV R2, R161 ;  /* 0x000000a100027202 */ /* 0x002fc40000000f00 */
        /* <DEDUP_REMOVED lines=20> */
[----:B--2---:R-:W-:Y:S04]  /*53890*/  STL [R1+0x13e4], R174 ;  /* 0x0013e4ae01007387 */ /* 0x004fe80000100800 */
[----:B------:R-:W2:Y:S01]  /*538a0*/  LDL.LU.64 R240, [R1+0x1438] ;  /* 0x0014380001f07983 */ /* 0x000ea20000300a00 */
[----:B-1----:R-:W-:-:S05]  /*538b0*/  IMAD.MOV.U32 R2, RZ, RZ, R175 ;  /* 0x000000ffff027224 */ /* 0x002fca00078e00af */
[----:B------:R1:W-:Y:S04]  /*538c0*/  STL [R1+0x13e0], R2 ;  /* 0x0013e00201007387 */ /* 0x0003e80000100800 */
[----:B---3--:R-:W-:Y:S01]  /*538d0*/  STL [R1+0x13ec], R168 ;  /* 0x0013eca801007387 */ /* 0x008fe20000100800 */
[----:B-1----:R-:W-:-:S03]  /*538e0*/  IMAD.MOV.U32 R2, RZ, RZ, R169 ;  /* 0x000000ffff027224 */ /* 0x002fc600078e00a9 */
[----:B------:R-:W3:Y:S04]  /*538f0*/  LDL.LU.64 R242, [R1+0x1440] ;  /* 0x0014400001f27983 */ /* 0x000ee80000300a00 */
[----:B------:R1:W-:Y:S04]  /*53900*/  STL [R1+0x13e8], R2 ;  /* 0x0013e80201007387 */ /* 0x0003e80000100800 */
[----:B----4-:R-:W-:Y:S04]  /*53910*/  STL [R1+0x13f4], R170 ;  /* 0x0013f4aa01007387 */ /* 0x010fe80000100800 */
[----:B------:R-:W4:Y:S01]  /*53920*/  LDL.LU.64 R244, [R1+0x1448] ;  /* 0x0014480001f47983 */ /* 0x000f220000300a00 */
[----:B-1----:R-:W-:-:S03]  /*53930*/  IMAD.MOV.U32 R2, RZ, RZ, R171 ;  /* 0x000000ffff027224 */ /* 0x002fc600078e00ab */
[----:B------:R-:W4:Y:S04]  /*53940*/  LDL.LU.64 R246, [R1+0x1450] ;  /* 0x0014500001f67983 */ /* 0x000f280000300a00 */
[----:B------:R1:W-:Y:S04]  /*53950*/  STL [R1+0x13f0], R2 ;  /* 0x0013f00201007387 */ /* 0x0003e80000100800 */
[----:B-----5:R-:W-:Y:S04]  /*53960*/  STL [R1+0x13fc], R164 ;  /* 0x0013fca401007387 */ /* 0x020fe80000100800 */
[----:B------:R-:W5:Y:S01]  /*53970*/  LDL.LU.64 R176, [R1+0x1458] ;  /* 0x0014580001b07983 */ /* 0x000f620000300a00 */
[----:B-1----:R-:W-:-:S03]  /*53980*/  IMAD.MOV.U32 R2, RZ, RZ, R165 ;  /* 0x000000ffff027224 */ /* 0x002fc600078e00a5 */
[----:B------:R-:W5:Y:S04]  /*53990*/  LDL.LU.64 R178, [R1+0x1460] ;  /* 0x0014600001b27983 */ /* 0x000f680000300a00 */
[----:B------:R1:W-:Y:S04]  /*539a0*/  STL [R1+0x13f8], R2 ;  /* 0x0013f80201007387 */ /* 0x0003e80000100800 */
[----:B------:R-:W-:Y:S04]  /*539b0*/  STL [R1+0x1404], R166 ;  /* 0x001404a601007387 */ /* 0x000fe80000100800 */
        /* <DEDUP_REMOVED lines=19> */
[----:B------:R2:W-:Y:S01]  /*53af0*/  STL [R1+0x1424], R58 ;  /* 0x0014243a01007387 */ /* 0x0005e20000100800 */
[----:B-1----:R-:W-:-:S03]  /*53b00*/  IMAD.MOV.U32 R2, RZ, RZ, R59 ;  /* 0x000000ffff027224 */ /* 0x002fc600078e003b */
[----:B------:R-:W5:Y:S04]  /*53b10*/  LDL.64 R56, [R1+0x16b0] ;  /* 0x0016b00001387983 */ /* 0x000f680000100a00 */
[----:B--2---:R-:W-:Y:S04]  /*53b20*/  STL [R1+0x142c], R240 ;  /* 0x00142cf001007387 */ /* 0x004fe80000100800 */
[----:B------:R1:W-:Y:S04]  /*53b30*/  STL [R1+0x1420], R2 ;  /* 0x0014200201007387 */ /* 0x0003e80000100800 */
[----:B------:R-:W2:Y:S01]  /*53b40*/  LDL.64 R58, [R1+0x16a8] ;  /* 0x0016a800013a7983 */ /* 0x000ea20000100a00 */
[----:B-1----:R-:W-:-:S03]  /*53b50*/  IMAD.MOV.U32 R2, RZ, RZ, R241 ;  /* 0x000000ffff027224 */ /* 0x002fc600078e00f1 */
[----:B---3--:R-:W-:Y:S04]  /*53b60*/  STL [R1+0x1434], R242 ;  /* 0x001434f201007387 */ /* 0x008fe80000100800 */
[----:B------:R1:W-:Y:S02]  /*53b70*/  STL [R1+0x1428], R2 ;  /* 0x0014280201007387 */ /* 0x0003e40000100800 */
[----:B-1----:R-:W-:Y:S02]  /*53b80*/  IMAD.MOV.U32 R2, RZ, RZ, R243 ;  /* 0x000000ffff027224 */ /* 0x002fe400078e00f3 */
[----:B----4-:R-:W-:Y:S04]  /*53b90*/  STL [R1+0x143c], R244 ;  /* 0x00143cf401007387 */ /* 0x010fe80000100800 */
[----:B------:R1:W-:Y:S04]  /*53ba0*/  STL [R1+0x1430], R2 ;  /* 0x0014300201007387 */ /* 0x0003e80000100800 */
[----:B------:R-:W-:Y:S01]  /*53bb0*/  STL [R1+0x1444], R246 ;  /* 0x001444f601007387 */ /* 0x000fe20000100800 */
[----:B-1----:R-:W-:-:S05]  /*53bc0*/  IMAD.MOV.U32 R2, RZ, RZ, R245 ;  /* 0x000000ffff027224 */ /* 0x002fca00078e00f5 */
[----:B------:R1:W-:Y:S04]  /*53bd0*/  STL [R1+0x1438], R2 ;  /* 0x0014380201007387 */ /* 0x0003e80000100800 */
[----:B-----5:R-:W-:Y:S01]  /*53be0*/  STL [R1+0x144c], R176 ;  /* 0x00144cb001007387 */ /* 0x020fe20000100800 */
[----:B-1----:R-:W-:-:S05]  /*53bf0*/  MOV R2, R247 ;  /* 0x000000f700027202 */ /* 0x002fca0000000f00 */
[----:B------:R1:W-:Y:S04]  /*53c00*/  STL [R1+0x1440], R2 ;  /* 0x0014400201007387 */ /* 0x0003e80000100800 */
[----:B------:R-:W-:Y:S01]  /*53c10*/  STL [R1+0x1454], R178 ;  /* 0x001454b201007387 */ /* 0x000fe20000100800 */
[----:B-1----:R-:W-:-:S05]  /*53c20*/  IMAD.MOV.U32 R2, RZ, RZ, R177 ;  /* 0x000000ffff027224 */ /* 0x002fca00078e00b1 */
[----:B------:R1:W-:Y:S02]  /*53c30*/  STL [R1+0x1448], R2 ;  /* 0x0014480201007387 */ /* 0x0003e40000100800 */
[----:B-1----:R-:W-:Y:S02]  /*53c40*/  IMAD.MOV.U32 R2, RZ, RZ, R179 ;  /* 0x000000ffff027224 */ /* 0x002fe400078e00b3 */
[----:B------:R-:W-:Y:S04]  /*53c50*/  STL [R1+0x145c], R172 ;  /* 0x00145cac01007387 */ /* 0x000fe80000100800 */
        /* <DEDUP_REMOVED lines=17> */
[----:B-1----:R-:W-:-:S03]  /*53d70*/  IMAD.MOV.U32 R2, RZ, RZ, R167 ;  /* 0x000000ffff027224 */ /* 0x002fc600078e00a7 */
[----:B------:R-:W1:Y:S04]  /*53d80*/  S2R R252, SR_TID.X ;  /* 0x0000000000fc7919 */ /* 0x000e680000002100 */
[----:B------:R3:W-:Y:S04]  /*53d90*/  STL [R1+0x1480], R2 ;  /* 0x0014800201007387 */ /* 0x0007e80000100800 */
[----:B------:R-:W-:Y:S01]  /*53da0*/  STL [R1+0x1494], R162 ;  /* 0x001494a201007387 */ /* 0x000fe20000100800 */
[----:B---3--:R-:W-:-:S05]  /*53db0*/  IMAD.MOV.U32 R2, RZ, RZ, R161 ;  /* 0x000000ffff027224 */ /* 0x008fca00078e00a1 */
[----:B------:R3:W-:Y:S02]  /*53dc0*/  STL [R1+0x1488], R2 ;  /* 0x0014880201007387 */ /* 0x0007e40000100800 */
[----:B---3--:R-:W-:Y:S01]  /*53dd0*/  IMAD.MOV.U32 R2, RZ, RZ, R163 ;  /* 0x000000ffff027224 */ /* 0x008fe200078e00a3 */
[----:B------:R-:W-:-:S04]  /*53de0*/  SHF.R.S32.HI R3, RZ, 0x1f, R0 ;  /* 0x0000001fff037819 */ /* 0x000fc80000011400 */
[----:B------:R-:W-:Y:S01]  /*53df0*/  LEA.HI R3, R3, R0, RZ, 0x7 ;  /* 0x0000000003037211 */ /* 0x000fe200078f38ff */
[C---:B-1----:R-:W-:Y:S02]  /*53e00*/  IMAD.SHL.U32 R0, R252.reuse, 0x80, RZ ;  /* 0x00000080fc007824 */ /* 0x042fe400078e00ff */
[----:B------:R-:W-:-:S03]  /*53e10*/  IMAD.SHL.U32 R5, R252, 0x2, RZ ;  /* 0x00000002fc057824 */ /* 0x000fc600078e00ff */
[----:B------:R-:W-:Y:S01]  /*53e20*/  LOP3.LUT R0, R0, 0x3000, RZ, 0xc0, !PT ;  /* 0x0000300000007812 */ /* 0x000fe200078ec0ff */
[----:B------:R-:W-:Y:S04]  /*53e30*/  STL [R1+0x149c], R56 ;  /* 0x00149c3801007387 */ /* 0x000fe80000100800 */
[----:B------:R1:W-:Y:S02]  /*53e40*/  STL [R1+0x1490], R2 ;  /* 0x0014900201007387 */ /* 0x0003e40000100800 */
[----:B-1----:R-:W-:-:S05]  /*53e50*/  IMAD.MOV.U32 R2, RZ, RZ, R57 ;  /* 0x000000ffff027224 */ /* 0x002fca00078e0039 */
[----:B------:R1:W-:Y:S04]  /*53e60*/  STL [R1+0x1498], R2 ;  /* 0x0014980201007387 */ /* 0x0003e80000100800 */
[----:B--2---:R-:W-:Y:S01]  /*53e70*/  STL [R1+0x14a4], R58 ;  /* 0x0014a43a01007387 */ /* 0x004fe20000100800 */
[----:B-1----:R-:W-:-:S05]  /*53e80*/  IMAD.MOV.U32 R2, RZ, RZ, R59 ;  /* 0x000000ffff027224 */ /* 0x002fca00078e003b */
[----:B------:R1:W-:Y:S02]  /*53e90*/  STL [R1+0x14a0], R2 ;  /* 0x0014a00201007387 */ /* 0x0003e40000100800 */
[----:B-1----:R-:W-:-:S05]  /*53ea0*/  LOP3.LUT R2, R252, 0x7, RZ, 0xc0, !PT ;  /* 0x00000007fc027812 */ /* 0x002fca00078ec0ff */
[C---:B------:R-:W-:Y:S02]  /*53eb0*/  IMAD.SHL.U32 R4, R2.reuse, 0x10, RZ ;  /* 0x0000001002047824 */ /* 0x040fe400078e00ff */
[----:B------:R-:W-:-:S03]  /*53ec0*/  IMAD R2, R2, 0x200, R0 ;  /* 0x0000020002027824 */ /* 0x000fc600078e0200 */
[----:B------:R-:W-:Y:S01]  /*53ed0*/  LOP3.LUT R0, R4, 0x30, R5, 0x78, !PT ;  /* 0x0000003004007812 */ /* 0x000fe200078e7805 */
[----:B------:R1:W-:Y:S04]  /*53ee0*/  STL [R1+0xc0], RZ ;  /* 0x0000c0ff01007387 */ /* 0x0003e80000100800 */
[----:B------:R-:W-:Y:S01]  /*53ef0*/  IMAD.IADD R36, R2, 0x1, R0 ;  /* 0x0000000102247824 */ /* 0x000fe200078e0200 */
[----:B------:R1:W-:Y:S04]  /*53f00*/  STL [R1+0xc4], RZ ;  /* 0x0000c4ff01007387 */ /* 0x0003e80000100800 */
[----:B------:R1:W-:Y:S04]  /*53f10*/  STL [R1+0x16ac], R36 ;  /* 0x0016ac2401007387 */ /* 0x0003e80000100800 */
        /* <DEDUP_REMOVED lines=93> */
[----:B------:R1:W-:Y:S01]  /*544f0*/  STL [R1+0x22c], RZ ;  /* 0x00022cff01007387 */ /* 0x0003e20000100800 */
[----:B------:R-:W-:-:S03]  /*54500*/  LOP3.LUT R7, R252, 0x3, RZ, 0xc0, !PT ;  /* 0x00000003fc077812 */ /* 0x000fc600078ec0ff */
[----:B------:R1:W-:Y:S01]  /*54510*/  STL [R1+0x210], RZ ;  /* 0x000210ff01007387 */ /* 0x0003e20000100800 */
[----:B------:R-:W-:-:S03]  /*54520*/  LOP3.LUT R6, R252, 0x1c, RZ, 0xc0, !PT ;  /* 0x0000001cfc067812 */ /* 0x000fc600078ec0ff */
[----:B------:R1:W-:Y:S04]  /*54530*/  STL [R1+0x214], RZ ;  /* 0x000214ff01007387 */ /* 0x0003e80000100800 */
[----:B------:R1:W-:Y:S04]  /*54540*/  STL [R1+0x218], RZ ;  /* 0x000218ff01007387 */ /* 0x0003e80000100800 */
[----:B------:R1:W-:Y:S04]  /*54550*/  STL [R1+0x21c], RZ ;  /* 0x00021cff01007387 */ /* 0x0003e80000100800 */
[----:B------:R1:W-:Y:S01]  /*54560*/  STL [R1+0x200], RZ ;  /* 0x000200ff01007387 */ /* 0x0003e20000100800 */
[----:B------:R-:W-:-:S03]  /*54570*/  IMAD R7, R7, 0x120, R6 ;  /* 0x0000012007077824 */ /* 0x000fc600078e0206 */
[----:B------:R1:W-:Y:S04]  /*54580*/  STL [R1+0x204], RZ ;  /* 0x000204ff01007387 */ /* 0x0003e80000100800 */
[----:B------:R1:W-:Y:S01]  /*54590*/  STL [R1+0x208], RZ ;  /* 0x000208ff01007387 */ /* 0x0003e20000100800 */
[----:B------:R-:W-:-:S03]  /*545a0*/  SHF.R.S32.HI R0, RZ, 0x7, R3 ;  /* 0x00000007ff007819 */ /* 0x000fc60000011403 */
[----:B------:R1:W-:Y:S04]  /*545b0*/  STL [R1+0x20c], RZ ;  /* 0x00020cff01007387 */ /* 0x0003e80000100800 */
[----:B------:R1:W-:Y:S04]  /*545c0*/  STL [R1+0x150], RZ ;  /* 0x000150ff01007387 */ /* 0x0003e80000100800 */
[----:B------:R1:W-:Y:S01]  /*545d0*/  STL [R1+0x154], RZ ;  /* 0x000154ff01007387 */ /* 0x0003e20000100800 */
[----:B------:R-:W-:-:S03]  /*545e0*/  LOP3.LUT R2, R7, 0x20, RZ, 0x3c, !PT ;  /* 0x0000002007027812 */ /* 0x000fc600078e3cff */
[----:B------:R1:W-:Y:S01]  /*545f0*/  STL [R1+0x158], RZ ;  /* 0x000158ff01007387 */ /* 0x0003e20000100800 */
[----:B------:R-:W-:-:S03]  /*54600*/  IADD3 R2, R0, -0x3, RZ ;  /* 0xfffffffd00027810 */ /* 0x000fc60007ffe0ff */
[----:B------:R1:W-:Y:S01]  /*54610*/  STL [R1+0x15c], RZ ;  /* 0x00015cff01007387 */ /* 0x0003e20000100800 */
[----:B------:R-:W-:-:S03]  /*54620*/  LOP3.LUT R0, R36, 0x40, RZ, 0x3c, !PT ;  /* 0x0000004024007812 */ /* 0x000fc600078e3cff */
        /* <DEDUP_REMOVED lines=8> */
[----:B------:R1:W-:Y:S01]  /*546b0*/  STL [R1+0x16b4], R0 ;  /* 0x0016b40001007387 */ /* 0x0003e20000100800 */
[----:B------:R-:W-:Y:S01]  /*546c0*/  USHF.R.S32.HI UR9, URZ, 0x1f, UR5 ;  /* 0x0000001f3f097899 */ /* 0x000fe20008011405 */
[----:B------:R-:W-:Y:S01]  /*546d0*/  CS2R R140, SRZ ;  /* 0x00000000008c7805 */ /* 0x000fe2000001ff00 */
[----:B------:R-:W-:Y:S01]  /*546e0*/  USHF.R.S32.HI UR10, URZ, 0x1f, UR6 ;  /* 0x0000001f3f0a7899 */ /* 0x000fe20008011406 */
        /* <DEDUP_REMOVED lines=69> */
[----:B------:R-:W-:-:S02]  /*54b40*/  LOP3.LUT R4, R7, 0x40, RZ, 0x3c, !PT ;  /* 0x0000004007047812 */ /* 0x000fc400078e3cff */
[----:B------:R-:W-:Y:S01]  /*54b50*/  LOP3.LUT R3, R7, 0x60, RZ, 0x3c, !PT ;  /* 0x0000006007037812 */ /* 0x000fe200078e3cff */
[----:B------:R-:W-:Y:S02]  /*54b60*/  UIADD3 UR7, UR4, -0x180, URZ ;  /* 0xfffffe8004077890 */ /* 0x000fe4000fffe03f */
[----:B------:R-:W-:Y:S02]  /*54b70*/  USHF.L.U32 UR14, UR5, 0x2, URZ ;  /* 0x00000002050e7899 */ /* 0x000fe4000800063f */
[----:B------:R-:W-:Y:S02]  /*54b80*/  USHF.L.U64.HI UR9, UR5, 0x2, UR9 ;  /* 0x0000000205097899 */ /* 0x000fe40008010209 */
[----:B------:R-:W-:Y:S02]  /*54b90*/  USHF.L.U32 UR11, UR6, 0x2, URZ ;  /* 0x00000002060b7899 */ /* 0x000fe4000800063f */
[----:B------:R-:W-:Y:S02]  /*54ba0*/  UMOV UR4, URZ ;  /* 0x0000003f00047c82 */ /* 0x000fe40008000000 */
[----:B------:R-:W-:-:S02]  /*54bb0*/  UMOV UR8, 0x2 ;  /* 0x0000000200087882 */ /* 0x000fc40000000000 */
[----:B------:R-:W-:Y:S02]  /*54bc0*/  USHF.L.U64.HI UR10, UR6, 0x2, UR10 ;  /* 0x00000002060a7899 */ /* 0x000fe4000801020a */
[----:B-1----:R-:W-:Y:S02]  /*54bd0*/  UMOV UR5, 0xffffffff ;  /* 0xffffffff00057882 */ /* 0x002fe40000000000 */
.L_x_1:
[----:B------:R-:W2:Y:S01]  /*54be0*/  LDL R5, [R1+0x16ac] ;  /* 0x0016ac0001057983 */ /* 0x000ea20000100800 */
[----:B------:R-:W-:Y:S01]  /*54bf0*/  UIADD3 UR5, UR5, 0x1, URZ ;  /* 0x0000000105057890 */ /* 0x000fe2000fffe03f */
[----:B------:R-:W-:-:S04]  /*54c00*/  DEPBAR.LE SB0, 0x4 ;  /* 0x000081000000791a */ /* 0x000fc80000000000 */
[----:B------:R-:W3:Y:S04]  /*54c10*/  LDL.LU.64 R76, [R1+0xc0] ;  /* 0x0000c000014c7983 */ /* 0x000ee80000300a00 */
[----:B------:R-:W3:Y:S01]  /*54c20*/  LDL.LU.64 R78, [R1+0xc8] ;  /* 0x0000c800014e7983 */ /* 0x000ee20000300a00 */
[----:B------:R-:W-:-:S03]  /*54c30*/  UISETP.GT.AND UP0, UPT, UR5, 0x2, UPT ;  /* 0x000000020500788c */ /* 0x000fc6000bf04270 */
[----:B------:R-:W-:Y:S01]  /*54c40*/  STL.64 [R1+0x23a8], R162 ;  /* 0x0023a8a201007387 */ /* 0x000fe20000100a00 */
[----:B------:R-:W-:-:S03]  /*54c50*/  USEL UR5, UR5, URZ, !UP0 ;  /* 0x0000003f05057287 */ /* 0x000fc6000c000000 */
[----:B------:R-:W-:Y:S03]  /*54c60*/  STL.64 [R1+0x23a0], R160 ;  /* 0x0023a0a001007387 */ /* 0x000fe60000100a00 */
[----:B------:R-:W-:Y:S01]  /*54c70*/  MOV R3, UR5 ;  /* 0x0000000500037c02 */ /* 0x000fe20008000f00 */
[----:B------:R-:W-:Y:S04]  /*54c80*/  STL.64 [R1+0x2398], R58 ;  /* 0x0023983a01007387 */ /* 0x000fe80000100a00 */
[----:B------:R1:W-:Y:S04]  /*54c90*/  STL.64 [R1+0x2390], R56 ;  /* 0x0023903801007387 */ /* 0x0003e80000100a00 */
[----:B------:R-:W4:Y:S04]  /*54ca0*/  S2R R0, SR_TID.X ;  /* 0x0000000000007919 */ /* 0x000f280000002100 */
[----:B-1----:R-:W5:Y:S04]  /*54cb0*/  LDL.LU.64 R56, [R1+0xa0] ;  /* 0x0000a00001387983 */ /* 0x002f680000300a00 */
[----:B------:R-:W5:Y:S01]  /*54cc0*/  LDL.LU.64 R58, [R1+0xa8] ;  /* 0x0000a800013a7983 */ /* 0x000f620000300a00 */
[----:B----4-:R-:W-:-:S02]  /*54cd0*/  LOP3.LUT R4, R0, 0x1c, RZ, 0xc0, !PT ;  /* 0x0000001c00047812 */ /* 0x010fc400078ec0ff */
[C---:B------:R-:W-:Y:S02]  /*54ce0*/  LOP3.LUT R2, R0.reuse, 0x3, RZ, 0xc0, !PT ;  /* 0x0000000300027812 */ /* 0x040fe400078ec0ff */
[C---:B------:R-:W-:Y:S02]  /*54cf0*/  LOP3.LUT R7, R0.reuse, 0x1c, RZ, 0xc0, !PT ;  /* 0x0000001c00077812 */ /* 0x040fe400078ec0ff */
[----:B------:R-:W-:Y:S01]  /*54d00*/  LOP3.LUT R6, R0, 0x3, RZ, 0xc0, !PT ;  /* 0x0000000300067812 */ /* 0x000fe200078ec0ff */
[----:B------:R-:W-:Y:S02]  /*54d10*/  IMAD R2, R2, 0x120, R4 ;  /* 0x0000012002027824 */ /* 0x000fe400078e0204 */
[----:B------:R-:W-:Y:S02]  /*54d20*/  IMAD.U32 R0, RZ, RZ, UR5 ;  /* 0x00000005ff007e24 */ /* 0x000fe4000f8e00ff */
[----:B------:R-:W-:Y:S01]  /*54d30*/  IMAD R6, R6, 0x120, R7 ;  /* 0x0000012006067824 */ /* 0x000fe200078e0207 */
[----:B------:R-:W-:Y:S01]  /*54d40*/  LOP3.LUT R2, R2, 0x20, RZ, 0x3c, !PT ;  /* 0x0000002002027812 */ /* 0x000fe200078e3cff */
[----:B------:R-:W-:-:S02]  /*54d50*/  IMAD.U32 R4, RZ, RZ, UR5 ;  /* 0x00000005ff047e24 */ /* 0x000fc4000f8e00ff */
[----:B------:R-:W-:Y:S01]  /*54d60*/  IMAD R3, R3, 0x8000, R6 ;  /* 0x0000800003037824 */ /* 0x000fe200078e0206 */
[----:B------:R-:W-:Y:S01]  /*54d70*/  BAR.SYNC.DEFER_BLOCKING 0x0 ;  /* 0x0000000000007b1d */ /* 0x000fe20000010000 */
[----:B------:R-:W-:-:S05]  /*54d80*/  IMAD R252, R0, 0x8000, R2 ;  /* 0x0000800000fc7824 */ /* 0x000fca00078e0202 */
[----:B------:R-:W1:Y:S04]  /*54d90*/  S2R R2, SR_TID.X ;  /* 0x0000000000027919 */ /* 0x000e680000002100 */
[----:B------:R-:W-:Y:S04]  /*54da0*/  LDS R216, [R3+0xc0000] ;  /* 0x0c00000003d87984 */ /* 0x000fe80000000800 */
[----:B------:R-:W-:Y:S01]  /*54db0*/  LDS R218, [R3+0xc0400] ;  /* 0x0c04000003da7984 */ /* 0x000fe20000000800 */
[C---:B-1----:R-:W-:Y:S02]  /*54dc0*/  LOP3.LUT R37, R2.reuse, 0x1c, RZ, 0xc0, !PT ;  /* 0x0000001c02257812 */ /* 0x042fe400078ec0ff */
[----:B------:R-:W-:Y:S01]  /*54dd0*/  LOP3.LUT R36, R2, 0x3, RZ, 0xc0, !PT ;  /* 0x0000000302247812 */ /* 0x000fe200078ec0ff */
[----:B------:R-:W-:Y:S04]  /*54de0*/  LDS R217, [R252+0xc0000] ;  /* 0x0c000000fcd97984 */ /* 0x000fe80000000800 */
[----:B------:R-:W-:Y:S01]  /*54df0*/  IMAD R36, R36, 0x120, R37 ;  /* 0x0000012024247824 */ /* 0x000fe200078e0225 */
[----:B------:R-:W-:Y:S04]  /*54e00*/  LDS R219, [R252+0xc0400] ;  /* 0x0c040000fcdb7984 */ /* 0x000fe80000000800 */
[----:B------:R-:W-:Y:S01]  /*54e10*/  LOP3.LUT R36, R36, 0x40, RZ, 0x3c, !PT ;  /* 0x0000004024247812 */ /* 0x000fe200078e3cff */
[----:B------:R-:W-:Y:S04]  /*54e20*/  LDS R72, [R3+0xc0080] ;  /* 0x0c00800003487984 */ /* 0x000fe80000000800 */
[----:B------:R-:W-:Y:S01]  /*54e30*/  IMAD R160, R4, 0x8000, R36 ;  /* 0x0000800004a07824 */ /* 0x000fe200078e0224 */
[C---:B------:R-:W-:Y:S01]  /*54e40*/  LOP3.LUT R7, R2.reuse, 0x1c, RZ, 0xc0, !PT ;  /* 0x0000001c02077812 */ /* 0x040fe200078ec0ff */
[----:B------:R-:W-:Y:S01]  /*54e50*/  LDS R74, [R3+0xc0480] ;  /* 0x0c048000034a7984 */ /* 0x000fe20000000800 */
[----:B------:R-:W-:-:S03]  /*54e60*/  LOP3.LUT R6, R2, 0x3, RZ, 0xc0, !PT ;  /* 0x0000000302067812 */ /* 0x000fc600078ec0ff */
[----:B------:R-:W-:Y:S02]  /*54e70*/  LDS R224, [R160+0xc0000] ;  /* 0x0c000000a0e07984 */ /* 0x000fe40000000800 */
[----:B------:R-:W-:Y:S02]  /*54e80*/  IMAD R6, R6, 0x120, R7 ;  /* 0x0000012006067824 */ /* 0x000fe400078e0207 */
[----:B------:R-:W-:Y:S01]  /*54e90*/  IMAD.U32 R2, RZ, RZ, UR5 ;  /* 0x00000005ff027e24 */ /* 0x000fe2000f8e00ff */
[----:B------:R-:W-:Y:S02]  /*54ea0*/  LDS R226, [R160+0xc0400] ;  /* 0x0c040000a0e27984 */ /* 0x000fe40000000800 */
[----:B------:R-:W-:Y:S02]  /*54eb0*/  LOP3.LUT R6, R6, 0x60, RZ, 0x3c, !PT ;  /* 0x0000006006067812 */ /* 0x000fe400078e3cff */
[----:B------:R-:W-:Y:S03]  /*54ec0*/  LDS R40, [R160+0xc0080] ;  /* 0x0c008000a0287984 */ /* 0x000fe60000000800 */
[----:B------:R-:W-:Y:S01]  /*54ed0*/  IMAD R2, R2, 0x8000, R6 ;  /* 0x0000800002027824 */ /* 0x000fe200078e0206 */
[----:B------:R-:W-:Y:S04]  /*54ee0*/  LDS R42, [R160+0xc0480] ;  /* 0x0c048000a02a7984 */ /* 0x000fe80000000800 */
[----:B------:R-:W-:Y:S04]  /*54ef0*/  LDS R225, [R2+0xc0000] ;  /* 0x0c00000002e17984 */ /* 0x000fe80000000800 */
[----:B------:R-:W-:Y:S04]  /*54f00*/  LDS R227, [R2+0xc0400] ;  /* 0x0c04000002e37984 */ /* 0x000fe80000000800 */
[----:B------:R-:W-:Y:S04]  /*54f10*/  LDS R41, [R2+0xc0080] ;  /* 0x0c00800002297984 */ /* 0x000fe80000000800 */
[----:B------:R-:W-:Y:S04]  /*54f20*/  LDS R43, [R2+0xc0480] ;  /* 0x0c048000022b7984 */ /* 0x000fe80000000800 */
[----:B------:R-:W-:Y:S04]  /*54f30*/  LDS R73, [R252+0xc0080] ;  /* 0x0c008000fc497984 */ /* 0x000fe80000000800 */
[----:B------:R-:W-:Y:S04]  /*54f40*/  LDS R75, [R252+0xc0480] ;  /* 0x0c048000fc4b7984 */ /* 0x000fe80000000800 */
[----:B------:R-:W-:Y:S04]  /*54f50*/  STL [R1+0x470], R160 ;  /* 0x000470a001007387 */ /* 0x000fe80000100800 */
[----:B------:R-:W-:Y:S01]  /*54f60*/  STL [R1+0x474], R2 ;  /* 0x0004740201007387 */ /* 0x000fe20000100800 */
[----:B--2---:R-:W-:-:S05]  /*54f70*/  IMAD R0, R0, 0x40000, R5 ;  /* 0x0004000000007824 */ /* 0x004fca00078e0205 */
[----:B------:R-:W3:Y:S04]  /*54f80*/  LDSM.16.M88.4 R36, [R0] ;  /* 0x000000000024783b */ /* 0x000ee80000000200 */
[----:B------:R-:W5:Y:S04]  /*54f90*/  LDSM.16.M88.4 R4, [R0+0x4000] ;  /* 0x004000000004783b */ /* 0x000f680000000200 */
[----:B------:R-:W1:Y:S04]  /*54fa0*/  LDSM.16.M88.4 R212, [R0+0x8000] ;  /* 0x0080000000d4783b */ /* 0x000e680000000200 */
[----:B------:R-:W-:Y:S04]  /*54fb0*/  LDSM.16.M88.4 R188, [R0+0x28000] ;  /* 0x0280000000bc783b */ /* 0x000fe80000000200 */
[----:B------:R-:W-:Y:S04]  /*54fc0*/  LDSM.16.M88.4 R148, [R0+0x3c000] ;  /* 0x03c000000094783b */ /* 0x000fe80000000200 */
[----:B------:R-:W-:Y:S04]  /*54fd0*/  LDSM.16.M88.4 R208, [R0+0xc000] ;  /* 0x00c0000000d0783b */ /* 0x000fe80000000200 */
[----:B------:R-:W2:Y:S04]  /*54fe0*/  LDSM.16.M88.4 R112, [R0+0x10000] ;  /* 0x010000000070783b */ /* 0x000ea80000000200 */
[----:B------:R-:W4:Y:S04]  /*54ff0*/  LDSM.16.M88.4 R108, [R0+0x14000] ;  /* 0x01400000006c783b */ /* 0x000f280000000200 */
[----:B------:R-:W1:Y:S04]  /*55000*/  LDSM.16.M88.4 R204, [R0+0x18000] ;  /* 0x0180000000cc783b */ /* 0x000e680000000200 */
[----:B------:R-:W1:Y:S01]  /*55010*/  LDSM.16.M88.4 R200, [R0+0x1c000] ;  /* 0x01c0000000c8783b */ /* 0x000e620000000200 */
[-C--:B---3--:R-:W-:Y:S03]  /*55020*/  HMMA.1688.F32.TF32 R76, R216, R36.reuse, R76 ;  /* 0x00000024d84c723c */ /* 0x088fe6000008104c */
[----:B------:R-:W3:Y:S04]  /*55030*/  LDSM.16.M88.4 R196, [R0+0x20000] ;  /* 0x0200000000c4783b */ /* 0x000ee80000000200 */
[----:B------:R-:W1:Y:S01]  /*55040*/  LDSM.16.M88.4 R192, [R0+0x24000] ;  /* 0x0240000000c0783b */ /* 0x000e620000000200 */
[-C--:B------:R-:W-:Y:S03]  /*55050*/  HMMA.1688.F32.TF32 R96, R224, R36.reuse, R96 ;  /* 0x00000024e060723c */ /* 0x080fe60000081060 */
[----:B------:R-:W-:Y:S04]  /*55060*/  LDSM.16.M88.4 R180, [R0+0x30000] ;  /* 0x0300000000b4783b */ /* 0x000fe80000000200 */
[----:B------:R-:W1:Y:S01]  /*55070*/  LDSM.16.M88.4 R184, [R0+0x2c000] ;  /* 0x02c0000000b8783b */ /* 0x000e620000000200 */
[-C--:B------:R-:W-:Y:S03]  /*55080*/  HMMA.1688.F32.TF32 R52, R72, R36.reuse, R52 ;  /* 0x000000244834723c */ /* 0x080fe60000081034 */
[----:B------:R-:W1:Y:S04]  /*55090*/  LDSM.16.M88.4 R156, [R0+0x34000] ;  /* 0x03400000009c783b */ /* 0x000e680000000200 */
[----:B------:R-:W1:Y:S04]  /*550a0*/  LDSM.16.M88.4 R152, [R0+0x38000] ;  /* 0x038000000098783b */ /* 0x000e680000000200 */
[----:B------:R-:W-:Y:S04]  /*550b0*/  STL.64 [R1+0x10], R76 ;  /* 0x0000104c01007387 */ /* 0x000fe80000100a00 */
[----:B------:R2:W-:Y:S02]  /*550c0*/  STL.64 [R1+0x18], R78 ;  /* 0x0000184e01007387 */ /* 0x0005e40000100a00 */
[----:B--2---:R-:W-:Y:S02]  /*550d0*/  HMMA.1688.F32.TF32 R76, R40, R36, R104 ;  /* 0x00000024284c723c */ /* 0x004fe40000081068 */
[----:B------:R-:W-:Y:S04]  /*550e0*/  STL.64 [R1+0x120], R96 ;  /* 0x0001206001007387 */ /* 0x000fe80000100a00 */
[----:B------:R-:W-:Y:S11]  /*550f0*/  STL.64 [R1+0x128], R98 ;  /* 0x0001286201007387 */ /* 0x000ff60000100a00 */
[----:B------:R-:W-:Y:S06]  /*55100*/  @!UPT UIADD3 URZ, URZ, URZ, URZ ;  /* 0x0000003f3f3ff290 */ /* 0x000fec000fffe03f */
[----:B------:R-:W-:Y:S01]  /*55110*/  STL.64 [R1+0x330], R76 ;  /* 0x0003304c01007387 */ /* 0x000fe20000100a00 */
[----:B------:R-:W-:-:S03]  /*55120*/  IMAD.MOV.U32 R2, RZ, RZ, R79 ;  /* 0x000000ffff027224 */ /* 0x000fc600078e004f */
[----:B------:R-:W-:Y:S04]  /*55130*/  STL.64 [R1+0xd0], R52 ;  /* 0x0000d03401007387 */ /* 0x000fe80000100a00 */
[----:B------:R5:W-:Y:S04]  /*55140*/  STL.64 [R1+0xd8], R54 ;  /* 0x0000d83601007387 */ /* 0x000be80000100a00 */
[----:B------:R2:W-:Y:S01]  /*55150*/  STL [R1+0x338], R78 ;  /* 0x0003384e01007387 */ /* 0x0005e20000100800 */
[-C--:B-----5:R-:W-:Y:S08]  /*55160*/  HMMA.1688.F32.TF32 R52, R216, R4.reuse, R56 ;  /* 0x00000004d834723c */ /* 0x0a0ff00000081038 */
[-C--:B--2---:R-:W-:Y:S08]  /*55170*/  HMMA.1688.F32.TF32 R76, R224, R4.reuse, R92 ;  /* 0x00000004e04c723c */ /* 0x084ff0000008105c */
[-C--:B------:R-:W-:Y:S08]  /*55180*/  HMMA.1688.F32.TF32 R56, R72, R4.reuse, R48 ;  /* 0x000000044838723c */ /* 0x080ff00000081030 */
[----:B------:R-:W-:Y:S01]  /*55190*/  HMMA.1688.F32.TF32 R48, R40, R4, R100 ;  /* 0x000000042830723c */ /* 0x000fe20000081064 */
[----:B------:R-:W-:Y:S06]  /*551a0*/  STL [R1+0x2388], R2 ;  /* 0x0023880201007387 */ /* 0x000fec0000100800 */
[----:B------:R-:W-:Y:S04]  /*551b0*/  STL.64 [R1+0x110], R76 ;  /* 0x0001104c01007387 */ /* 0x000fe80000100a00 */
[----:B------:R-:W-:Y:S04]  /*551c0*/  STL.64 [R1+0x118], R78 ;  /* 0x0001184e01007387 */ /* 0x000fe80000100a00 */
[----:B------:R-:W2:Y:S04]  /*551d0*/  LDL.LU.64 R144, [R1+0x1f0] ;  /* 0x0001f00001907983 */ /* 0x000ea80000300a00 */
[----:B------:R-:W-:Y:S04]  /*551e0*/  STL.64 [R1+0x50], R56 ;  /* 0x0000503801007387 */ /* 0x000fe80000100a00 */
[----:B------:R-:W-:Y:S04]  /*551f0*/  STL.64 [R1+0x58], R58 ;  /* 0x0000583a01007387 */ /* 0x000fe80000100a00 */
[----:B------:R-:W2:Y:S04]  /*55200*/  LDL.LU.64 R146, [R1+0x1f8] ;  /* 0x0001f80001927983 */ /* 0x000ea80000300a00 */
[----:B------:R5:W-:Y:S04]  /*55210*/  STL.64 [R1+0x130], R48 ;  /* 0x0001303001007387 */ /* 0x000be80000100a00 */
[----:B------:R1:W-:Y:S04]  /*55220*/  STL.64 [R1+0x138], R50 ;  /* 0x0001383201007387 */ /* 0x0003e80000100a00 */
[----:B------:R-:W3:Y:S04]  /*55230*/  LDL.LU.64 R128, [R1+0x1e0] ;  /* 0x0001e00001807983 */ /* 0x000ee80000300a00 */
[----:B------:R-:W3:Y:S04]  /*55240*/  LDL.LU.64 R130, [R1+0x1e8] ;  /* 0x0001e80001827983 */ /* 0x000ee80000300a00 */
[----:B------:R-:W3:Y:S04]  /*55250*/  LDL.LU.64 R132, [R1+0x1d0] ;  /* 0x0001d00001847983 */ /* 0x000ee80000300a00 */
[----:B------:R-:W3:Y:S04]  /*55260*/  LDL.LU.64 R134, [R1+0x1d8] ;  /* 0x0001d80001867983 */ /* 0x000ee80000300a00 */
[----:B------:R-:W3:Y:S04]  /*55270*/  LDL.LU.64 R96, [R1+0x1c0] ;  /* 0x0001c00001607983 */ /* 0x000ee80000300a00 */
[----:B------:R-:W3:Y:S04]  /*55280*/  LDL.LU.64 R98, [R1+0x1c8] ;  /* 0x0001c80001627983 */ /* 0x000ee80000300a00 */
[----:B-----5:R-:W5:Y:S04]  /*55290*/  LDL.LU.64 R48, [R1+0x1b0] ;  /* 0x0001b00001307983 */ /* 0x020f680000300a00 */
[----:B-1----:R-:W5:Y:S04]  /*552a0*/  LDL.LU.64 R50, [R1+0x1b8] ;  /* 0x0001b80001327983 */ /* 0x002f680000300a00 */
        /* <DEDUP_REMOVED lines=8> */
[----:B------:R-:W4:Y:S04]  /*55330*/  LDL.LU.64 R56, [R1+0x160] ;  /* 0x0001600001387983 */ /* 0x000f280000300a00 */
[----:B------:R-:W4:Y:S01]  /*55340*/  LDL.LU.64 R58, [R1+0x168] ;  /* 0x00016800013a7983 */ /* 0x000f220000300a00 */
[C---:B------:R-:W-:Y:S08]  /*55350*/  HMMA.1688.F32.TF32 R88, R224.reuse, R212, R88 ;  /* 0x000000d4e058723c */ /* 0x040ff00000081058 */
[----:B------:R-:W-:Y:S01]  /*55360*/  HMMA.1688.F32.TF32 R16, R224, R112, R16 ;  /* 0x00000070e010723c */ /* 0x000fe20000081010 */
[----:B------:R-:W-:Y:S11]  /*55370*/  STL [R1+0x2294], R0 ;  /* 0x0022940001007387 */ /* 0x000ff60000100800 */
[----:B------:R-:W-:Y:S03]  /*55380*/  @!UPT UIADD3 URZ, URZ, URZ, URZ ;  /* 0x0000003f3f3ff290 */ /* 0x000fe6000fffe03f */
[----:B------:R-:W-:Y:S04]  /*55390*/  STL.64 [R1+0xc0], R88 ;  /* 0x0000c05801007387 */ /* 0x000fe80000100a00 */
[----:B------:R-:W-:Y:S01]  /*553a0*/  STL.64 [R1+0xc8], R90 ;  /* 0x0000c85a01007387 */ /* 0x000fe20000100a00 */
[C---:B--2---:R-:W-:Y:S08]  /*553b0*/  HMMA.1688.F32.TF32 R100, R216.reuse, R212, R144 ;  /* 0x000000d4d864723c */ /* 0x044ff00000081090 */
[C---:B---3--:R-:W-:Y:S08]  /*553c0*/  HMMA.1688.F32.TF32 R144, R216.reuse, R188, R92 ;  /* 0x000000bcd890723c */ /* 0x048ff0000008105c */
[----:B----4-:R-:W-:Y:S08]  /*553d0*/  HMMA.1688.F32.TF32 R92, R216, R148, R56 ;  /* 0x00000094d85c723c */ /* 0x010ff00000081038 */
[C---:B------:R-:W-:Y:S11]  /*553e0*/  HMMA.1688.F32.TF32 R56, R224.reuse, R208, R64 ;  /* 0x000000d0e038723c */ /* 0x040ff60000081040 */
[----:B------:R-:W-:Y:S11]  /*553f0*/  @!UPT UIADD3 URZ, URZ, URZ, URZ ;  /* 0x0000003f3f3ff290 */ /* 0x000ff6000fffe03f */
[----:B------:R-:W-:Y:S01]  /*55400*/  @!UPT UIADD3 URZ, URZ, URZ, URZ ;  /* 0x0000003f3f3ff290 */ /* 0x000fe2000fffe03f */
[----:B------:R1:W-:Y:S04]  /*55410*/  STL.64 [R1+0xb0], R56 ;  /* 0x0000b03801007387 */ /* 0x0003e80000100a00 */
[----:B------:R2:W-:Y:S04]  /*55420*/  STL.64 [R1+0xb8], R58 ;  /* 0x0000b83a01007387 */ /* 0x0005e80000100a00 */
[----:B-1----:R-:W3:Y:S04]  /*55430*/  LDL.LU.64 R56, [R1+0x300] ;  /* 0x0003000001387983 */ /* 0x002ee80000300a00 */
[----:B------:R-:W-:Y:S04]  /*55440*/  STL.64 [R1+0xa0], R16 ;  /* 0x0000a01001007387 */ /* 0x000fe80000100a00 */
[----:B------:R-:W-:Y:S04]  /*55450*/  STL.64 [R1+0xa8], R18 ;  /* 0x0000a81201007387 */ /* 0x000fe80000100a00 */
[----:B--2---:R-:W3:Y:S01]  /*55460*/  LDL.LU.64 R58, [R1+0x308] ;  /* 0x00030800013a7983 */ /* 0x004ee20000300a00 */
[C---:B------:R-:W-:Y:S11]  /*55470*/  HMMA.1688.F32.TF32 R8, R224.reuse, R108, R8 ;  /* 0x0000006ce008723c */ /* 0x040ff60000081008 */
[----:B------:R-:W-:Y:S11]  /*55480*/  @!UPT UIADD3 URZ, URZ, URZ, URZ ;  /* 0x0000003f3f3ff290 */ /* 0x000ff6000fffe03f */
[----:B------:R-:W-:Y:S01]  /*55490*/  @!UPT UIADD3 URZ, URZ, URZ, URZ ;  /* 0x0000003f3f3ff290 */ /* 0x000fe2000fffe03f */
[----:B------:R-:W-:Y:S04]  /*554a0*/  STL.64 [R1+0x90], R8 ;  /* 0x0000900801007387 */ /* 0x000fe80000100a00 */
[----:B------:R1:W-:Y:S04]  /*554b0*/  STL.64 [R1+0x98], R10 ;  /* 0x0000980a01007387 */ /* 0x0003e80000100a00 */
[----:B------:R-:W2:Y:S04]  /*554c0*/  LDL.LU.64 R64, [R1+0x2f0] ;  /* 0x0002f00001407983 */ /* 0x000ea80000300a00 */
[----:B------:R-:W2:Y:S01]  /*554d0*/  LDL.LU.64 R66, [R1+0x2f8] ;  /* 0x0002f80001427983 */ /* 0x000ea20000300a00 */
[C---:B-1----:R-:W-:Y:S11]  /*554e0*/  HMMA.1688.F32.TF32 R8, R224.reuse, R204, R68 ;  /* 0x000000cce008723c */ /* 0x042ff60000081044 */
[----:B------:R-:W-:Y:S11]  /*554f0*/  @!UPT UIADD3 URZ, URZ, URZ, URZ ;  /* 0x0000003f3f3ff290 */ /* 0x000ff6000fffe03f */
[----:B------:R-:W-:Y:S01]  /*55500*/  @!UPT UIADD3 URZ, URZ, URZ, URZ ;  /* 0x0000003f3f3ff290 */ /* 0x000fe2000fffe03f */
[----:B------:R-:W-:Y:S04]  /*55510*/  STL.64 [R1+0x80], R8 ;  /* 0x0000800801007387 */ /* 0x000fe80000100a00 */
[----:B------:R1:W-:Y:S04]  /*55520*/  STL.64 [R1+0x88], R10 ;  /* 0x0000880a01007387 */ /* 0x0003e80000100a00 */
[----:B------:R-:W4:Y:S04]  /*55530*/  LDL.LU.64 R16, [R1+0x2c0] ;  /* 0x0002c00001107983 */ /* 0x000f280000300a00 */
[----:B------:R-:W4:Y:S01]  /*55540*/  LDL.LU.64 R18, [R1+0x2c8] ;  /* 0x0002c80001127983 */ /* 0x000f220000300a00 */
[C---:B-1----:R-:W-:Y:S08]  /*55550*/  HMMA.1688.F32.TF32 R8, R224.reuse, R200, R20 ;  /* 0x000000c8e008723c */ /* 0x042ff00000081014 */
[C---:B------:R-:W-:Y:S11]  /*55560*/  HMMA.1688.F32.TF32 R20, R224.reuse, R196, R80 ;  /* 0x000000c4e014723c */ /* 0x040ff60000081050 */
[----:B------:R-:W-:Y:S04]  /*55570*/  @!UPT UIADD3 URZ, URZ, URZ, URZ ;  /* 0x0000003f3f3ff290 */ /* 0x000fe8000fffe03f */
[----:B------:R-:W-:Y:S04]  /*55580*/  STL.64 [R1+0x70], R8 ;  /* 0x0000700801007387 */ /* 0x000fe80000100a00 */
[----:B------:R1:W-:Y:S02]  /*55590*/  STL.64 [R1+0x78], R10 ;  /* 0x0000780a01007387 */ /* 0x0003e40000100a00 */
[C---:B-1----:R-:W-:Y:S02]  /*555a0*/  HMMA.1688.F32.TF32 R8, R224.reuse, R192, R44 ;  /* 0x000000c0e008723c */ /* 0x042fe4000008102c */
[----:B------:R-:W-:Y:S04]  /*555b0*/  STL.64 [R1+0x60], R20 ;  /* 0x0000601401007387 */ /* 0x000fe80000100a00 */
[----:B------:R1:W-:Y:S02]  /*555c0*/  STL.64 [R1+0x68], R22 ;  /* 0x0000681601007387 */ /* 0x0003e40000100a00 */
[C---:B------:R-:W-:Y:S08]  /*555d0*/  HMMA.1688.F32.TF32 R44, R224.reuse, R188, R84 ;  /* 0x000000bce02c723c */ /* 0x040ff00000081054 */
[C---:B-1----:R-:W-:Y:S07]  /*555e0*/  HMMA.1688.F32.TF32 R20, R224.reuse, R184, R60 ;  /* 0x000000b8e014723c */ /* 0x042fee000008103c */
[----:B------:R-:W-:Y:S04]  /*555f0*/  STL.64 [R1+0x40], R8 ;  /* 0x0000400801007387 */ /* 0x000fe80000100a00 */
[----:B------:R1:W-:Y:S02]  /*55600*/  STL.64 [R1+0x48], R10 ;  /* 0x0000480a01007387 */ /* 0x0003e40000100a00 */
[----:B-1----:R-:W-:Y:S02]  /*55610*/  HMMA.1688.F32.TF32 R8, R224, R180, R24 ;  /* 0x000000b4e008723c */ /* 0x002fe40000081018 */
[----:B------:R-:W-:Y:S04]  /*55620*/  STL.64 [R1+0x30], R44 ;  /* 0x0000302c01007387 */ /* 0x000fe80000100a00 */
[----:B------:R-:W-:Y:S11]  /*55630*/  STL.64 [R1+0x38], R46 ;  /* 0x0000382e01007387 */ /* 0x000ff60000100a00 */
[----:B------:R-:W-:Y:S06]  /*55640*/  @!UPT UIADD3 URZ, URZ, URZ, URZ ;  /* 0x0000003f3f3ff290 */ /* 0x000fec000fffe03f */
[----:B------:R-:W-:Y:S01]  /*55650*/  STL [R1], R8 ;  /* 0x0000000801007387 */ /* 0x000fe20000100800 */
[----:B------:R-:W-:-:S03]  /*55660*/  IMAD.MOV.U32 R2, RZ, RZ, R9 ;  /* 0x000000ffff027224 */ /* 0x000fc600078e0009 */
[----:B------:R-:W-:Y:S04]  /*55670*/  STL.64 [R1+0x20], R20 ;  /* 0x0000201401007387 */ /* 0x000fe80000100a00 */
[----:B------:R-:W-:Y:S04]  /*55680*/  STL.64 [R1+0x28], R22 ;  /* 0x0000281601007387 */ /* 0x000fe80000100a00 */
[----:B------:R3:W-:Y:S02]  /*55690*/  STL.64 [R1+0x8], R10 ;  /* 0x0000080a01007387 */ /* 0x0007e40000100a00 */
[----:B---3--:R-:W-:Y:S02]  /*556a0*/  HMMA.1688.F32.TF32 R8, R72, R212, R56 ;  /* 0x000000d44808723c */ /* 0x008fe40000081038 */
[----:B------:R-:W3:Y:S04]  /*556b0*/  LDL.LU.64 R56, [R1+0x2a0] ;  /* 0x0002a00001387983 */ /* 0x000ee80000300a00 */
[----:B------:R-:W3:Y:S04]  /*556c0*/  LDL.LU.64 R58, [R1+0x2a8] ;  /* 0x0002a800013a7983 */ /* 0x000ee80000300a00 */
[----:B------:R-:W3:Y:S01]  /*556d0*/  LDL.LU.64 R24, [R1+0x290] ;  /* 0x0002900001187983 */ /* 0x000ee20000300a00 */
[C---:B------:R-:W-:Y:S03]  /*556e0*/  HMMA.1688.F32.TF32 R248, R224.reuse, R156, R28 ;  /* 0x0000009ce0f8723c */ /* 0x040fe6000008101c */
[----:B------:R-:W3:Y:S04]  /*556f0*/  LDL.LU.64 R26, [R1+0x298] ;  /* 0x00029800011a7983 */ /* 0x000ee80000300a00 */
[----:B------:R-:W3:Y:S04]  /*55700*/  LDL.LU.64 R68, [R1+0x280] ;  /* 0x0002800001447983 */ /* 0x000ee80000300a00 */
[----:B------:R-:W3:Y:S04]  /*55710*/  LDL.LU.64 R70, [R1+0x288] ;  /* 0x0002880001467983 */ /* 0x000ee80000300a00 */
[----:B------:R-:W3:Y:S04]  /*55720*/  LDL.LU.64 R28, [R1+0x270] ;  /* 0x00027000011c7983 */ /* 0x000ee80000300a00 */
[----:B------:R-:W3:Y:S04]  /*55730*/  LDL.LU.64 R30, [R1+0x278] ;  /* 0x00027800011e7983 */ /* 0x000ee80000300a00 */
[----:B------:R-:W3:Y:S01]  /*55740*/  LDL.LU.64 R84, [R1+0x260] ;  /* 0x0002600001547983 */ /* 0x000ee20000300a00 */
[----:B------:R-:W-:Y:S03]  /*55750*/  HMMA.1688.F32.TF32 R228, R224, R152, R32 ;  /* 0x00000098e0e4723c */ /* 0x000fe60000081020 */
[----:B------:R-:W3:Y:S04]  /*55760*/  LDL.LU.64 R86, [R1+0x268] ;  /* 0x0002680001567983 */ /* 0x000ee80000300a00 */
[----:B------:R-:W3:Y:S04]  /*55770*/  LDL.LU.64 R44, [R1+0x250] ;  /* 0x00025000012c7983 */ /* 0x000ee80000300a00 */
[----:B------:R-:W3:Y:S04]  /*55780*/  LDL.LU.64 R46, [R1+0x258] ;  /* 0x00025800012e7983 */ /* 0x000ee80000300a00 */
[----:B------:R-:W3:Y:S04]  /*55790*/  LDL.LU.64 R80, [R1+0x240] ;  /* 0x0002400001507983 */ /* 0x000ee80000300a00 */
[----:B------:R-:W3:Y:S01]  /*557a0*/  LDL.LU.64 R82, [R1+0x248] ;  /* 0x0002480001527983 */ /* 0x000ee20000300a00 */
[----:B------:R-:W-:Y:S01]  /*557b0*/  HMMA.1688.F32.TF32 R128, R216, R208, R128 ;  /* 0x000000d0d880723c */ /* 0x000fe20000081080 */
[----:B------:R-:W-:-:S07]  /*557c0*/  IMAD.MOV.U32 R37, RZ, RZ, R160 ;  /* 0x000000ffff257224 */ /* 0x000fce00078e00a0 */
[-C--:B------:R-:W-:Y:S08]  /*557d0*/  HMMA.1688.F32.TF32 R132, R216, R112.reuse, R132 ;  /* 0x00000070d884723c */ /* 0x080ff00000081084 */
[----:B----4-:R-:W-:Y:S01]  /*557e0*/  HMMA.1688.F32.TF32 R32, R72, R112, R16 ;  /* 0x000000704820723c */ /* 0x010fe20000081010 */
[----:B------:R-:W4:Y:S04]  /*557f0*/  LDL.LU.64 R16, [R1+0x230] ;  /* 0x0002300001107983 */ /* 0x000f280000300a00 */
[----:B------:R-:W4:Y:S04]  /*55800*/  LDL.LU.64 R18, [R1+0x238] ;  /* 0x0002380001127983 */ /* 0x000f280000300a00 */
[----:B------:R-:W4:Y:S04]  /*55810*/  LDL.LU.64 R60, [R1+0x220] ;  /* 0x00022000013c7983 */ /* 0x000f280000300a00 */
[----:B------:R-:W4:Y:S01]  /*55820*/  LDL.LU.64 R62, [R1+0x228] ;  /* 0x00022800013e7983 */ /* 0x000f220000300a00 */
[C---:B------:R-:W-:Y:S03]  /*55830*/  HMMA.1688.F32.TF32 R96, R216.reuse, R108, R96 ;  /* 0x0000006cd860723c */ /* 0x040fe60000081060 */
[----:B------:R-:W4:Y:S04]  /*55840*/  LDL.LU.64 R20, [R1+0x210] ;  /* 0x0002100001147983 */ /* 0x000f280000300a00 */
[----:B------:R-:W4:Y:S01]  /*55850*/  LDL.LU.64 R22, [R1+0x218] ;  /* 0x0002180001167983 */ /* 0x000f220000300a00 */
[C---:B-----5:R-:W-:Y:S03]  /*55860*/  HMMA.1688.F32.TF32 R48, R216.reuse, R204, R48 ;  /* 0x000000ccd830723c */ /* 0x060fe60000081030 */
[----:B------:R-:W5:Y:S04]  /*55870*/  LDL.LU.64 R88, [R1+0x200] ;  /* 0x0002000001587983 */ /* 0x000f680000300a00 */
[----:B------:R-:W5:Y:S01]  /*55880*/  LDL.LU.64 R90, [R1+0x208] ;  /* 0x00020800015a7983 */ /* 0x000f620000300a00 */
[C---:B------:R-:W-:Y:S08]  /*55890*/  HMMA.1688.F32.TF32 R104, R216.reuse, R200, R104 ;  /* 0x000000c8d868723c */ /* 0x040ff00000081068 */
[C---:B------:R-:W-:Y:S08]  /*558a0*/  HMMA.1688.F32.TF32 R76, R216.reuse, R196, R76 ;  /* 0x000000c4d84c723c */ /* 0x040ff0000008104c */
[C---:B------:R-:W-:Y:S08]  /*558b0*/  HMMA.1688.F32.TF32 R136, R216.reuse, R192, R136 ;  /* 0x000000c0d888723c */ /* 0x040ff00000081088 */
[C---:B------:R-:W-:Y:S08]  /*558c0*/  HMMA.1688.F32.TF32 R140, R216.reuse, R184, R140 ;  /* 0x000000b8d88c723c */ /* 0x040ff0000008108c */
[C---:B------:R-:W-:Y:S08]  /*558d0*/  HMMA.1688.F32.TF32 R116, R216.reuse, R180, R116 ;  /* 0x000000b4d874723c */ /* 0x040ff00000081074 */
[C---:B------:R-:W-:Y:S08]  /*558e0*/  HMMA.1688.F32.TF32 R124, R216.reuse, R156, R124 ;  /* 0x0000009cd87c723c */ /* 0x040ff0000008107c */
[----:B------:R-:W-:Y:S01]  /*558f0*/  HMMA.1688.F32.TF32 R120, R216, R152, R120 ;  /* 0x00000098d878723c */ /* 0x000fe20000081078 */
[----:B------:R-:W4:Y:S04]  /*55900*/  LDL.LU.64 R216, [R1+0x150] ;  /* 0x0001500001d87983 */ /* 0x000f280000300a00 */
[----:B------:R-:W4:Y:S03]  /*55910*/  LDL.LU.64 R218, [R1+0x158] ;  /* 0x0001580001da7983 */ /* 0x000f260000300a00 */
[----:B------:R-:W-:Y:S01]  /*55920*/  HMMA.1688.F32.TF32 R224, R224, R148, R12 ;  /* 0x00000094e0e0723c */ /* 0x000fe2000008100c */
[----:B------:R-:W4:Y:S04]  /*55930*/  LDL.LU.64 R160, [R1+0x140] ;  /* 0x0001400001a07983 */ /* 0x000f280000300a00 */
[----:B------:R-:W4:Y:S03]  /*55940*/  LDL.LU.64 R162, [R1+0x148] ;  /* 0x0001480001a27983 */ /* 0x000f260000300a00 */
[C---:B--2---:R-:W-:Y:S08]  /*55950*/  HMMA.1688.F32.TF32 R12, R72.reuse, R208, R64 ;  /* 0x000000d0480c723c */ /* 0x044ff00000081040 */
[----:B---3--:R-:W-:Y:S01]  /*55960*/  HMMA.1688.F32.TF32 R64, R72, R108, R56 ;  /* 0x0000006c4840723c */ /* 0x008fe20000081038 */
[----:B------:R-:W2:Y:S04]  /*55970*/  LDL.LU.64 R56, [R1+0xe0] ;  /* 0x0000e00001387983 */ /* 0x000ea80000300a00 */
[----:B------:R-:W2:Y:S03]  /*55980*/  LDL.LU.64 R58, [R1+0xe8] ;  /* 0x0000e800013a7983 */ /* 0x000ea60000300a00 */
[C---:B----4-:R-:W-:Y:S11]  /*55990*/  HMMA.1688.F32.TF32 R160, R40.reuse, R112, R160 ;  /* 0x0000007028a0723c */ /* 0x050ff600000810a0 */
[----:B------:R-:W-:Y:S11]  /*559a0*/  @!UPT UIADD3 URZ, URZ, URZ, URZ ;  /* 0x0000003f3f3ff290 */ /* 0x000ff6000fffe03f */
[----:B------:R-:W-:Y:S01]  /*559b0*/  @!UPT UIADD3 URZ, URZ, URZ, URZ ;  /* 0x0000003f3f3ff290 */ /* 0x000fe2000fffe03f */
[----:B------:R-:W-:Y:S04]  /*559c0*/  STL.64 [R1+0x100], R160 ;  /* 0x000100a001007387 */ /* 0x000fe80000100a00 */
[----:B------:R1:W-:Y:S04]  /*559d0*/  STL.64 [R1+0x108], R162 ;  /* 0x000108a201007387 */ /* 0x0003e80000100a00 */
[----:B-1----:R-:W3:Y:S04]  /*559e0*/  LDL.LU.64 R162, [R1+0x23a8] ;  /* 0x0023a80001a27983 */ /* 0x002ee80000300a00 */
[----:B------:R-:W3:Y:S01]  /*559f0*/  LDL.LU.64 R160, [R1+0x23a0] ;  /* 0x0023a00001a07983 */ /* 0x000ee20000300a00 */
[C---:B--2---:R-:W-:Y:S11]  /*55a00*/  HMMA.1688.F32.TF32 R56, R40.reuse, R108, R56 ;  /* 0x0000006c2838723c */ /* 0x044ff60000081038 */
[----:B------:R-:W-:Y:S11]  /*55a10*/  @!UPT UIADD3 URZ, URZ, URZ, URZ ;  /* 0x0000003f3f3ff290 */ /* 0x000ff6000fffe03f */
[----:B------:R-:W-:Y:S01]  /*55a20*/  @!UPT UIADD3 URZ, URZ, URZ, URZ ;  /* 0x0000003f3f3ff290 */ /* 0x000fe2000fffe03f */
[----:B------:R-:W-:Y:S04]  /*55a30*/  STL.64 [R1+0xf0], R56 ;  /* 0x0000f03801007387 */ /* 0x000fe80000100a00 */
[----:B------:R1:W-:Y:S04]  /*55a40*/  STL.64 [R1+0xf8], R58 ;  /* 0x0000f83a01007387 */ /* 0x0003e80000100a00 */
[----:B-1----:R-:W2:Y:S04]  /*55a50*/  LDL.LU.64 R58, [R1+0x2398] ;  /* 0x00239800013a7983 */ /* 0x002ea80000300a00 */
[----:B------:R-:W2:Y:S01]  /*55a60*/  LDL.LU.64 R56, [R1+0x2390] ;  /* 0x0023900001387983 */ /* 0x000ea20000300a00 */
[-C--:B------:R-:W-:Y:S08]  /*55a70*/  HMMA.1688.F32.TF32 R232, R40, R204.reuse, R232 ;  /* 0x000000cc28e8723c */ /* 0x080ff000000810e8 */
[C---:B------:R-:W-:Y:S08]  /*55a80*/  HMMA.1688.F32.TF32 R24, R72.reuse, R204, R24 ;  /* 0x000000cc4818723c */ /* 0x040ff00000081018 */
        /* <DEDUP_REMOVED lines=8> */
[----:B-----5:R-:W-:Y:S08]  /*55b10*/  HMMA.1688.F32.TF32 R88, R72, R148, R88 ;  /* 0x000000944858723c */ /* 0x020ff00000081058 */
[C---:B------:R-:W-:Y:S01]  /*55b20*/  HMMA.1688.F32.TF32 R72, R40.reuse, R208, R216 ;  /* 0x000000d02848723c */ /* 0x040fe200000810d8 */
[----:B------:R-:W-:Y:S04]  /*55b30*/  LDS R216, [R3+0xc0800] ;  /* 0x0c08000003d87984 */ /* 0x000fe80000000800 */
[----:B------:R-:W-:Y:S04]  /*55b40*/  LDS R218, [R3+0xc0c00] ;  /* 0x0c0c000003da7984 */ /* 0x000fe80000000800 */
[----:B------:R-:W-:Y:S04]  /*55b50*/  LDS R217, [R252+0xc0800] ;  /* 0x0c080000fcd97984 */ /* 0x000fe80000000800 */
[----:B------:R-:W1:Y:S01]  /*55b60*/  LDS R219, [R252+0xc0c00] ;  /* 0x0c0c0000fcdb7984 */ /* 0x000e620000000800 */
[----:B------:R-:W-:Y:S01]  /*55b70*/  IMAD.MOV.U32 R36, RZ, RZ, R233 ;  /* 0x000000ffff247224 */ /* 0x000fe200078e00e9 */
[----:B------:R-:W-:Y:S01]  /*55b80*/  HMMA.1688.F32.TF32 R220, R40, R212, R220 ;  /* 0x000000d428dc723c */ /* 0x000fe200000810dc */
[----:B------:R-:W-:Y:S01]  /*55b90*/  IMAD.MOV.U32 R5, RZ, RZ, R234 ;  /* 0x000000ffff057224 */ /* 0x000fe200078e00ea */
[----:B------:R4:W-:Y:S01]  /*55ba0*/  STL [R1+0xe0], R232 ;  /* 0x0000e0e801007387 */ /* 0x0009e20000100800 */
[----:B------:R-:W-:-:S05]  /*55bb0*/  IMAD.MOV.U32 R4, RZ, RZ, R235 ;  /* 0x000000ffff047224 */ /* 0x000fca00078e00eb */
[C---:B------:R-:W-:Y:S08]  /*55bc0*/  HMMA.1688.F32.TF32 R236, R40.reuse, R200, R236 ;  /* 0x000000c828ec723c */ /* 0x040ff000000810ec */
[C---:B------:R-:W-:Y:S08]  /*55bd0*/  HMMA.1688.F32.TF32 R240, R40.reuse, R196, R240 ;  /* 0x000000c428f0723c */ /* 0x040ff000000810f0 */
[C---:B------:R-:W-:Y:S08]  /*55be0*/  HMMA.1688.F32.TF32 R244, R40.reuse, R192, R244 ;  /* 0x000000c028f4723c */ /* 0x040ff000000810f4 */
[C---:B----4-:R-:W-:Y:S08]  /*55bf0*/  HMMA.1688.F32.TF32 R232, R40.reuse, R188, R176 ;  /* 0x000000bc28e8723c */ /* 0x050ff000000810b0 */
[C---:B------:R-:W-:Y:S08]  /*55c00*/  HMMA.1688.F32.TF32 R172, R40.reuse, R184, R172 ;  /* 0x000000b828ac723c */ /* 0x040ff000000810ac */
[C---:B------:R-:W-:Y:S08]  /*55c10*/  HMMA.1688.F32.TF32 R168, R40.reuse, R180, R168 ;  /* 0x000000b428a8723c */ /* 0x040ff000000810a8 */
[C---:B------:R-:W-:Y:S01]  /*55c20*/  HMMA.1688.F32.TF32 R164, R40.reuse, R156, R164 ;  /* 0x0000009c28a4723c */ /* 0x040fe200000810a4 */
[----:B------:R-:W-:Y:S01]  /*55c30*/  IMAD.MOV.U32 R0, RZ, RZ, R37 ;  /* 0x000000ffff007224 */ /* 0x000fe200078e0025 */
[----:B------:R-:W-:Y:S04]  /*55c40*/  LDS R176, [R3+0xc0880] ;  /* 0x0c08800003b07984 */ /* 0x000fe80000000800 */
[----:B------:R-:W-:Y:S02]  /*55c50*/  LDS R178, [R3+0xc0c80] ;  /* 0x0c0c800003b27984 */ /* 0x000fe40000000800 */
[----:B---3--:R-:W-:Y:S02]  /*55c60*/  HMMA.1688.F32.TF32 R160, R40, R152, R160 ;  /* 0x0000009828a0723c */ /* 0x008fe400000810a0 */
[----:B------:R-:W-:Y:S04]  /*55c70*/  LDS R177, [R252+0xc0880] ;  /* 0x0c088000fcb17984 */ /* 0x000fe80000000800 */
[----:B------:R-:W3:Y:S02]  /*55c80*/  LDS R179, [R252+0xc0c80] ;  /* 0x0c0c8000fcb37984 */ /* 0x000ee40000000800 */
[C---:B-1----:R-:W-:Y:S08]  /*55c90*/  HMMA.1688.F32.TF32 R52, R216.reuse, R6, R52 ;  /* 0x00000006d834723c */ /* 0x042ff00000081034 */
[C---:B------:R-:W-:Y:S08]  /*55ca0*/  HMMA.1688.F32.TF32 R100, R216.reuse, R214, R100 ;  /* 0x000000d6d864723c */ /* 0x040ff00000081064 */
[----:B------:R-:W-:Y:S11]  /*55cb0*/  HMMA.1688.F32.TF32 R48, R216, R206, R48 ;  /* 0x000000ced830723c */ /* 0x000ff60000081030 */
[----:B------:R-:W-:Y:S11]  /*55cc0*/  @!UPT UIADD3 URZ, URZ, URZ, URZ ;  /* 0x0000003f3f3ff290 */ /* 0x000ff6000fffe03f */
[----:B------:R-:W-:Y:S02]  /*55cd0*/  @!UPT UIADD3 URZ, URZ, URZ, URZ ;  /* 0x0000003f3f3ff290 */ /* 0x000fe4000fffe03f */
[----:B------:R-:W-:Y:S02]  /*55ce0*/  IMAD.MOV.U32 R108, RZ, RZ, R48 ;  /* 0x000000ffff6c7224 */ /* 0x000fe400078e0030 */
[----:B------:R-:W-:Y:S01]  /*55cf0*/  IMAD.MOV.U32 R109, RZ, RZ, R49 ;  /* 0x000000ffff6d7224 */ /* 0x000fe200078e0031 */
[----:B--2---:R-:W-:Y:S01]  /*55d00*/  HMMA.1688.F32.TF32 R56, R40, R148, R56 ;  /* 0x000000942838723c */ /* 0x004fe20000081038 */
[----:B------:R-:W2:Y:S04]  /*55d10*/  LDL.LU R40, [R1+0x10] ;  /* 0x0000100001287983 */ /* 0x000ea80000300800 */
[----:B------:R-:W2:Y:S04]  /*55d20*/  LDL.LU R41, [R1+0x14] ;  /* 0x0000140001297983 */ /* 0x000ea80000300800 */
[----:B------:R-:W2:Y:S04]  /*55d30*/  LDL.LU R42, [R1+0x18] ;  /* 0x00001800012a7983 */ /* 0x000ea80000300800 */
[----:B------:R-:W2:Y:S04]  /*55d40*/  LDL.LU R43, [R1+0x1c] ;  /* 0x00001c00012b7983 */ /* 0x000ea80000300800 */
[----:B------:R-:W-:Y:S04]  /*55d50*/  STL [R1+0x2384], R52 ;  /* 0x0023843401007387 */ /* 0x000fe80000100800 */
[----:B------:R-:W-:Y:S04]  /*55d60*/  STL [R1+0x2380], R53 ;  /* 0x0023803501007387 */ /* 0x000fe80000100800 */
[----:B------:R-:W-:Y:S04]  /*55d70*/  STL [R1+0x237c], R54 ;  /* 0x00237c3601007387 */ /* 0x000fe80000100800 */
[----:B------:R-:W-:Y:S04]  /*55d80*/  STL [R1+0x2378], R55 ;  /* 0x0023783701007387 */ /* 0x000fe80000100800 */
[----:B------:R-:W-:Y:S04]  /*55d90*/  STL [R1+0x2374], R102 ;  /* 0x0023746601007387 */ /* 0x000fe80000100800 */
[----:B------:R-:W-:Y:S04]  /*55da0*/  STL [R1+0x2370], R103 ;  /* 0x0023706701007387 */ /* 0x000fe80000100800 */
[----:B------:R1:W-:Y:S02]  /*55db0*/  STL.64 [R1+0x228], R50 ;  /* 0x0002283201007387 */ /* 0x0003e40000100a00 */
[C---:B-1----:R-:W-:Y:S02]  /*55dc0*/  HMMA.1688.F32.TF32 R48, R216.reuse, R202, R104 ;  /* 0x000000cad830723c */ /* 0x042fe40000081068 */
[----:B------:R-:W-:Y:S04]  /*55dd0*/  STL [R1+0x2324], R109 ;  /* 0x0023246d01007387 */ /* 0x000fe80000100800 */
[----:B------:R-:W-:Y:S02]  /*55de0*/  STL [R1+0x2320], R108 ;  /* 0x0023206c01007387 */ /* 0x000fe40000100800 */
[----:B------:R-:W-:Y:S02]  /*55df0*/  HMMA.1688.F32.TF32 R128, R216, R210, R128 ;  /* 0x000000d2d880723c */ /* 0x000fe40000081080 */
[----:B------:R-:W-:Y:S04]  /*55e00*/  LDS R104, [R0+0xc0880] ;  /* 0x0c08800000687984 */ /* 0x000fe80000000800 */
[----:B------:R-:W-:Y:S09]  /*55e10*/  LDS R106, [R0+0xc0c80] ;  /* 0x0c0c8000006a7984 */ /* 0x000ff20000000800 */
[----:B------:R1:W-:Y:S01]  /*55e20*/  STL.64 [R1+0x218], R50 ;  /* 0x0002183201007387 */ /* 0x0003e20000100a00 */
[----:B------:R-:W-:-:S02]  /*55e30*/  IMAD.MOV.U32 R180, RZ, RZ, R48 ;  /* 0x000000ffffb47224 */ /* 0x000fc400078e0030 */
[----:B------:R-:W-:Y:S02]  /*55e40*/  IMAD.MOV.U32 R181, RZ, RZ, R49 ;  /* 0x000000ffffb57224 */ /* 0x000fe400078e0031 */
[C---:B-1----:R-:W-:Y:S03]  /*55e50*/  HMMA.1688.F32.TF32 R48, R216.reuse, R198, R76 ;  /* 0x000000c6d830723c */ /* 0x042fe6000008104c */
[----:B------:R-:W-:Y:S04]  /*55e60*/  STL [R1+0x232c], R181 ;  /* 0x00232cb501007387 */ /* 0x000fe80000100800 */
[----:B------:R-:W-:Y:S11]  /*55e70*/  STL [R1+0x2328], R180 ;  /* 0x002328b401007387 */ /* 0x000ff60000100800 */
[----:B------:R-:W-:Y:S05]  /*55e80*/  @!UPT UIADD3 URZ, URZ, URZ, URZ ;  /* 0x0000003f3f3ff290 */ /* 0x000fea000fffe03f */
[----:B------:R1:W-:Y:S01]  /*55e90*/  STL.64 [R1+0x208], R50 ;  /* 0x0002083201007387 */ /* 0x0003e20000100a00 */
[----:B------:R-:W-:Y:S02]  /*55ea0*/  IMAD.MOV.U32 R196, RZ, RZ, R48 ;  /* 0x000000ffffc47224 */ /* 0x000fe400078e0030 */
        /* <DEDUP_REMOVED lines=9> */
[----:B------:R1:W-:Y:S04]  /*55f40*/  STL [R1+0x233c], R189 ;  /* 0x00233cbd01007387 */ /* 0x0003e80000100800 */
[----:B------:R4:W-:Y:S04]  /*55f50*/  STL [R1+0x2338], R188 ;  /* 0x002338bc01007387 */ /* 0x0009e80000100800 */
[----:B------:R-:W5:Y:S01]  /*55f60*/  LDL R37, [R1+0x474] ;  /* 0x0004740001257983 */ /* 0x000f620000100800 */
[----:B------:R-:W-:Y:S01]  /*55f70*/  HMMA.1688.F32.TF32 R52, R216, R114, R132 ;  /* 0x00000072d834723c */ /* 0x000fe20000081084 */
[----:B------:R-:W-:-:S11]  /*55f80*/  IMAD.MOV.U32 R153, RZ, RZ, R128 ;  /* 0x000000ffff997224 */ /* 0x000fd600078e0080 */
[----:B------:R-:W-:Y:S01]  /*55f90*/  IMAD.MOV.U32 R108, RZ, RZ, R51 ;  /* 0x000000ffff6c7224 */ /* 0x000fe200078e0033 */
[----:B------:R-:W-:Y:S01]  /*55fa0*/  MOV R181, R48 ;  /* 0x0000003000b57202 */ /* 0x000fe20000000f00 */
[----:B------:R-:W-:Y:S02]  /*55fb0*/  IMAD.MOV.U32 R109, RZ, RZ, R50 ;  /* 0x000000ffff6d7224 */ /* 0x000fe400078e0032 */
[----:B------:R-:W-:Y:S01]  /*55fc0*/  IMAD.MOV.U32 R180, RZ, RZ, R49 ;  /* 0x000000ffffb47224 */ /* 0x000fe200078e0031 */
[----:B------:R-:W-:Y:S04]  /*55fd0*/  STL [R1+0x234c], R108 ;  /* 0x00234c6c01007387 */ /* 0x000fe80000100800 */
[----:B------:R-:W-:Y:S04]  /*55fe0*/  STL [R1+0x2348], R109 ;  /* 0x0023486d01007387 */ /* 0x000fe80000100800 */
[----:B------:R1:W-:Y:S04]  /*55ff0*/  STL [R1+0x2344], R181 ;  /* 0x002344b501007387 */ /* 0x0003e80000100800 */
[----:B------:R1:W-:Y:S04]  /*56000*/  STL [R1+0x2340], R180 ;  /* 0x002340b401007387 */ /* 0x0003e80000100800 */
[----:B------:R-:W5:Y:S01]  /*56010*/  LDL.LU R132, [R1+0xd0] ;  /* 0x0000d00001847983 */ /* 0x000f620000300800 */
[----:B------:R-:W-:-:S03]  /*56020*/  IMAD.MOV.U32 R152, RZ, RZ, R129 ;  /* 0x000000ffff987224 */ /* 0x000fc600078e0081 */
[----:B------:R-:W5:Y:S01]  /*56030*/  LDL.LU R133, [R1+0xd4] ;  /* 0x0000d40001857983 */ /* 0x000f620000300800 */
[----:B------:R-:W-:-:S03]  /*56040*/  MOV R149, R130 ;  /* 0x0000008200957202 */ /* 0x000fc60000000f00 */
[----:B------:R-:W5:Y:S01]  /*56050*/  LDL.LU R134, [R1+0xd8] ;  /* 0x0000d80001867983 */ /* 0x000f620000300800 */
[----:B------:R-:W-:-:S03]  /*56060*/  IMAD.MOV.U32 R148, RZ, RZ, R131 ;  /* 0x000000ffff947224 */ /* 0x000fc600078e0083 */
[----:B------:R-:W5:Y:S04]  /*56070*/  LDL.LU R135, [R1+0xdc] ;  /* 0x0000dc0001877983 */ /* 0x000f680000300800 */
[----:B------:R-:W5:Y:S04]  /*56080*/  LDL.LU R128, [R1+0x50] ;  /* 0x0000500001807983 */ /* 0x000f680000300800 */
[----:B------:R-:W5:Y:S04]  /*56090*/  LDL.LU R129, [R1+0x54] ;  /* 0x0000540001817983 */ /* 0x000f680000300800 */
[----:B------:R-:W5:Y:S04]  /*560a0*/  LDL.LU R130, [R1+0x58] ;  /* 0x0000580001827983 */ /* 0x000f680000300800 */
[----:B------:R-:W5:Y:S01]  /*560b0*/  LDL.LU R131, [R1+0x5c] ;  /* 0x00005c0001837983 */ /* 0x000f620000300800 */
[C---:B------:R-:W-:Y:S11]  /*560c0*/  HMMA.1688.F32.TF32 R48, R216.reuse, R186, R140 ;  /* 0x000000bad830723c */ /* 0x040ff6000008108c */
[----:B------:R-:W-:Y:S11]  /*560d0*/  @!UPT UIADD3 URZ, URZ, URZ, URZ ;  /* 0x0000003f3f3ff290 */ /* 0x000ff6000fffe03f */
[----:B------:R-:W-:Y:S02]  /*560e0*/  @!UPT UIADD3 URZ, URZ, URZ, URZ ;  /* 0x0000003f3f3ff290 */ /* 0x000fe4000fffe03f */
[----:B-1----:R-:W-:Y:S02]  /*560f0*/  IMAD.MOV.U32 R189, RZ, RZ, R48 ;  /* 0x000000ffffbd7224 */ /* 0x002fe400078e0030 */
[----:B----4-:R-:W-:Y:S02]  /*56100*/  IMAD.MOV.U32 R188, RZ, RZ, R49 ;  /* 0x000000ffffbc7224 */ /* 0x010fe400078e0031 */
[----:B------:R-:W-:Y:S02]  /*56110*/  IMAD.MOV.U32 R197, RZ, RZ, R50 ;  /* 0x000000ffffc57224 */ /* 0x000fe400078e0032 */
[----:B------:R-:W-:Y:S02]  /*56120*/  IMAD.MOV.U32 R196, RZ, RZ, R51 ;  /* 0x000000ffffc47224 */ /* 0x000fe400078e0033 */
[C---:B------:R-:W-:Y:S08]  /*56130*/  HMMA.1688.F32.TF32 R48, R216.reuse, R158, R124 ;  /* 0x0000009ed830723c */ /* 0x040ff0000008107c */
[C---:B------:R-:W-:Y:S08]  /*56140*/  HMMA.1688.F32.TF32 R76, R216.reuse, R182, R116 ;  /* 0x000000b6d84c723c */ /* 0x040ff00000081074 */
[----:B------:R-:W-:Y:S08]  /*56150*/  HMMA.1688.F32.TF32 R96, R216, R110, R96 ;  /* 0x0000006ed860723c */ /* 0x000ff00000081060 */
[----:B------:R-:W-:-:S02]  /*56160*/  IMAD.MOV.U32 R112, RZ, RZ, R48 ;  /* 0x000000ffff707224 */ /* 0x000fc400078e0030 */
[----:B------:R-:W-:Y:S02]  /*56170*/  IMAD.MOV.U32 R113, RZ, RZ, R49 ;  /* 0x000000ffff717224 */ /* 0x000fe400078e0031 */
[----:B------:R-:W-:Y:S02]  /*56180*/  IMAD.MOV.U32 R181, RZ, RZ, R50 ;  /* 0x000000ffffb57224 */ /* 0x000fe400078e0032 */
[----:B------:R-:W-:Y:S02]  /*56190*/  IMAD.MOV.U32 R180, RZ, RZ, R51 ;  /* 0x000000ffffb47224 */ /* 0x000fe400078e0033 */
[----:B------:R-:W-:Y:S08]  /*561a0*/  HMMA.1688.F32.TF32 R48, R216, R154, R120 ;  /* 0x0000009ad830723c */ /* 0x000ff00000081078 */
[----:B---3--:R-:W-:Y:S08]  /*561b0*/  HMMA.1688.F32.TF32 R120, R176, R214, R8 ;  /* 0x000000d6b078723c */ /* 0x008ff00000081008 */
[C---:B--2---:R-:W-:Y:S08]  /*561c0*/  HMMA.1688.F32.TF32 R40, R216.reuse, R38, R40 ;  /* 0x00000026d828723c */ /* 0x044ff00000081028 */
[----:B------:R-:W-:Y:S01]  /*561d0*/  HMMA.1688.F32.TF32 R216, R216, R150, R92 ;  /* 0x00000096d8d8723c */ /* 0x000fe2000008105c */
[----:B------:R-:W-:Y:S07]  /*561e0*/  STL [R1+0x235c], R196 ;  /* 0x00235cc401007387 */ /* 0x000fee0000100800 */
[C---:B------:R-:W-:Y:S01]  /*561f0*/  HMMA.1688.F32.TF32 R8, R176.reuse, R210, R12 ;  /* 0x000000d2b008723c */ /* 0x040fe2000008100c */
[----:B------:R-:W-:Y:S04]  /*56200*/  STL [R1+0x2358], R197 ;  /* 0x002358c501007387 */ /* 0x000fe80000100800 */
[----:B------:R-:W-:Y:S04]  /*56210*/  STL [R1+0x2354], R188 ;  /* 0x002354bc01007387 */ /* 0x000fe80000100800 */
[----:B------:R-:W-:Y:S04]  /*56220*/  STL [R1+0x2350], R189 ;  /* 0x002350bd01007387 */ /* 0x000fe80000100800 */
[----:B------:R-:W-:Y:S04]  /*56230*/  STL.64 [R1+0x1c0], R76 ;  /* 0x0001c04c01007387 */ /* 0x000fe80000100a00 */
[----:B------:R-:W-:Y:S04]  /*56240*/  STL.64 [R1+0x1c8], R78 ;  /* 0x0001c84e01007387 */ /* 0x000fe80000100a00 */
[----:B------:R-:W-:Y:S04]  /*56250*/  STL [R1+0x236c], R180 ;  /* 0x00236cb401007387 */ /* 0x000fe80000100800 */
[----:B------:R-:W-:Y:S04]  /*56260*/  STL [R1+0x2368], R181 ;  /* 0x002368b501007387 */ /* 0x000fe80000100800 */
[----:B------:R-:W-:Y:S04]  /*56270*/  STL [R1+0x2364], R113 ;  /* 0x0023647101007387 */ /* 0x000fe80000100800 */
[----:B------:R-:W-:Y:S01]  /*56280*/  STL [R1+0x2360], R112 ;  /* 0x0023607001007387 */ /* 0x000fe20000100800 */
[C---:B------:R-:W-:Y:S03]  /*56290*/  HMMA.1688.F32.TF32 R32, R176.reuse, R114, R32 ;  /* 0x00000072b020723c */ /* 0x040fe60000081020 */
[----:B------:R-:W-:Y:S04]  /*562a0*/  STL [R1+0x231c], R216 ;  /* 0x00231cd801007387 */ /* 0x000fe80000100800 */
[----:B------:R-:W-:Y:S01]  /*562b0*/  STL [R1+0x2318], R217 ;  /* 0x002318d901007387 */ /* 0x000fe20000100800 */
[----:B------:R-:W-:Y:S03]  /*562c0*/  HMMA.1688.F32.TF32 R12, R176, R110, R64 ;  /* 0x0000006eb00c723c */ /* 0x000fe60000081040 */
[----:B------:R-:W-:Y:S04]  /*562d0*/  STL [R1+0x2314], R218 ;  /* 0x002314da01007387 */ /* 0x000fe80000100800 */
[----:B------:R-:W-:Y:S04]  /*562e0*/  STL [R1+0x2310], R219 ;  /* 0x002310db01007387 */ /* 0x000fe80000100800 */
[----:B------:R-:W-:Y:S04]  /*562f0*/  STL.64 [R1+0x320], R8 ;  /* 0x0003200801007387 */ /* 0x000fe80000100a00 */
[----:B------:R1:W-:Y:S01]  /*56300*/  STL.64 [R1+0x328], R10 ;  /* 0x0003280a01007387 */ /* 0x0003e20000100a00 */
[----:B------:R-:W-:-:S02]  /*56310*/  IMAD.MOV.U32 R102, RZ, RZ, R52 ;  /* 0x000000ffff667224 */ /* 0x000fc400078e0034 */
[----:B------:R-:W-:Y:S01]  /*56320*/  IMAD.MOV.U32 R103, RZ, RZ, R53 ;  /* 0x000000ffff677224 */ /* 0x000fe200078e0035 */
[----:B------:R-:W-:Y:S01]  /*56330*/  LDS R92, [R0+0xc0800] ;  /* 0x0c080000005c7984 */ /* 0x000fe20000000800 */
[----:B------:R-:W-:Y:S02]  /*56340*/  IMAD.MOV.U32 R157, RZ, RZ, R54 ;  /* 0x000000ffff9d7224 */ /* 0x000fe400078e0036 */
[----:B------:R-:W-:Y:S01]  /*56350*/  IMAD.MOV.U32 R156, RZ, RZ, R55 ;  /* 0x000000ffff9c7224 */ /* 0x000fe200078e0037 */
[----:B------:R-:W-:Y:S01]  /*56360*/  LDS R94, [R0+0xc0c00] ;  /* 0x0c0c0000005e7984 */ /* 0x000fe20000000800 */
[----:B-1----:R-:W-:Y:S03]  /*56370*/  HMMA.1688.F32.TF32 R8, R176, R206, R24 ;  /* 0x000000ceb008723c */ /* 0x002fe60000081018 */
[----:B------:R-:W-:Y:S04]  /*56380*/  STL.64 [R1+0x310], R32 ;  /* 0x0003102001007387 */ /* 0x000fe80000100a00 */
[----:B------:R-:W-:Y:S04]  /*56390*/  STL.64 [R1+0x318], R34 ;  /* 0x0003182201007387 */ /* 0x000fe80000100a00 */
[----:B------:R-:W-:Y:S04]  /*563a0*/  STL.64 [R1+0x300], R12 ;  /* 0x0003000c01007387 */ /* 0x000fe80000100a00 */
[----:B------:R-:W-:Y:S08]  /*563b0*/  STL.64 [R1+0x308], R14 ;  /* 0x0003080e01007387 */ /* 0x000ff00000100a00 */
[----:B------:R1:W-:Y:S01]  /*563c0*/  STL [R1+0x2f8], R10 ;  /* 0x0002f80a01007387 */ /* 0x0003e20000100800 */
[----:B------:R-:W-:Y:S01]  /*563d0*/  IMAD.MOV.U32 R204, RZ, RZ, R8 ;  /* 0x000000ffffcc7224 */ /* 0x000fe200078e0008 */
[----:B------:R-:W-:Y:S01]  /*563e0*/  MOV R216, R11 ;  /* 0x0000000b00d87202 */ /* 0x000fe20000000f00 */
[----:B------:R-:W-:-:S02]  /*563f0*/  IMAD.MOV.U32 R205, RZ, RZ, R9 ;  /* 0x000000ffffcd7224 */ /* 0x000fc400078e0009 */
[C---:B-1----:R-:W-:Y:S11]  /*56400*/  HMMA.1688.F32.TF32 R8, R176.reuse, R198, R28 ;  /* 0x000000c6b008723c */ /* 0x042ff6000008101c */
[----:B------:R-:W-:Y:S11]  /*56410*/  @!UPT UIADD3 URZ, URZ, URZ, URZ ;  /* 0x0000003f3f3ff290 */ /* 0x000ff6000fffe03f */
[----:B------:R-:W-:Y:S02]  /*56420*/  @!UPT UIADD3 URZ, URZ, URZ, URZ ;  /* 0x0000003f3f3ff290 */ /* 0x000fe4000fffe03f */
[----:B------:R-:W-:Y:S02]  /*56430*/  IMAD.MOV.U32 R208, RZ, RZ, R8 ;  /* 0x000000ffffd07224 */ /* 0x000fe400078e0008 */
[----:B------:R-:W-:Y:S02]  /*56440*/  IMAD.MOV.U32 R209, RZ, RZ, R9 ;  /* 0x000000ffffd17224 */ /* 0x000fe400078e0009 */
[----:B------:R-:W-:Y:S02]  /*56450*/  IMAD.MOV.U32 R196, RZ, RZ, R10 ;  /* 0x000000ffffc47224 */ /* 0x000fe400078e000a */
[----:B------:R-:W-:Y:S02]  /*56460*/  IMAD.MOV.U32 R197, RZ, RZ, R11 ;  /* 0x000000ffffc57224 */ /* 0x000fe400078e000b */
[----:B------:R-:W-:Y:S01]  /*56470*/  HMMA.1688.F32.TF32 R8, R176, R194, R84 ;  /* 0x000000c2b008723c */ /* 0x000fe20000081054 */
[----:B------:R-:W-:Y:S01]  /*56480*/  IMAD.MOV.U32 R52, RZ, RZ, R96 ;  /* 0x000000ffff347224 */ /* 0x000fe200078e0060 */
[----:B------:R-:W-:Y:S01]  /*56490*/  LDS R84, [R3+0xc1080] ;  /* 0x0c10800003547984 */ /* 0x000fe20000000800 */
[----:B------:R-:W-:-:S02]  /*564a0*/  IMAD.MOV.U32 R53, RZ, RZ, R97 ;  /* 0x000000ffff357224 */ /* 0x000fc400078e0061 */
[----:B------:R-:W-:Y:S01]  /*564b0*/  IMAD.MOV.U32 R54, RZ, RZ, R98 ;  /* 0x000000ffff367224 */ /* 0x000fe200078e0062 */
[----:B-----5:R-:W-:Y:S02]  /*564c0*/  LDS R105, [R37+0xc0880] ;  /* 0x0c08800025697984 */ /* 0x020fe40000000800 */
[----:B------:R-:W-:Y:S01]  /*564d0*/  HMMA.1688.F32.TF32 R12, R176, R202, R68 ;  /* 0x000000cab00c723c */ /* 0x000fe20000081044 */
[----:B------:R-:W-:Y:S01]  /*564e0*/  IMAD.MOV.U32 R55, RZ, RZ, R99 ;  /* 0x000000ffff377224 */ /* 0x000fe200078e0063 */
[----:B------:R-:W1:Y:S01]  /*564f0*/  LDS R107, [R37+0xc0c80] ;  /* 0x0c0c8000256b7984 */ /* 0x000e620000000800 */
[----:B------:R-:W-:Y:S02]  /*56500*/  IMAD.MOV.U32 R188, RZ, RZ, R48 ;  /* 0x000000ffffbc7224 */ /* 0x000fe400078e0030 */
[----:B------:R-:W-:Y:S01]  /*56510*/  IMAD.MOV.U32 R189, RZ, RZ, R49 ;  /* 0x000000ffffbd7224 */ /* 0x000fe200078e0031 */
[----:B------:R-:W-:Y:S01]  /*56520*/  LDS R93, [R37+0xc0800] ;  /* 0x0c080000255d7984 */ /* 0x000fe20000000800 */
[----:B------:R-:W-:-:S02]  /*56530*/  IMAD.MOV.U32 R108, RZ, RZ, R50 ;  /* 0x000000ffff6c7224 */ /* 0x000fc400078e0032 */
[----:B------:R-:W-:Y:S01]  /*56540*/  IMAD.MOV.U32 R109, RZ, RZ, R51 ;  /* 0x000000ffff6d7224 */ /* 0x000fe200078e0033 */
[----:B------:R-:W2:Y:S04]  /*56550*/  LDS R95, [R37+0xc0c00] ;  /* 0x0c0c0000255f7984 */ /* 0x000ea80000000800 */
[----:B------:R-:W-:Y:S02]  /*56560*/  LDS R86, [R3+0xc1480] ;  /* 0x0c14800003567984 */ /* 0x000fe40000000800 */
[----:B------:R-:W-:Y:S02]  /*56570*/  IMAD.MOV.U32 R180, RZ, RZ, R8 ;  /* 0x000000ffffb47224 */ /* 0x000fe400078e0008 */
[----:B------:R-:W-:Y:S01]  /*56580*/  IMAD.MOV.U32 R181, RZ, RZ, R9 ;  /* 0x000000ffffb57224 */ /* 0x000fe200078e0009 */
[----:B------:R-:W-:Y:S01]  /*56590*/  LDS R85, [R252+0xc1080] ;  /* 0x0c108000fc557984 */ /* 0x000fe20000000800 */
[----:B------:R-:W-:-:S02]  /*565a0*/  IMAD.MOV.U32 R113, RZ, RZ, R10 ;  /* 0x000000ffff717224 */ /* 0x000fc400078e000a */
[----:B------:R-:W-:Y:S01]  /*565b0*/  IMAD.MOV.U32 R112, RZ, RZ, R11 ;  /* 0x000000ffff707224 */ /* 0x000fe200078e000b */
[----:B------:R-:W-:Y:S01]  /*565c0*/  LDS R87, [R252+0xc1480] ;  /* 0x0c148000fc577984 */ /* 0x000fe20000000800 */
[----:B------:R-:W-:Y:S03]  /*565d0*/  HMMA.1688.F32.TF32 R8, R176, R190, R44 ;  /* 0x000000beb008723c */ /* 0x000fe6000008102c */
[----:B------:R-:W-:Y:S04]  /*565e0*/  STL.64 [R1+0x2e0], R12 ;  /* 0x0002e00c01007387 */ /* 0x000fe80000100a00 */
[----:B------:R-:W-:Y:S11]  /*565f0*/  STL.64 [R1+0x2e8], R14 ;  /* 0x0002e80e01007387 */ /* 0x000ff60000100a00 */
[----:B------:R-:W-:Y:S05]  /*56600*/  @!UPT UIADD3 URZ, URZ, URZ, URZ ;  /* 0x0000003f3f3ff290 */ /* 0x000fea000fffe03f */
[----:B------:R3:W-:Y:S04]  /*56610*/  STL [R1+0x2bc], R11 ;  /* 0x0002bc0b01007387 */ /* 0x0007e80000100800 */
[----:B------:R-:W4:Y:S04]  /*56620*/  LDL.LU R136, [R1+0x130] ;  /* 0x0001300001887983 */ /* 0x000f280000300800 */
[----:B------:R-:W4:Y:S04]  /*56630*/  LDL.LU R137, [R1+0x134] ;  /* 0x0001340001897983 */ /* 0x000f280000300800 */
[----:B------:R-:W4:Y:S04]  /*56640*/  LDL.LU R138, [R1+0x138] ;  /* 0x00013800018a7983 */ /* 0x000f280000300800 */
[----:B------:R-:W4:Y:S04]  /*56650*/  LDL.LU R139, [R1+0x13c] ;  /* 0x00013c00018b7983 */ /* 0x000f280000300800 */
[----:B------:R-:W2:Y:S04]  /*56660*/  LDL.LU R76, [R1+0x20] ;  /* 0x00002000014c7983 */ /* 0x000ea80000300800 */
[----:B------:R-:W2:Y:S04]  /*56670*/  LDL.LU R77, [R1+0x24] ;  /* 0x00002400014d7983 */ /* 0x000ea80000300800 */
[----:B------:R-:W2:Y:S04]  /*56680*/  LDL.LU R78, [R1+0x28] ;  /* 0x00002800014e7983 */ /* 0x000ea80000300800 */
[----:B------:R-:W2:Y:S01]  /*56690*/  LDL.LU R79, [R1+0x2c] ;  /* 0x00002c00014f7983 */ /* 0x000ea20000300800 */
[----:B------:R-:W-:-:S03]  /*566a0*/  IMAD.MOV.U32 R217, RZ, RZ, R8 ;  /* 0x000000ffffd97224 */ /* 0x000fc600078e0008 */
[----:B------:R-:W5:Y:S01]  /*566b0*/  LDL.LU R140, [R1+0x30] ;  /* 0x00003000018c7983 */ /* 0x000f620000300800 */
[----:B------:R-:W-:-:S03]  /*566c0*/  IMAD.MOV.U32 R218, RZ, RZ, R9 ;  /* 0x000000ffffda7224 */ /* 0x000fc600078e0009 */
[----:B------:R-:W5:Y:S01]  /*566d0*/  LDL.LU R141, [R1+0x34] ;  /* 0x00003400018d7983 */ /* 0x000f620000300800 */
[----:B------:R-:W-:-:S03]  /*566e0*/  IMAD.MOV.U32 R219, RZ, RZ, R10 ;  /* 0x000000ffffdb7224 */ /* 0x000fc600078e000a */
[----:B------:R-:W5:Y:S04]  /*566f0*/  LDL.LU R142, [R1+0x38] ;  /* 0x00003800018e7983 */ /* 0x000f680000300800 */
[----:B------:R-:W5:Y:S04]  /*56700*/  LDL.LU R143, [R1+0x3c] ;  /* 0x00003c00018f7983 */ /* 0x000f680000300800 */
[----:B------:R-:W5:Y:S04]  /*56710*/  LDL.LU R8, [R1+0x40] ;  /* 0x0000400001087983 */ /* 0x000f680000300800 */
[----:B------:R-:W5:Y:S04]  /*56720*/  LDL.LU R9, [R1+0x44] ;  /* 0x0000440001097983 */ /* 0x000f680000300800 */
[----:B------:R-:W5:Y:S04]  /*56730*/  LDL.LU R10, [R1+0x48] ;  /* 0x00004800010a7983 */ /* 0x000f680000300800 */
        /* <DEDUP_REMOVED lines=17> */
[C---:B------:R-:W-:Y:S03]  /*56850*/  HMMA.1688.F32.TF32 R96, R176.reuse, R38, R132 ;  /* 0x00000026b060723c */ /* 0x040fe60000081084 */
[----:B------:R-:W3:Y:S04]  /*56860*/  LDL.LU R124, [R1+0xc0] ;  /* 0x0000c000017c7983 */ /* 0x000ee80000300800 */
[----:B------:R-:W3:Y:S04]  /*56870*/  LDL.LU R125, [R1+0xc4] ;  /* 0x0000c400017d7983 */ /* 0x000ee80000300800 */
[----:B------:R-:W3:Y:S04]  /*56880*/  LDL.LU R126, [R1+0xc8] ;  /* 0x0000c800017e7983 */ /* 0x000ee80000300800 */
[----:B------:R-:W3:Y:S01]  /*56890*/  LDL.LU R127, [R1+0xcc] ;  /* 0x0000cc00017f7983 */ /* 0x000ee20000300800 */
[----:B------:R-:W-:Y:S03]  /*568a0*/  HMMA.1688.F32.TF32 R116, R176, R6, R128 ;  /* 0x00000006b074723c */ /* 0x000fe60000081080 */
        /* <DEDUP_REMOVED lines=13> */
[----:B------:R-:W-:-:S03]  /*56980*/  IMAD.MOV.U32 R49, RZ, RZ, R2 ;  /* 0x000000ffff317224 */ /* 0x000fc600078e0002 */
[----:B------:R-:W3:Y:S04]  /*56990*/  LDL.LU R13, [R1+0x64] ;  /* 0x00006400010d7983 */ /* 0x000ee80000300800 */
[----:B------:R-:W3:Y:S04]  /*569a0*/  LDL.LU R14, [R1+0x68] ;  /* 0x00006800010e7983 */ /* 0x000ee80000300800 */
[----:B------:R-:W3:Y:S04]  /*569b0*/  LDL.LU R15, [R1+0x6c] ;  /* 0x00006c00010f7983 */ /* 0x000ee80000300800 */
[----:B------:R-:W3:Y:S04]  /*569c0*/  LDL.LU R48, [R1] ;  /* 0x0000000001307983 */ /* 0x000ee80000300800 */
[----:B------:R-:W3:Y:S04]  /*569d0*/  LDL.LU R2, [R1+0x2388] ;  /* 0x0023880001027983 */ /* 0x000ee80000300800 */
[----:B------:R-:W3:Y:S04]  /*569e0*/  LDL.LU R50, [R1+0x8] ;  /* 0x0000080001327983 */ /* 0x000ee80000300800 */
[----:B------:R-:W3:Y:S04]  /*569f0*/  LDL.LU R51, [R1+0xc] ;  /* 0x00000c0001337983 */ /* 0x000ee80000300800 */
[----:B------:R-:W3:Y:S04]  /*56a00*/  LDL.LU R144, [R1+0x330] ;  /* 0x0003300001907983 */ /* 0x000ee80000300800 */
[----:B------:R-:W3:Y:S04]  /*56a10*/  LDL.LU R145, [R1+0x334] ;  /* 0x0003340001917983 */ /* 0x000ee80000300800 */
[----:B------:R-:W3:Y:S01]  /*56a20*/  LDL.LU R146, [R1+0x338] ;  /* 0x0003380001927983 */ /* 0x000ee20000300800 */
[C---:B------:R-:W-:Y:S08]  /*56a30*/  HMMA.1688.F32.TF32 R44, R176.reuse, R186, R80 ;  /* 0x000000bab02c723c */ /* 0x040ff00000081050 */
[C---:B------:R-:W-:Y:S08]  /*56a40*/  HMMA.1688.F32.TF32 R80, R176.reuse, R182, R16 ;  /* 0x000000b6b050723c */ /* 0x040ff00000081010 */
[----:B------:R-:W-:Y:S07]  /*56a50*/  HMMA.1688.F32.TF32 R16, R176, R154, R20 ;  /* 0x0000009ab010723c */ /* 0x000fee0000081014 */
[----:B------:R1:W-:Y:S01]  /*56a60*/  STL.64 [R1+0x2a8], R46 ;  /* 0x0002a82e01007387 */ /* 0x0003e20000100a00 */
[----:B------:R-:W-:-:S02]  /*56a70*/  IMAD.MOV.U32 R212, RZ, RZ, R44 ;  /* 0x000000ffffd47224 */ /* 0x000fc400078e002c */
[----:B------:R-:W-:Y:S02]  /*56a80*/  IMAD.MOV.U32 R213, RZ, RZ, R45 ;  /* 0x000000ffffd57224 */ /* 0x000fe400078e002d */
[----:B-1----:R-:W-:Y:S03]  /*56a90*/  HMMA.1688.F32.TF32 R44, R176, R158, R60 ;  /* 0x0000009eb02c723c */ /* 0x002fe6000008103c */
[----:B------:R1:W-:Y:S04]  /*56aa0*/  STL [R1+0x2304], R213 ;  /* 0x002304d501007387 */ /* 0x0003e80000100800 */
[----:B------:R1:W-:Y:S04]  /*56ab0*/  STL [R1+0x2300], R212 ;  /* 0x002300d401007387 */ /* 0x0003e80000100800 */
[----:B------:R-:W-:Y:S04]  /*56ac0*/  STL.64 [R1+0x290], R80 ;  /* 0x0002905001007387 */ /* 0x000fe80000100a00 */
[----:B------:R-:W-:Y:S01]  /*56ad0*/  STL.64 [R1+0x298], R82 ;  /* 0x0002985201007387 */ /* 0x000fe20000100a00 */
[----:B-1----:R-:W-:-:S02]  /*56ae0*/  IMAD.MOV.U32 R213, RZ, RZ, R17 ;  /* 0x000000ffffd57224 */ /* 0x002fc400078e0011 */
[----:B------:R-:W-:Y:S01]  /*56af0*/  IMAD.MOV.U32 R212, RZ, RZ, R18 ;  /* 0x000000ffffd47224 */ /* 0x000fe200078e0012 */
[----:B------:R-:W-:Y:S01]  /*56b00*/  HMMA.1688.F32.TF32 R72, R104, R210, R72 ;  /* 0x000000d26848723c */ /* 0x000fe20000081048 */
[----:B------:R-:W-:Y:S04]  /*56b10*/  LDS R81, [R37+0xc1080] ;  /* 0x0c10800025517984 */ /* 0x000fe80000000800 */
[----:B------:R-:W-:Y:S04]  /*56b20*/  LDS R83, [R37+0xc1480] ;  /* 0x0c14800025537984 */ /* 0x000fe80000000800 */
[----:B------:R-:W-:Y:S04]  /*56b30*/  STL.64 [R1+0x280], R44 ;  /* 0x0002802c01007387 */ /* 0x000fe80000100a00 */
[----:B------:R-:W-:Y:S04]  /*56b40*/  STL.64 [R1+0x288], R46 ;  /* 0x0002882e01007387 */ /* 0x000fe80000100a00 */
[----:B------:R-:W-:Y:S04]  /*56b50*/  STL [R1+0x270], R16 ;  /* 0x0002701001007387 */ /* 0x000fe80000100800 */
[----:B------:R1:W-:Y:S04]  /*56b60*/  STL [R1+0x27c], R19 ;  /* 0x00027c1301007387 */ /* 0x0003e80000100800 */
[----:B------:R-:W-:Y:S01]  /*56b70*/  LDS R82, [R0+0xc1480] ;  /* 0x0c14800000527984 */ /* 0x000fe20000000800 */
[----:B-1----:R-:W-:Y:S03]  /*56b80*/  HMMA.1688.F32.TF32 R16, R176, R150, R88 ;  /* 0x00000096b010723c */ /* 0x002fe60000081058 */
[----:B------:R-:W-:Y:S04]  /*56b90*/  STL [R1+0x230c], R212 ;  /* 0x00230cd401007387 */ /* 0x000fe80000100800 */
[----:B------:R-:W-:Y:S04]  /*56ba0*/  STL [R1+0x2308], R213 ;  /* 0x002308d501007387 */ /* 0x000fe80000100800 */
[----:B------:R-:W-:Y:S01]  /*56bb0*/  LDS R89, [R37+0xc1000] ;  /* 0x0c10000025597984 */ /* 0x000fe20000000800 */
[----:B--2---:R-:W-:Y:S03]  /*56bc0*/  HMMA.1688.F32.TF32 R76, R92, R186, R76 ;  /* 0x000000ba5c4c723c */ /* 0x004fe6000008104c */
[----:B------:R-:W-:Y:S04]  /*56bd0*/  LDS R91, [R37+0xc1400] ;  /* 0x0c140000255b7984 */ /* 0x000fe80000000800 */
[----:B------:R-:W-:Y:S01]  /*56be0*/  LDS R88, [R0+0xc1000] ;  /* 0x0c10000000587984 */ /* 0x000fe20000000800 */
[----:B----4-:R-:W-:Y:S03]  /*56bf0*/  HMMA.1688.F32.TF32 R136, R104, R6, R136 ;  /* 0x000000066888723c */ /* 0x010fe60000081088 */
[----:B------:R-:W-:Y:S04]  /*56c00*/  LDS R90, [R0+0xc1400] ;  /* 0x0c140000005a7984 */ /* 0x000fe80000000800 */
[----:B------:R-:W-:Y:S04]  /*56c10*/  STL.64 [R1+0x260], R16 ;  /* 0x0002601001007387 */ /* 0x000fe80000100a00 */
[----:B------:R1:W-:Y:S04]  /*56c20*/  STL.64 [R1+0x268], R18 ;  /* 0x0002681201007387 */ /* 0x0003e80000100a00 */
[----:B------:R-:W2:Y:S04]  /*56c30*/  LDL R80, [R1+0x16b4] ;  /* 0x0016b40001507983 */ /* 0x000ea80000100800 */
[----:B------:R-:W-:Y:S04]  /*56c40*/  STL.64 [R1+0x1a0], R72 ;  /* 0x0001a04801007387 */ /* 0x000fe80000100a00 */
[----:B------:R-:W-:Y:S04]  /*56c50*/  STL.64 [R1+0x1a8], R74 ;  /* 0x0001a84a01007387 */ /* 0x000fe80000100a00 */
[----:B------:R-:W4:Y:S04]  /*56c60*/  LDL.LU R176, [R1+0xf0] ;  /* 0x0000f00001b07983 */ /* 0x000f280000300800 */
[----:B------:R-:W4:Y:S04]  /*56c70*/  LDL.LU R177, [R1+0xf4] ;  /* 0x0000f40001b17983 */ /* 0x000f280000300800 */
[----:B------:R-:W4:Y:S04]  /*56c80*/  LDL.LU R178, [R1+0xf8] ;  /* 0x0000f80001b27983 */ /* 0x000f280000300800 */
[----:B------:R-:W4:Y:S01]  /*56c90*/  LDL.LU R179, [R1+0xfc] ;  /* 0x0000fc0001b37983 */ /* 0x000f220000300800 */
[C---:B-----5:R-:W-:Y:S08]  /*56ca0*/  HMMA.1688.F32.TF32 R44, R92.reuse, R190, R140 ;  /* 0x000000be5c2c723c */ /* 0x060ff0000008108c */
[C---:B---3--:R-:W-:Y:S08]  /*56cb0*/  HMMA.1688.F32.TF32 R60, R92.reuse, R114, R68 ;  /* 0x000000725c3c723c */ /* 0x048ff00000081044 */
[C---:B------:R-:W-:Y:S08]  /*56cc0*/  HMMA.1688.F32.TF32 R68, R92.reuse, R198, R12 ;  /* 0x000000c65c44723c */ /* 0x040ff0000008100c */
[----:B------:R-:W-:Y:S01]  /*56cd0*/  HMMA.1688.F32.TF32 R12, R92, R158, R248 ;  /* 0x0000009e5c0c723c */ /* 0x000fe200000810f8 */
[----:B------:R-:W-:Y:S01]  /*56ce0*/  IMAD.MOV.U32 R147, RZ, RZ, R2 ;  /* 0x000000ffff937224 */ /* 0x000fe200078e0002 */
[----:B------:R-:W3:Y:S04]  /*56cf0*/  LDL.LU R248, [R1+0x100] ;  /* 0x0001000001f87983 */ /* 0x000ee80000300800 */
[----:B------:R-:W3:Y:S04]  /*56d00*/  LDL.LU R249, [R1+0x104] ;  /* 0x0001040001f97983 */ /* 0x000ee80000300800 */
[----:B------:R-:W3:Y:S04]  /*56d10*/  LDL.LU R250, [R1+0x108] ;  /* 0x0001080001fa7983 */ /* 0x000ee80000300800 */
[----:B------:R-:W3:Y:S01]  /*56d20*/  LDL.LU R251, [R1+0x10c] ;  /* 0x00010c0001fb7983 */ /* 0x000ee20000300800 */
[----:B------:R-:W-:Y:S03]  /*56d30*/  HMMA.1688.F32.TF32 R140, R104, R38, R144 ;  /* 0x00000026688c723c */ /* 0x000fe60000081090 */
[----:B------:R-:W5:Y:S01]  /*56d40*/  LDL.LU R144, [R1+0xe0] ;  /* 0x0000e00001907983 */ /* 0x000f620000300800 */
[----:B------:R-:W-:-:S04]  /*56d50*/  MOV R2, UR5 ;  /* 0x0000000500027c02 */ /* 0x000fc80008000f00 */
[C---:B------:R-:W-:Y:S08]  /*56d60*/  HMMA.1688.F32.TF32 R20, R92.reuse, R110, R24 ;  /* 0x0000006e5c14723c */ /* 0x040ff00000081018 */
[C---:B-1----:R-:W-:Y:S08]  /*56d70*/  HMMA.1688.F32.TF32 R16, R92.reuse, R210, R28 ;  /* 0x000000d25c10723c */ /* 0x042ff0000008101c */
        /* <DEDUP_REMOVED lines=8> */
[----:B------:R-:W-:Y:S01]  /*56e00*/  HMMA.1688.F32.TF32 R8, R92, R150, R224 ;  /* 0x000000965c08723c */ /* 0x000fe200000810e0 */
[----:B------:R-:W-:Y:S04]  /*56e10*/  LDS R92, [R3+0xc1000] ;  /* 0x0c100000035c7984 */ /* 0x000fe80000000800 */
[----:B------:R-:W-:Y:S04]  /*56e20*/  LDS R94, [R3+0xc1400] ;  /* 0x0c140000035e7984 */ /* 0x000fe80000000800 */
[----:B------:R-:W-:Y:S04]  /*56e30*/  LDS R93, [R252+0xc1000] ;  /* 0x0c100000fc5d7984 */ /* 0x000fe80000000800 */
[----:B------:R-:W-:Y:S01]  /*56e40*/  LDS R95, [R252+0xc1400] ;  /* 0x0c140000fc5f7984 */ /* 0x000fe20000000800 */
[----:B------:R-:W-:-:S02]  /*56e50*/  IMAD.MOV.U32 R145, RZ, RZ, R36 ;  /* 0x000000ffff917224 */ /* 0x000fc400078e0024 */
[----:B--2---:R-:W-:Y:S02]  /*56e60*/  IMAD R2, R2, 0x40000, R80 ;  /* 0x0004000002027824 */ /* 0x004fe400078e0250 */
[----:B------:R-:W-:Y:S01]  /*56e70*/  IMAD.MOV.U32 R146, RZ, RZ, R5 ;  /* 0x000000ffff927224 */ /* 0x000fe200078e0005 */
[----:B------:R-:W-:Y:S04]  /*56e80*/  LDS R80, [R0+0xc1080] ;  /* 0x0c10800000507984 */ /* 0x000fe80000000800 */
[----:B------:R-:W1:Y:S01]  /*56e90*/  LDSM.16.M88.4 R72, [R2] ;  /* 0x000000000248783b */ /* 0x000e620000000200 */
[----:B------:R-:W-:-:S03]  /*56ea0*/  IMAD.MOV.U32 R147, RZ, RZ, R4 ;  /* 0x000000ffff937224 */ /* 0x000fc600078e0004 */
[----:B------:R-:W2:Y:S04]  /*56eb0*/  LDSM.16.M88.4 R36, [R2+0x4000] ;  /* 0x004000000224783b */ /* 0x000ea80000000200 */
[----:B------:R-:W2:Y:S01]  /*56ec0*/  LDSM.16.M88.4 R4, [R2+0x8000] ;  /* 0x008000000204783b */ /* 0x000ea20000000200 */
[C---:B------:R-:W-:Y:S08]  /*56ed0*/  HMMA.1688.F32.TF32 R220, R104.reuse, R214, R220 ;  /* 0x000000d668dc723c */ /* 0x040ff000000810dc */
[C---:B----4-:R-:W-:Y:S08]  /*56ee0*/  HMMA.1688.F32.TF32 R212, R104.reuse, R110, R176 ;  /* 0x0000006e68d4723c */ /* 0x050ff000000810b0 */
[C---:B------:R-:W-:Y:S01]  /*56ef0*/  HMMA.1688.F32.TF32 R176, R104.reuse, R202, R236 ;  /* 0x000000ca68b0723c */ /* 0x040fe200000810ec */
[----:B------:R4:W-:Y:S07]  /*56f00*/  STL [R1+0x22dc], R3 ;  /* 0x0022dc0301007387 */ /* 0x0009ee0000100800 */
[----:B------:R-:W-:Y:S01]  /*56f10*/  HMMA.1688.F32.TF32 R200, R104, R198, R240 ;  /* 0x000000c668c8723c */ /* 0x000fe200000810f0 */
[----:B------:R2:W-:Y:S07]  /*56f20*/  STL [R1+0x22d8], R252 ;  /* 0x0022d8fc01007387 */ /* 0x0005ee0000100800 */
[-C--:B-1----:R-:W-:Y:S01]  /*56f30*/  HMMA.1688.F32.TF32 R40, R92, R72.reuse, R40 ;  /* 0x000000485c28723c */ /* 0x082fe20000081028 */
[----:B------:R-:W-:Y:S04]  /*56f40*/  STL [R1+0x22e0], R0 ;  /* 0x0022e00001007387 */ /* 0x000fe80000100800 */
[----:B------:R-:W-:Y:S04]  /*56f50*/  STL [R1+0x22e8], R74 ;  /* 0x0022e84a01007387 */ /* 0x000fe80000100800 */
[----:B------:R-:W-:Y:S04]  /*56f60*/  STL [R1+0x22e4], R75 ;  /* 0x0022e44b01007387 */ /* 0x000fe80000100800 */
[----:B--2---:R-:W-:Y:S04]  /*56f70*/  STL [R1+0x22f0], R38 ;  /* 0x0022f02601007387 */ /* 0x004fe80000100800 */
[----:B------:R-:W-:Y:S04]  /*56f80*/  STL [R1+0x22ec], R39 ;  /* 0x0022ec2701007387 */ /* 0x000fe80000100800 */
[----:B------:R-:W-:Y:S04]  /*56f90*/  STL [R1+0x22f8], R6 ;  /* 0x0022f80601007387 */ /* 0x000fe80000100800 */
[----:B------:R-:W-:Y:S01]  /*56fa0*/  STL [R1+0x22f4], R7 ;  /* 0x0022f40701007387 */ /* 0x000fe20000100800 */
[----:B------:R-:W-:Y:S01]  /*56fb0*/  HMMA.1688.F32.TF32 R96, R84, R72, R96 ;  /* 0x000000485460723c */ /* 0x000fe20000081060 */
[----:B----4-:R-:W-:-:S02]  /*56fc0*/  IMAD.MOV.U32 R3, RZ, RZ, R40 ;  /* 0x000000ffff037224 */ /* 0x010fc400078e0028 */
[----:B------:R-:W-:Y:S02]  /*56fd0*/  IMAD.MOV.U32 R252, RZ, RZ, R41 ;  /* 0x000000fffffc7224 */ /* 0x000fe400078e0029 */
[----:B------:R-:W-:Y:S02]  /*56fe0*/  IMAD.MOV.U32 R228, RZ, RZ, R102 ;  /* 0x000000ffffe47224 */ /* 0x000fe400078e0066 */
[----:B------:R-:W-:Y:S01]  /*56ff0*/  IMAD.MOV.U32 R229, RZ, RZ, R103 ;  /* 0x000000ffffe57224 */ /* 0x000fe200078e0067 */
[----:B------:R-:W-:Y:S01]  /*57000*/  MOV R231, R156 ;  /* 0x0000009c00e77202 */ /* 0x000fe20000000f00 */
[----:B------:R-:W-:Y:S01]  /*57010*/  IMAD.MOV.U32 R230, RZ, RZ, R157 ;  /* 0x000000ffffe67224 */ /* 0x000fe200078e009d */
[----:B------:R-:W-:Y:S01]  /*57020*/  LDSM.16.M88.4 R236, [R2+0x3c000] ;  /* 0x03c0000002ec783b */ /* 0x000fe20000000200 */
[C---:B---3--:R-:W-:Y:S08]  /*57030*/  HMMA.1688.F32.TF32 R224, R104.reuse, R114, R248 ;  /* 0x0000007268e0723c */ /* 0x048ff000000810f8 */
[C---:B-----5:R-:W-:Y:S11]  /*57040*/  HMMA.1688.F32.TF32 R144, R104.reuse, R206, R144 ;  /* 0x000000ce6890723c */ /* 0x060ff60000081090 */
[----:B------:R-:W-:Y:S04]  /*57050*/  @!UPT UIADD3 URZ, URZ, URZ, URZ ;  /* 0x0000003f3f3ff290 */ /* 0x000fe8000fffe03f */
[----:B------:R-:W-:Y:S04]  /*57060*/  STL.64 [R1+0x190], R224 ;  /* 0x000190e001007387 */ /* 0x000fe80000100a00 */
[----:B------:R-:W-:Y:S04]  /*57070*/  STL.64 [R1+0x198], R226 ;  /* 0x000198e201007387 */ /* 0x000fe80000100a00 */
[----:B------:R-:W-:Y:S04]  /*57080*/  STL.64 [R1+0x180], R212 ;  /* 0x000180d401007387 */ /* 0x000fe80000100a00 */
[----:B------:R-:W-:Y:S04]  /*57090*/  STL.64 [R1+0x188], R214 ;  /* 0x000188d601007387 */ /* 0x000fe80000100a00 */
[----:B------:R-:W-:Y:S04]  /*570a0*/  STL [R1+0x22fc], R179 ;  /* 0x0022fcb301007387 */ /* 0x000fe80000100800 */
[----:B------:R-:W-:Y:S04]  /*570b0*/  STL.64 [R1+0x170], R144 ;  /* 0x0001709001007387 */ /* 0x000fe80000100a00 */
[----:B------:R1:W-:Y:S04]  /*570c0*/  STL.64 [R1+0x178], R146 ;  /* 0x0001789201007387 */ /* 0x0003e80000100a00 */
[----:B------:R-:W-:Y:S04]  /*570d0*/  STL.64 [R1+0x160], R200 ;  /* 0x000160c801007387 */ /* 0x000fe80000100a00 */
[----:B------:R2:W-:Y:S01]  /*570e0*/  STL.64 [R1+0x168], R202 ;  /* 0x000168ca01007387 */ /* 0x0005e20000100a00 */
[C---:B-1----:R-:W-:Y:S08]  /*570f0*/  HMMA.1688.F32.TF32 R144, R104.reuse, R194, R244 ;  /* 0x000000c26890723c */ /* 0x042ff000000810f4 */
[----:B--2---:R-:W-:Y:S01]  /*57100*/  HMMA.1688.F32.TF32 R200, R104, R150, R56 ;  /* 0x0000009668c8723c */ /* 0x004fe20000081038 */
[----:B------:R-:W-:-:S02]  /*57110*/  IMAD.MOV.U32 R247, RZ, RZ, R42 ;  /* 0x000000fffff77224 */ /* 0x000fc400078e002a */
[----:B------:R-:W-:-:S05]  /*57120*/  IMAD.MOV.U32 R246, RZ, RZ, R43 ;  /* 0x000000fffff67224 */ /* 0x000fca00078e002b */
[-C--:B------:R-:W-:Y:S01]  /*57130*/  HMMA.1688.F32.TF32 R56, R88, R72.reuse, R132 ;  /* 0x000000485838723c */ /* 0x080fe20000081084 */
[----:B------:R-:W-:Y:S07]  /*57140*/  STL.64 [R1+0xe0], R96 ;  /* 0x0000e06001007387 */ /* 0x000fee0000100a00 */
[----:B------:R-:W-:Y:S01]  /*57150*/  HMMA.1688.F32.TF32 R40, R80, R72, R140 ;  /* 0x000000485028723c */ /* 0x000fe2000008108c */
[----:B------:R-:W-:Y:S01]  /*57160*/  STL.64 [R1+0xe8], R98 ;  /* 0x0000e86201007387 */ /* 0x000fe20000100a00 */
[----:B------:R-:W-:-:S02]  /*57170*/  IMAD.MOV.U32 R248, RZ, RZ, R52 ;  /* 0x000000fffff87224 */ /* 0x000fc400078e0034 */
[----:B------:R-:W-:Y:S01]  /*57180*/  IMAD.MOV.U32 R249, RZ, RZ, R53 ;  /* 0x000000fffff97224 */ /* 0x000fe200078e0035 */
[----:B------:R-:W1:Y:S01]  /*57190*/  LDSM.16.M88.4 R140, [R2+0x14000] ;  /* 0x01400000028c783b */ /* 0x000e620000000200 */
[----:B------:R-:W-:Y:S02]  /*571a0*/  IMAD.MOV.U32 R250, RZ, RZ, R54 ;  /* 0x000000fffffa7224 */ /* 0x000fe400078e0036 */
[----:B------:R-:W-:Y:S01]  /*571b0*/  IMAD.MOV.U32 R251, RZ, RZ, R55 ;  /* 0x000000fffffb7224 */ /* 0x000fe200078e0037 */
[----:B------:R-:W-:Y:S01]  /*571c0*/  HMMA.1688.F32.TF32 R192, R104, R158, R164 ;  /* 0x0000009e68c0723c */ /* 0x000fe200000810a4 */
[----:B------:R-:W-:Y:S01]  /*571d0*/  IMAD.MOV.U32 R184, RZ, RZ, R144 ;  /* 0x000000ffffb87224 */ /* 0x000fe200078e0090 */
[----:B------:R-:W-:Y:S04]  /*571e0*/  LDSM.16.M88.4 R132, [R2+0x1c000] ;  /* 0x01c000000284783b */ /* 0x000fe80000000200 */
[----:B------:R-:W-:Y:S04]  /*571f0*/  STL.64 [R1+0xf0], R56 ;  /* 0x0000f03801007387 */ /* 0x000fe80000100a00 */
[----:B------:R2:W-:Y:S04]  /*57200*/  STL.64 [R1+0xf8], R58 ;  /* 0x0000f83a01007387 */ /* 0x0005e80000100a00 */
[----:B------:R-:W3:Y:S04]  /*57210*/  LDL.LU R52, [R1+0x2384] ;  /* 0x0023840001347983 */ /* 0x000ee80000300800 */
[----:B------:R-:W-:Y:S04]  /*57220*/  STL.64 [R1+0x350], R40 ;  /* 0x0003502801007387 */ /* 0x000fe80000100a00 */
[----:B------:R-:W-:Y:S04]  /*57230*/  STL.64 [R1+0x358], R42 ;  /* 0x0003582a01007387 */ /* 0x000fe80000100a00 */
[----:B------:R-:W3:Y:S04]  /*57240*/  LDL.LU R53, [R1+0x2380] ;  /* 0x0023800001357983 */ /* 0x000ee80000300800 */
[----:B------:R-:W3:Y:S04]  /*57250*/  LDL.LU R54, [R1+0x237c] ;  /* 0x00237c0001367983 */ /* 0x000ee80000300800 */
[----:B------:R-:W3:Y:S04]  /*57260*/  LDL.LU R55, [R1+0x2378] ;  /* 0x0023780001377983 */ /* 0x000ee80000300800 */
[----:B------:R-:W4:Y:S04]  /*57270*/  LDL.LU R102, [R1+0x2374] ;  /* 0x0023740001667983 */ /* 0x000f280000300800 */
[----:B------:R-:W4:Y:S01]  /*57280*/  LDL.LU R103, [R1+0x2370] ;  /* 0x0023700001677983 */ /* 0x000f220000300800 */
[----:B------:R-:W-:-:S02]  /*57290*/  IMAD.MOV.U32 R185, RZ, RZ, R145 ;  /* 0x000000ffffb97224 */ /* 0x000fc400078e0091 */
[----:B------:R-:W-:Y:S02]  /*572a0*/  IMAD.MOV.U32 R215, RZ, RZ, R146 ;  /* 0x000000ffffd77224 */ /* 0x000fe400078e0092 */
[----:B------:R-:W-:Y:S02]  /*572b0*/  IMAD.MOV.U32 R214, RZ, RZ, R147 ;  /* 0x000000ffffd67224 */ /* 0x000fe400078e0093 */
[----:B------:R-:W-:Y:S01]  /*572c0*/  IMAD.MOV.U32 R210, RZ, RZ, R196 ;  /* 0x000000ffffd27224 */ /* 0x000fe200078e00c4 */
[C---:B------:R-:W-:Y:S01]  /*572d0*/  HMMA.1688.F32.TF32 R144, R104.reuse, R190, R232 ;  /* 0x000000be6890723c */ /* 0x040fe200000810e8 */
[----:B------:R-:W-:Y:S01]  /*572e0*/  IMAD.MOV.U32 R211, RZ, RZ, R197 ;  /* 0x000000ffffd37224 */ /* 0x000fe200078e00c5 */
[----:B------:R-:W-:Y:S11]  /*572f0*/  LDSM.16.M88.4 R156, [R2+0x34000] ;  /* 0x03400000029c783b */ /* 0x000ff60000000200 */
[----:B------:R-:W-:Y:S11]  /*57300*/  @!UPT UIADD3 URZ, URZ, URZ, URZ ;  /* 0x0000003f3f3ff290 */ /* 0x000ff6000fffe03f */
[----:B------:R-:W-:Y:S02]  /*57310*/  IMAD.MOV.U32 R243, RZ, RZ, R144 ;  /* 0x000000fffff37224 */ /* 0x000fe400078e0090 */
[----:B------:R-:W-:Y:S02]  /*57320*/  IMAD.MOV.U32 R242, RZ, RZ, R145 ;  /* 0x000000fffff27224 */ /* 0x000fe400078e0091 */
[----:B------:R-:W-:Y:S02]  /*57330*/  IMAD.MOV.U32 R241, RZ, RZ, R146 ;  /* 0x000000fffff17224 */ /* 0x000fe400078e0092 */
[----:B------:R-:W-:Y:S02]  /*57340*/  IMAD.MOV.U32 R240, RZ, RZ, R147 ;  /* 0x000000fffff07224 */ /* 0x000fe400078e0093 */
[----:B------:R-:W-:Y:S08]  /*57350*/  HMMA.1688.F32.TF32 R144, R104, R186, R172 ;  /* 0x000000ba6890723c */ /* 0x000ff000000810ac */
[----:B--2---:R-:W-:Y:S01]  /*57360*/  HMMA.1688.F32.TF32 R56, R88, R36, R128 ;  /* 0x000000245838723c */ /* 0x004fe20000081080 */
[----:B------:R-:W-:Y:S01]  /*57370*/  IMAD.MOV.U32 R226, RZ, RZ, R149 ;  /* 0x000000ffffe27224 */ /* 0x000fe200078e0095 */
[----:B------:R-:W-:Y:S11]  /*57380*/  LDSM.16.M88.4 R128, [R2+0x20000] ;  /* 0x020000000280783b */ /* 0x000ff60000000200 */
[----:B------:R-:W-:Y:S03]  /*57390*/  @!UPT UIADD3 URZ, URZ, URZ, URZ ;  /* 0x0000003f3f3ff290 */ /* 0x000fe6000fffe03f */
[----:B------:R-:W-:Y:S02]  /*573a0*/  IMAD.MOV.U32 R179, RZ, RZ, R144 ;  /* 0x000000ffffb37224 */ /* 0x000fe400078e0090 */
[----:B------:R-:W-:Y:S02]  /*573b0*/  IMAD.MOV.U32 R6, RZ, RZ, R145 ;  /* 0x000000ffff067224 */ /* 0x000fe400078e0091 */
[----:B------:R-:W-:Y:S02]  /*573c0*/  IMAD.MOV.U32 R7, RZ, RZ, R146 ;  /* 0x000000ffff077224 */ /* 0x000fe400078e0092 */
[----:B------:R-:W-:Y:S02]  /*573d0*/  IMAD.MOV.U32 R38, RZ, RZ, R147 ;  /* 0x000000ffff267224 */ /* 0x000fe400078e0093 */
[----:B------:R-:W-:Y:S01]  /*573e0*/  HMMA.1688.F32.TF32 R144, R104, R182, R168 ;  /* 0x000000b66890723c */ /* 0x000fe200000810a8 */
[----:B------:R-:W-:Y:S04]  /*573f0*/  STL.64 [R1+0xd0], R56 ;  /* 0x0000d03801007387 */ /* 0x000fe80000100a00 */
[----:B------:R-:W-:Y:S01]  /*57400*/  STL.64 [R1+0xd8], R58 ;  /* 0x0000d83a01007387 */ /* 0x000fe20000100a00 */
[----:B------:R-:W-:-:S03]  /*57410*/  IMAD.MOV.U32 R227, RZ, RZ, R148 ;  /* 0x000000ffffe37224 */ /* 0x000fc600078e0094 */
[----:B------:R-:W-:Y:S01]  /*57420*/  LDSM.16.M88.4 R148, [R2+0xc000] ;  /* 0x00c000000294783b */ /* 0x000fe20000000200 */
[----:B------:R-:W-:Y:S02]  /*57430*/  IMAD.MOV.U32 R224, RZ, RZ, R153 ;  /* 0x000000ffffe07224 */ /* 0x000fe400078e0099 */
[----:B------:R-:W-:Y:S02]  /*57440*/  IMAD.MOV.U32 R225, RZ, RZ, R152 ;  /* 0x000000ffffe17224 */ /* 0x000fe400078e0098 */
[----:B------:R-:W-:Y:S01]  /*57450*/  IMAD.MOV.U32 R207, RZ, RZ, R216 ;  /* 0x000000ffffcf7224 */ /* 0x000fe200078e00d8 */
[----:B-1----:R-:W-:Y:S01]  /*57460*/  HMMA.1688.F32.TF32 R20, R88, R140, R20 ;  /* 0x0000008c5814723c */ /* 0x002fe20000081014 */
[----:B------:R-:W-:Y:S08]  /*57470*/  LDSM.16.M88.4 R56, [R2+0x28000] ;  /* 0x028000000238783b */ /* 0x000ff00000000200 */
[----:B------:R-:W-:Y:S01]  /*57480*/  IMAD.MOV.U32 R212, RZ, RZ, R144 ;  /* 0x000000ffffd47224 */ /* 0x000fe200078e0090 */
[----:B------:R-:W-:Y:S01]  /*57490*/  MOV R213, R145 ;  /* 0x0000009100d57202 */ /* 0x000fe20000000f00 */
[----:B------:R-:W-:-:S02]  /*574a0*/  IMAD.MOV.U32 R187, RZ, RZ, R146 ;  /* 0x000000ffffbb7224 */ /* 0x000fc400078e0092 */
[----:B------:R-:W-:Y:S02]  /*574b0*/  IMAD.MOV.U32 R186, RZ, RZ, R147 ;  /* 0x000000ffffba7224 */ /* 0x000fe400078e0093 */
[----:B------:R-:W-:Y:S01]  /*574c0*/  HMMA.1688.F32.TF32 R144, R104, R154, R160 ;  /* 0x0000009a6890723c */ /* 0x000fe200000810a0 */
[----:B------:R-:W-:Y:S07]  /*574d0*/  LDSM.16.M88.4 R152, [R2+0x38000] ;  /* 0x038000000298783b */ /* 0x000fee0000000200 */
[----:B------:R-:W-:Y:S11]  /*574e0*/  HMMA.1688.F32.TF32 R160, R84, R4, R120 ;  /* 0x0000000454a0723c */ /* 0x000ff60000081078 */
[----:B------:R-:W-:Y:S05]  /*574f0*/  @!UPT UIADD3 URZ, URZ, URZ, URZ ;  /* 0x0000003f3f3ff290 */ /* 0x000fea000fffe03f */
[----:B------:R-:W-:Y:S02]  /*57500*/  IMAD.MOV.U32 R39, RZ, RZ, R144 ;  /* 0x000000ffff277224 */ /* 0x000fe400078e0090 */
[----:B------:R-:W-:Y:S02]  /*57510*/  IMAD.MOV.U32 R74, RZ, RZ, R145 ;  /* 0x000000ffff4a7224 */ /* 0x000fe400078e0091 */
[----:B------:R-:W-:Y:S02]  /*57520*/  IMAD.MOV.U32 R75, RZ, RZ, R146 ;  /* 0x000000ffff4b7224 */ /* 0x000fe400078e0092 */
[----:B------:R-:W-:Y:S02]  /*57530*/  IMAD.MOV.U32 R0, RZ, RZ, R147 ;  /* 0x000000ffff007224 */ /* 0x000fe400078e0093 */
[----:B------:R-:W1:Y:S02]  /*57540*/  LDSM.16.M88.4 R144, [R2+0x10000] ;  /* 0x010000000290783b */ /* 0x000e640000000200 */
[----:B-1----:R-:W-:Y:S07]  /*57550*/  HMMA.1688.F32.TF32 R104, R92, R144, R228 ;  /* 0x000000905c68723c */ /* 0x002fee00000810e4 */
[----:B------:R-:W-:-:S02]  /*57560*/  IMAD.MOV.U32 R228, RZ, RZ, R180 ;  /* 0x000000ffffe47224 */ /* 0x000fc400078e00b4 */
[----:B------:R-:W-:Y:S01]  /*57570*/  IMAD.MOV.U32 R229, RZ, RZ, R181 ;  /* 0x000000ffffe57224 */ /* 0x000fe200078e00b5 */
[-C--:B---3--:R-:W-:Y:S08]  /*57580*/  HMMA.1688.F32.TF32 R40, R92, R36.reuse, R52 ;  /* 0x000000245c28723c */ /* 0x088ff00000081034 */
[----:B------:R-:W-:Y:S08]  /*57590*/  HMMA.1688.F32.TF32 R52, R84, R36, R116 ;  /* 0x000000245434723c */ /* 0x000ff00000081074 */
[----:B----4-:R-:W-:Y:S08]  /*575a0*/  HMMA.1688.F32.TF32 R100, R92, R4, R100 ;  /* 0x000000045c64723c */ /* 0x010ff00000081064 */
[----:B------:R-:W-:-:S02]  /*575b0*/  IMAD.MOV.U32 R245, RZ, RZ, R40 ;  /* 0x000000fffff57224 */ /* 0x000fc400078e0028 */
[----:B------:R-:W-:Y:S02]  /*575c0*/  IMAD.MOV.U32 R244, RZ, RZ, R41 ;  /* 0x000000fffff47224 */ /* 0x000fe400078e0029 */
[----:B------:R-:W-:Y:S02]  /*575d0*/  IMAD.MOV.U32 R73, RZ, RZ, R42 ;  /* 0x000000ffff497224 */ /* 0x000fe400078e002a */
[----:B------:R-:W-:Y:S02]  /*575e0*/  IMAD.MOV.U32 R72, RZ, RZ, R43 ;  /* 0x000000ffff487224 */ /* 0x000fe400078e002b */
[----:B------:R-:W-:Y:S01]  /*575f0*/  HMMA.1688.F32.TF32 R40, R80, R36, R136 ;  /* 0x000000245028723c */ /* 0x000fe20000081088 */
[----:B------:R-:W-:Y:S04]  /*57600*/  STL.64 [R1+0xb0], R52 ;  /* 0x0000b03401007387 */ /* 0x000fe80000100a00 */
[----:B------:R-:W-:Y:S04]  /*57610*/  STL.64 [R1+0xb8], R54 ;  /* 0x0000b83601007387 */ /* 0x000fe80000100a00 */
[----:B------:R-:W-:Y:S01]  /*57620*/  STL.64 [R1+0x22c0], R102 ;  /* 0x0022c06601007387 */ /* 0x000fe20000100a00 */
[----:B------:R-:W-:-:S02]  /*57630*/  IMAD.MOV.U32 R230, RZ, RZ, R113 ;  /* 0x000000ffffe67224 */ /* 0x000fc400078e0071 */
[----:B------:R-:W-:Y:S01]  /*57640*/  IMAD.MOV.U32 R231, RZ, RZ, R112 ;  /* 0x000000ffffe77224 */ /* 0x000fe200078e0070 */
[----:B------:R-:W-:Y:S01]  /*57650*/  HMMA.1688.F32.TF32 R120, R92, R140, R248 ;  /* 0x0000008c5c78723c */ /* 0x000fe200000810f8 */
[----:B------:R-:W1:Y:S04]  /*57660*/  LDSM.16.M88.4 R136, [R2+0x18000] ;  /* 0x018000000288783b */ /* 0x000e680000000200 */
[----:B------:R-:W-:Y:S05]  /*57670*/  LDSM.16.M88.4 R52, [R2+0x2c000] ;  /* 0x02c000000234783b */ /* 0x000fea0000000200 */
[----:B------:R-:W-:Y:S04]  /*57680*/  STL.64 [R1+0x340], R40 ;  /* 0x0003402801007387 */ /* 0x000fe80000100a00 */
[----:B------:R2:W-:Y:S02]  /*57690*/  STL.64 [R1+0x348], R42 ;  /* 0x0003482a01007387 */ /* 0x0005e40000100a00 */
[----:B--2---:R-:W-:Y:S02]  /*576a0*/  HMMA.1688.F32.TF32 R40, R88, R4, R124 ;  /* 0x000000045828723c */ /* 0x004fe4000008107c */
[----:B------:R-:W-:Y:S04]  /*576b0*/  STL.64 [R1+0x22b8], R100 ;  /* 0x0022b86401007387 */ /* 0x000fe80000100a00 */
[----:B------:R-:W-:Y:S01]  /*576c0*/  STL.64 [R1+0x22d0], R162 ;  /* 0x0022d0a201007387 */ /* 0x000fe20000100a00 */
[----:B------:R-:W-:-:S02]  /*576d0*/  IMAD.MOV.U32 R248, RZ, RZ, R188 ;  /* 0x000000fffff87224 */ /* 0x000fc400078e00bc */
[----:B------:R-:W-:Y:S01]  /*576e0*/  IMAD.MOV.U32 R249, RZ, RZ, R189 ;  /* 0x000000fffff97224 */ /* 0x000fe200078e00bd */
[----:B------:R-:W-:Y:S01]  /*576f0*/  MOV R251, R109 ;  /* 0x0000006d00fb7202 */ /* 0x000fe20000000f00 */
[----:B------:R-:W-:Y:S01]  /*57700*/  IMAD.MOV.U32 R250, RZ, RZ, R108 ;  /* 0x000000fffffa7224 */ /* 0x000fe200078e006c */
[----:B------:R-:W-:Y:S01]  /*57710*/  HMMA.1688.F32.TF32 R16, R88, R148, R16 ;  /* 0x000000945810723c */ /* 0x000fe20000081010 */
[----:B------:R-:W2:Y:S10]  /*57720*/  LDSM.16.M88.4 R124, [R2+0x24000] ;  /* 0x02400000027c783b */ /* 0x000eb40000000200 */
[----:B------:R-:W-:Y:S04]  /*57730*/  STL.64 [R1+0xc0], R40 ;  /* 0x0000c02801007387 */ /* 0x000fe80000100a00 */
[----:B------:R3:W-:Y:S02]  /*57740*/  STL.64 [R1+0xc8], R42 ;  /* 0x0000c82a01007387 */ /* 0x0007e40000100a00 */
[----:B---3--:R-:W-:Y:S02]  /*57750*/  HMMA.1688.F32.TF32 R40, R80, R4, R220 ;  /* 0x000000045028723c */ /* 0x008fe400000810dc */
[----:B------:R3:W-:Y:S11]  /*57760*/  STL.64 [R1+0x22c8], R160 ;  /* 0x0022c8a001007387 */ /* 0x0007f60000100a00 */
[----:B------:R-:W-:Y:S10]  /*57770*/  @!UPT UIADD3 URZ, URZ, URZ, URZ ;  /* 0x0000003f3f3ff290 */ /* 0x000ff4000fffe03f */
[----:B------:R-:W-:Y:S04]  /*57780*/  STL.64 [R1+0x330], R40 ;  /* 0x0003302801007387 */ /* 0x000fe80000100a00 */
[----:B------:R-:W-:Y:S04]  /*57790*/  STL.64 [R1+0x338], R42 ;  /* 0x0003382a01007387 */ /* 0x000fe80000100a00 */
[----:B------:R-:W-:Y:S04]  /*577a0*/  STL [R1+0x203c], R2 ;  /* 0x00203c0201007387 */ /* 0x000fe80000100800 */
[----:B------:R-:W4:Y:S04]  /*577b0*/  LDL.LU R180, [R1+0x236c] ;  /* 0x00236c0001b47983 */ /* 0x000f280000300800 */
[----:B------:R-:W5:Y:S04]  /*577c0*/  LDL.LU R181, [R1+0x2368] ;  /* 0x0023680001b57983 */ /* 0x000f680000300800 */
[----:B------:R-:W2:Y:S04]  /*577d0*/  LDL.LU R113, [R1+0x2364] ;  /* 0x0023640001717983 */ /* 0x000ea80000300800 */
[----:B------:R-:W2:Y:S04]  /*577e0*/  LDL.LU R112, [R1+0x2360] ;  /* 0x0023600001707983 */ /* 0x000ea80000300800 */
[----:B------:R-:W2:Y:S04]  /*577f0*/  LDL.LU R196, [R1+0x235c] ;  /* 0x00235c0001c47983 */ /* 0x000ea80000300800 */
[----:B------:R-:W3:Y:S04]  /*57800*/  LDL.LU R197, [R1+0x2358] ;  /* 0x0023580001c57983 */ /* 0x000ee80000300800 */
[----:B------:R-:W3:Y:S04]  /*57810*/  LDL.LU R188, [R1+0x2354] ;  /* 0x0023540001bc7983 */ /* 0x000ee80000300800 */
[----:B------:R-:W3:Y:S04]  /*57820*/  LDL.LU R189, [R1+0x2350] ;  /* 0x0023500001bd7983 */ /* 0x000ee80000300800 */
[----:B------:R-:W3:Y:S04]  /*57830*/  LDL.LU R108, [R1+0x234c] ;  /* 0x00234c00016c7983 */ /* 0x000ee80000300800 */
[----:B------:R-:W3:Y:S01]  /*57840*/  LDL.LU R109, [R1+0x2348] ;  /* 0x00234800016d7983 */ /* 0x000ee20000300800 */
[----:B------:R-:W-:Y:S01]  /*57850*/  HMMA.1688.F32.TF32 R116, R92, R148, R224 ;  /* 0x000000945c74723c */ /* 0x000fe200000810e0 */
[----:B------:R-:W-:-:S02]  /*57860*/  IMAD.MOV.U32 R100, RZ, RZ, R217 ;  /* 0x000000ffff647224 */ /* 0x000fc400078e00d9 */
[----:B------:R-:W-:Y:S01]  /*57870*/  IMAD.MOV.U32 R101, RZ, RZ, R218 ;  /* 0x000000ffff657224 */ /* 0x000fe200078e00da */
[----:B------:R-:W1:Y:S01]  /*57880*/  LDSM.16.M88.4 R40, [R2+0x30000] ;  /* 0x030000000228783b */ /* 0x000e620000000200 */
[----:B----4-:R-:W-:Y:S02]  /*57890*/  IMAD.MOV.U32 R115, RZ, RZ, R180 ;  /* 0x000000ffff737224 */ /* 0x010fe400078e00b4 */
[----:B-----5:R-:W-:Y:S02]  /*578a0*/  IMAD.MOV.U32 R114, RZ, RZ, R181 ;  /* 0x000000ffff727224 */ /* 0x020fe400078e00b5 */
[----:B------:R-:W4:Y:S04]  /*578b0*/  LDL.LU R181, [R1+0x2344] ;  /* 0x0023440001b57983 */ /* 0x000f280000300800 */
[----:B------:R-:W5:Y:S01]  /*578c0*/  LDL.LU R180, [R1+0x2340] ;  /* 0x0023400001b47983 */ /* 0x000f620000300800 */
[----:B--2---:R-:W-:-:S02]  /*578d0*/  IMAD.MOV.U32 R175, RZ, RZ, R196 ;  /* 0x000000ffffaf7224 */ /* 0x004fc400078e00c4 */
[----:B---3--:R-:W-:Y:S02]  /*578e0*/  IMAD.MOV.U32 R174, RZ, RZ, R197 ;  /* 0x000000ffffae7224 */ /* 0x008fe400078e00c5 */
[----:B------:R-:W-:Y:S02]  /*578f0*/  IMAD.MOV.U32 R173, RZ, RZ, R188 ;  /* 0x000000ffffad7224 */ /* 0x000fe400078e00bc */
[----:B------:R-:W-:Y:S02]  /*57900*/  IMAD.MOV.U32 R172, RZ, RZ, R189 ;  /* 0x000000ffffac7224 */ /* 0x000fe400078e00bd */
[----:B------:R-:W3:Y:S04]  /*57910*/  LDL.LU R189, [R1+0x233c] ;  /* 0x00233c0001bd7983 */ /* 0x000ee80000300800 */
[----:B------:R-:W3:Y:S04]  /*57920*/  LDL.LU R188, [R1+0x2338] ;  /* 0x0023380001bc7983 */ /* 0x000ee80000300800 */
[----:B------:R-:W3:Y:S01]  /*57930*/  LDL.LU R197, [R1+0x2334] ;  /* 0x0023340001c57983 */ /* 0x000ee20000300800 */
[----:B------:R-:W-:-:S03]  /*57940*/  IMAD.MOV.U32 R166, RZ, RZ, R109 ;  /* 0x000000ffffa67224 */ /* 0x000fc600078e006d */
[----:B------:R-:W3:Y:S01]  /*57950*/  LDL.LU R196, [R1+0x2330] ;  /* 0x0023300001c47983 */ /* 0x000ee20000300800 */
[----:B------:R-:W-:Y:S01]  /*57960*/  IMAD.MOV.U32 R167, RZ, RZ, R108 ;  /* 0x000000ffffa77224 */ /* 0x000fe200078e006c */
[----:B------:R-:W-:Y:S01]  /*57970*/  HMMA.1688.F32.TF32 R60, R88, R144, R60 ;  /* 0x00000090583c723c */ /* 0x000fe2000008103c */
[----:B------:R-:W-:-:S07]  /*57980*/  IMAD.MOV.U32 R102, RZ, RZ, R219 ;  /* 0x000000ffff667224 */ /* 0x000fce00078e00db */
[----:B------:R-:W-:Y:S01]  /*57990*/  HMMA.1688.F32.TF32 R24, R88, R132, R24 ;  /* 0x000000845818723c */ /* 0x000fe20000081018 */
[----:B----4-:R-:W-:Y:S02]  /*579a0*/  IMAD.MOV.U32 R164, RZ, RZ, R181 ;  /* 0x000000ffffa47224 */ /* 0x010fe400078e00b5 */
[----:B------:R-:W4:Y:S01]  /*579b0*/  LDL.LU R181, [R1+0x232c] ;  /* 0x00232c0001b57983 */ /* 0x000f220000300800 */
[----:B-----5:R-:W-:-:S03]  /*579c0*/  IMAD.MOV.U32 R165, RZ, RZ, R180 ;  /* 0x000000ffffa57224 */ /* 0x020fc600078e00b4 */
[----:B------:R-:W4:Y:S04]  /*579d0*/  LDL.LU R180, [R1+0x2328] ;  /* 0x0023280001b47983 */ /* 0x000f280000300800 */
[----:B------:R-:W5:Y:S04]  /*579e0*/  LDL.LU R109, [R1+0x2324] ;  /* 0x00232400016d7983 */ /* 0x000f680000300800 */
[----:B------:R-:W5:Y:S04]  /*579f0*/  LDL.LU R108, [R1+0x2320] ;  /* 0x00232000016c7983 */ /* 0x000f680000300800 */
[----:B------:R-:W3:Y:S04]  /*57a00*/  LDL.LU R190, [R1+0x1f8] ;  /* 0x0001f80001be7983 */ /* 0x000ee80000300800 */
[----:B------:R-:W3:Y:S04]  /*57a10*/  LDL.LU R191, [R1+0x1fc] ;  /* 0x0001fc0001bf7983 */ /* 0x000ee80000300800 */
[----:B------:R-:W4:Y:S04]  /*57a20*/  LDL.LU R182, [R1+0x218] ;  /* 0x0002180001b67983 */ /* 0x000f280000300800 */
[----:B------:R-:W4:Y:S04]  /*57a30*/  LDL.LU R183, [R1+0x21c] ;  /* 0x00021c0001b77983 */ /* 0x000f280000300800 */
[----:B------:R-:W5:Y:S04]  /*57a40*/  LDL.LU R110, [R1+0x228] ;  /* 0x00022800016e7983 */ /* 0x000f680000300800 */
[----:B------:R-:W5:Y:S04]  /*57a50*/  LDL.LU R111, [R1+0x22c] ;  /* 0x00022c00016f7983 */ /* 0x000f680000300800 */
        /* <DEDUP_REMOVED lines=28> */
[----:B------:R-:W-:Y:S04]  /*57c20*/  STL.64 [R1+0x90], R16 ;  /* 0x0000901001007387 */ /* 0x000fe80000100a00 */
[----:B------:R1:W-:Y:S02]  /*57c30*/  STL.64 [R1+0x98], R18 ;  /* 0x0000981201007387 */ /* 0x0003e40000100a00 */
[C---:B-1----:R-:W-:Y:S02]  /*57c40*/  HMMA.1688.F32.TF32 R16, R88.reuse, R136, R64 ;  /* 0x000000885810723c */ /* 0x042fe40000081040 */
[----:B------:R-:W-:Y:S04]  /*57c50*/  STL.64 [R1+0x80], R60 ;  /* 0x0000803c01007387 */ /* 0x000fe80000100a00 */
[----:B------:R-:W-:Y:S04]  /*57c60*/  STL.64 [R1+0x88], R62 ;  /* 0x0000883e01007387 */ /* 0x000fe80000100a00 */
[----:B------:R-:W-:Y:S04]  /*57c70*/  STL.64 [R1+0x70], R20 ;  /* 0x0000701401007387 */ /* 0x000fe80000100a00 */
[----:B------:R1:W-:Y:S09]  /*57c80*/  STL.64 [R1+0x78], R22 ;  /* 0x0000781601007387 */ /* 0x0003f20000100a00 */
[----:B------:R-:W-:Y:S01]  /*57c90*/  STL.64 [R1+0x60], R16 ;  /* 0x0000601001007387 */ /* 0x000fe20000100a00 */
[C---:B-1----:R-:W-:Y:S03]  /*57ca0*/  HMMA.1688.F32.TF32 R20, R88.reuse, R128, R68 ;  /* 0x000000805814723c */ /* 0x042fe60000081044 */
[----:B------:R1:W-:Y:S05]  /*57cb0*/  STL.64 [R1+0x68], R18 ;  /* 0x0000681201007387 */ /* 0x0003ea0000100a00 */
[C---:B-1----:R-:W-:Y:S01]  /*57cc0*/  HMMA.1688.F32.TF32 R16, R88.reuse, R124, R32 ;  /* 0x0000007c5810723c */ /* 0x042fe20000081020 */
[----:B------:R-:W-:Y:S04]  /*57cd0*/  STL.64 [R1+0x50], R24 ;  /* 0x0000501801007387 */ /* 0x000fe80000100a00 */
[----:B------:R1:W-:Y:S10]  /*57ce0*/  STL.64 [R1+0x58], R26 ;  /* 0x0000581a01007387 */ /* 0x0003f40000100a00 */
[----:B------:R-:W-:Y:S04]  /*57cf0*/  STL.64 [R1+0x40], R20 ;  /* 0x0000401401007387 */ /* 0x000fe80000100a00 */
[----:B------:R1:W-:Y:S02]  /*57d00*/  STL.64 [R1+0x48], R22 ;  /* 0x0000481601007387 */ /* 0x0003e40000100a00 */
[C---:B-1----:R-:W-:Y:S02]  /*57d10*/  HMMA.1688.F32.TF32 R24, R88.reuse, R56, R44 ;  /* 0x000000385818723c */ /* 0x042fe4000008102c */
[----:B------:R-:W-:Y:S06]  /*57d20*/  STL.64 [R1+0x30], R16 ;  /* 0x0000301001007387 */ /* 0x000fec0000100a00 */
[C---:B------:R-:W-:Y:S01]  /*57d30*/  HMMA.1688.F32.TF32 R20, R88.reuse, R52, R76 ;  /* 0x000000345814723c */ /* 0x040fe2000008104c */
[----:B------:R1:W-:Y:S07]  /*57d40*/  STL.64 [R1+0x38], R18 ;  /* 0x0000381201007387 */ /* 0x0003ee0000100a00 */
[----:B-1----:R-:W-:Y:S07]  /*57d50*/  HMMA.1688.F32.TF32 R16, R88, R40, R28 ;  /* 0x000000285810723c */ /* 0x002fee000008101c */
[----:B------:R-:W-:Y:S04]  /*57d60*/  STL.64 [R1+0x20], R24 ;  /* 0x0000201801007387 */ /* 0x000fe80000100a00 */
[----:B------:R-:W-:Y:S04]  /*57d70*/  STL.64 [R1+0x28], R26 ;  /* 0x0000281a01007387 */ /* 0x000fe80000100a00 */
[----:B------:R-:W-:Y:S04]  /*57d80*/  STL.64 [R1+0x10], R20 ;  /* 0x0000101401007387 */ /* 0x000fe80000100a00 */
[----:B------:R-:W-:Y:S04]  /*57d90*/  STL.64 [R1+0x18], R22 ;  /* 0x0000181601007387 */ /* 0x000fe80000100a00 */
[----:B------:R1:W-:Y:S04]  /*57da0*/  STL.64 [R1], R16 ;  /* 0x0000001001007387 */ /* 0x0003e80000100a00 */
[----:B------:R4:W-:Y:S01]  /*57db0*/  STL.64 [R1+0x8], R18 ;  /* 0x0000081201007387 */ /* 0x0009e20000100a00 */
[----:B-1----:R-:W-:-:S03]  /*57dc0*/  IMAD.MOV.U32 R16, RZ, RZ, R212 ;  /* 0x000000ffff107224 */ /* 0x002fc600078e00d4 */
[----:B------:R-:W2:Y:S01]  /*57dd0*/  LDL.LU R212, [R1+0x230c] ;  /* 0x00230c0001d47983 */ /* 0x000ea20000300800 */
[----:B------:R-:W-:-:S03]  /*57de0*/  IMAD.MOV.U32 R17, RZ, RZ, R213 ;  /* 0x000000ffff117224 */ /* 0x000fc600078e00d5 */
[----:B------:R-:W2:Y:S01]  /*57df0*/  LDL.LU R213, [R1+0x2308] ;  /* 0x0023080001d57983 */ /* 0x000ea20000300800 */
[----:B------:R-:W-:Y:S08]  /*57e00*/  HMMA.1688.F32.TF32 R96, R92, R152, R248 ;  /* 0x000000985c60723c */ /* 0x000ff000000810f8 */
[C---:B------:R-:W-:Y:S08]  /*57e10*/  HMMA.1688.F32.TF32 R248, R88.reuse, R156, R12 ;  /* 0x0000009c58f8723c */ /* 0x040ff0000008100c */
[C---:B------:R-:W-:Y:S08]  /*57e20*/  HMMA.1688.F32.TF32 R48, R88.reuse, R152, R48 ;  /* 0x000000985830723c */ /* 0x040ff00000081030 */
[----:B------:R-:W-:Y:S07]  /*57e30*/  HMMA.1688.F32.TF32 R12, R88, R236, R8 ;  /* 0x000000ec580c723c */ /* 0x000fee0000081008 */
[----:B------:R-:W-:-:S02]  /*57e40*/  IMAD.MOV.U32 R10, RZ, RZ, R241 ;  /* 0x000000ffff0a7224 */ /* 0x000fc400078e00f1 */
[----:B------:R-:W-:Y:S02]  /*57e50*/  IMAD.MOV.U32 R11, RZ, RZ, R240 ;  /* 0x000000ffff0b7224 */ /* 0x000fe400078e00f0 */
[----:B------:R-:W-:Y:S02]  /*57e60*/  IMAD.MOV.U32 R9, RZ, RZ, R242 ;  /* 0x000000ffff097224 */ /* 0x000fe400078e00f2 */
[----:B------:R-:W-:Y:S01]  /*57e70*/  IMAD.MOV.U32 R8, RZ, RZ, R243 ;  /* 0x000000ffff087224 */ /* 0x000fe200078e00f3 */
[----:B----4-:R-:W-:Y:S01]  /*57e80*/  MOV R19, R186 ;  /* 0x000000ba00137202 */ /* 0x010fe20000000f00 */
[----:B------:R-:W-:Y:S01]  /*57e90*/  IMAD.MOV.U32 R18, RZ, RZ, R187 ;  /* 0x000000ffff127224 */ /* 0x000fe200078e00bb */
[----:B------:R-:W-:Y:S01]  /*57ea0*/  HMMA.1688.F32.TF32 R180, R92, R132, R180 ;  /* 0x000000845cb4723c */ /* 0x000fe200000810b4 */
[----:B------:R-:W-:Y:S02]  /*57eb0*/  IMAD.MOV.U32 R187, RZ, RZ, R214 ;  /* 0x000000ffffbb7224 */ /* 0x000fe400078e00d6 */
[----:B------:R-:W-:-:S05]  /*57ec0*/  IMAD.MOV.U32 R186, RZ, RZ, R215 ;  /* 0x000000ffffba7224 */ /* 0x000fca00078e00d7 */
[C---:B-----5:R-:W-:Y:S08]  /*57ed0*/  HMMA.1688.F32.TF32 R108, R92.reuse, R136, R108 ;  /* 0x000000885c6c723c */ /* 0x060ff0000008106c */
[C---:B---3--:R-:W-:Y:S08]  /*57ee0*/  HMMA.1688.F32.TF32 R196, R92.reuse, R128, R196 ;  /* 0x000000805cc4723c */ /* 0x048ff000000810c4 */
[C---:B------:R-:W-:Y:S08]  /*57ef0*/  HMMA.1688.F32.TF32 R188, R92.reuse, R124, R188 ;  /* 0x0000007c5cbc723c */ /* 0x040ff000000810bc */
[C---:B------:R-:W-:Y:S08]  /*57f00*/  HMMA.1688.F32.TF32 R164, R92.reuse, R56, R164 ;  /* 0x000000385ca4723c */ /* 0x040ff000000810a4 */
[C---:B------:R-:W-:Y:S08]  /*57f10*/  HMMA.1688.F32.TF32 R172, R92.reuse, R52, R172 ;  /* 0x000000345cac723c */ /* 0x040ff000000810ac */
[C---:B------:R-:W-:Y:S08]  /*57f20*/  HMMA.1688.F32.TF32 R168, R92.reuse, R40, R168 ;  /* 0x000000285ca8723c */ /* 0x040ff000000810a8 */
[----:B------:R-:W-:Y:S08]  /*57f30*/  HMMA.1688.F32.TF32 R112, R92, R156, R112 ;  /* 0x0000009c5c70723c */ /* 0x000ff00000081070 */
[----:B------:R-:W-:Y:S01]  /*57f40*/  HMMA.1688.F32.TF32 R88, R84, R144, R160 ;  /* 0x000000905458723c */ /* 0x000fe200000810a0 */
[----:B------:R-:W3:Y:S04]  /*57f50*/  LDL.LU R160, [R1+0x260] ;  /* 0x0002600001a07983 */ /* 0x000ee80000300800 */
[----:B------:R-:W3:Y:S04]  /*57f60*/  LDL.LU R161, [R1+0x264] ;  /* 0x0002640001a17983 */ /* 0x000ee80000300800 */
[----:B------:R-:W3:Y:S04]  /*57f70*/  LDL.LU R162, [R1+0x268] ;  /* 0x0002680001a27983 */ /* 0x000ee80000300800 */
[----:B------:R-:W3:Y:S04]  /*57f80*/  LDL.LU R163, [R1+0x26c] ;  /* 0x00026c0001a37983 */ /* 0x000ee80000300800 */
[----:B------:R-:W4:Y:S01]  /*57f90*/  LDL.LU R240, [R1+0x270] ;  /* 0x0002700001f07983 */ /* 0x000f220000300800 */
[----:B------:R-:W-:Y:S01]  /*57fa0*/  HMMA.1688.F32.TF32 R92, R92, R236, R216 ;  /* 0x000000ec5c5c723c */ /* 0x000fe200000810d8 */
[----:B--2---:R-:W-:-:S02]  /*57fb0*/  IMAD.MOV.U32 R242, RZ, RZ, R212 ;  /* 0x000000fffff27224 */ /* 0x004fc400078e00d4 */
[----:B------:R-:W-:Y:S02]  /*57fc0*/  IMAD.MOV.U32 R241, RZ, RZ, R213 ;  /* 0x000000fffff17224 */ /* 0x000fe400078e00d5 */
[----:B------:R-:W2:Y:S04]  /*57fd0*/  LDL.LU R213, [R1+0x2304] ;  /* 0x0023040001d57983 */ /* 0x000ea80000300800 */
[----:B------:R-:W2:Y:S04]  /*57fe0*/  LDL.LU R212, [R1+0x2300] ;  /* 0x0023000001d47983 */ /* 0x000ea80000300800 */
[----:B------:R-:W4:Y:S04]  /*57ff0*/  LDL.LU R243, [R1+0x27c] ;  /* 0x00027c0001f37983 */ /* 0x000f280000300800 */
[----:B------:R-:W5:Y:S04]  /*58000*/  LDL.LU R24, [R1+0x290] ;  /* 0x0002900001187983 */ /* 0x000f680000300800 */
[----:B------:R-:W5:Y:S04]  /*58010*/  LDL.LU R25, [R1+0x294] ;  /* 0x0002940001197983 */ /* 0x000f680000300800 */
[----:B------:R-:W5:Y:S04]  /*58020*/  LDL.LU R26, [R1+0x298] ;  /* 0x00029800011a7983 */ /* 0x000f680000300800 */
[----:B------:R-:W5:Y:S04]  /*58030*/  LDL.LU R27, [R1+0x29c] ;  /* 0x00029c00011b7983 */ /* 0x000f680000300800 */
[----:B------:R-:W2:Y:S04]  /*58040*/  LDL.LU R214, [R1+0x2a8] ;  /* 0x0002a80001d67983 */ /* 0x000ea80000300800 */
[----:B------:R-:W2:Y:S04]  /*58050*/  LDL.LU R215, [R1+0x2ac] ;  /* 0x0002ac0001d77983 */ /* 0x000ea80000300800 */
        /* <DEDUP_REMOVED lines=33> */
[----:B------:R-:W-:Y:S03]  /*58270*/  HMMA.1688.F32.TF32 R220, R84, R148, R220 ;  /* 0x0000009454dc723c */ /* 0x000fe600000810dc */
[----:B------:R-:W3:Y:S01]  /*58280*/  LDL.LU R7, [R1+0x22f4] ;  /* 0x0022f40001077983 */ /* 0x000ee20000300800 */
[----:B------:R-:W-:-:S03]  /*58290*/  IMAD.MOV.U32 R22, RZ, RZ, R75 ;  /* 0x000000ffff167224 */ /* 0x000fc600078e004b */
[----:B------:R-:W3:Y:S01]  /*582a0*/  LDL.LU R38, [R1+0x22f0] ;  /* 0x0022f00001267983 */ /* 0x000ee20000300800 */
[C---:B------:R-:W-:Y:S01]  /*582b0*/  HMMA.1688.F32.TF32 R224, R84.reuse, R140, R224 ;  /* 0x0000008c54e0723c */ /* 0x040fe200000810e0 */
[----:B------:R-:W-:Y:S02]  /*582c0*/  IMAD.MOV.U32 R23, RZ, RZ, R0 ;  /* 0x000000ffff177224 */ /* 0x000fe400078e0000 */
[----:B------:R-:W3:Y:S04]  /*582d0*/  LDL.LU R39, [R1+0x22ec] ;  /* 0x0022ec0001277983 */ /* 0x000ee80000300800 */
[----:B------:R-:W3:Y:S01]  /*582e0*/  LDL.LU R74, [R1+0x22e8] ;  /* 0x0022e800014a7983 */ /* 0x000ee20000300800 */
[C---:B------:R-:W-:Y:S03]  /*582f0*/  HMMA.1688.F32.TF32 R204, R84.reuse, R136, R204 ;  /* 0x0000008854cc723c */ /* 0x040fe600000810cc */
[----:B------:R-:W3:Y:S04]  /*58300*/  LDL.LU R75, [R1+0x22e4] ;  /* 0x0022e400014b7983 */ /* 0x000ee80000300800 */
[----:B------:R-:W3:Y:S01]  /*58310*/  LDL.LU R0, [R1+0x22e0] ;  /* 0x0022e00001007983 */ /* 0x000ee20000300800 */
[C---:B------:R-:W-:Y:S08]  /*58320*/  HMMA.1688.F32.TF32 R232, R84.reuse, R132, R232 ;  /* 0x0000008454e8723c */ /* 0x040ff000000810e8 */
[C---:B------:R-:W-:Y:S08]  /*58330*/  HMMA.1688.F32.TF32 R208, R84.reuse, R128, R208 ;  /* 0x0000008054d0723c */ /* 0x040ff000000810d0 */
[C---:B------:R-:W-:Y:S08]  /*58340*/  HMMA.1688.F32.TF32 R228, R84.reuse, R124, R228 ;  /* 0x0000007c54e4723c */ /* 0x040ff000000810e4 */
[C---:B----4-:R-:W-:Y:S08]  /*58350*/  HMMA.1688.F32.TF32 R240, R84.reuse, R152, R240 ;  /* 0x0000009854f0723c */ /* 0x050ff000000810f0 */
[C---:B-----5:R-:W-:Y:S08]  /*58360*/  HMMA.1688.F32.TF32 R76, R84.reuse, R40, R24 ;  /* 0x00000028544c723c */ /* 0x060ff00000081018 */
[C---:B--2---:R-:W-:Y:S08]  /*58370*/  HMMA.1688.F32.TF32 R212, R84.reuse, R52, R212 ;  /* 0x0000003454d4723c */ /* 0x044ff000000810d4 */
[C---:B---3--:R-:W-:Y:S08]  /*58380*/  HMMA.1688.F32.TF32 R216, R84.reuse, R156, R216 ;  /* 0x0000009c54d8723c */ /* 0x048ff000000810d8 */
[----:B------:R-:W-:Y:S07]  /*58390*/  HMMA.1688.F32.TF32 R84, R84, R236, R160 ;  /* 0x000000ec5454723c */ /* 0x000fee00000810a0 */
[----:B------:R-:W-:Y:S01]  /*583a0*/  IMAD.MOV.U32 R160, RZ, RZ, R3 ;  /* 0x000000ffffa07224 */ /* 0x000fe200078e0003 */
[----:B------:R-:W-:Y:S01]  /*583b0*/  MOV R161, R252 ;  /* 0x000000fc00a17202 */ /* 0x000fe20000000f00 */
[----:B------:R-:W2:Y:S04]  /*583c0*/  LDL.LU R3, [R1+0x22dc] ;  /* 0x0022dc0001037983 */ /* 0x000ea80000300800 */
[----:B------:R-:W3:Y:S01]  /*583d0*/  LDL.LU R252, [R1+0x22d8] ;  /* 0x0022d80001fc7983 */ /* 0x000ee20000300800 */
[----:B------:R-:W-:-:S02]  /*583e0*/  IMAD.MOV.U32 R162, RZ, RZ, R247 ;  /* 0x000000ffffa27224 */ /* 0x000fc400078e00f7 */
[----:B------:R-:W-:Y:S01]  /*583f0*/  IMAD.MOV.U32 R163, RZ, RZ, R246 ;  /* 0x000000ffffa37224 */ /* 0x000fe200078e00f6 */
[C---:B------:R-:W-:Y:S01]  /*58400*/  HMMA.1688.F32.TF32 R16, R80.reuse, R40, R16 ;  /* 0x000000285010723c */ /* 0x040fe20000081010 */
[----:B------:R-:W4:Y:S07]  /*58410*/  LDL R2, [R1+0x474] ;  /* 0x0004740001027983 */ /* 0x000f2e0000100800 */
[----:B------:R-:W-:Y:S07]  /*58420*/  HMMA.1688.F32.TF32 R24, R80, R144, R100 ;  /* 0x000000905018723c */ /* 0x000fee0000081064 */
[----:B------:R-:W-:-:S02]  /*58430*/  IMAD.MOV.U32 R100, RZ, RZ, R245 ;  /* 0x000000ffff647224 */ /* 0x000fc400078e00f5 */
[----:B------:R-:W-:Y:S01]  /*58440*/  IMAD.MOV.U32 R101, RZ, RZ, R244 ;  /* 0x000000ffff657224 */ /* 0x000fe200078e00f4 */
[C---:B------:R-:W-:Y:S01]  /*58450*/  HMMA.1688.F32.TF32 R20, R80.reuse, R152, R20 ;  /* 0x000000985014723c */ /* 0x040fe20000081014 */
[----:B------:R-:W-:Y:S02]  /*58460*/  IMAD.MOV.U32 R102, RZ, RZ, R73 ;  /* 0x000000ffff667224 */ /* 0x000fe400078e0049 */
[----:B------:R-:W-:Y:S02]  /*58470*/  IMAD.MOV.U32 R103, RZ, RZ, R72 ;  /* 0x000000ffff677224 */ /* 0x000fe400078e0048 */
[----:B------:R-:W-:Y:S03]  /*58480*/  STL [R1+0x22b0], R19 ;  /* 0x0022b01301007387 */ /* 0x000fe60000100800 */
[----:B------:R-:W-:Y:S11]  /*58490*/  HMMA.1688.F32.TF32 R44, R80, R52, R44 ;  /* 0x00000034502c723c */ /* 0x000ff6000008102c */
[----:B------:R-:W-:Y:S04]  /*584a0*/  @!UPT UIADD3 URZ, URZ, URZ, URZ ;  /* 0x0000003f3f3ff290 */ /* 0x000fe8000fffe03f */
[----:B------:R-:W-:Y:S04]  /*584b0*/  STL [R1+0x22ac], R23 ;  /* 0x0022ac1701007387 */ /* 0x000fe80000100800 */
[----:B--2---:R-:W-:Y:S04]  /*584c0*/  LDS R244, [R3+0xc1800] ;  /* 0x0c18000003f47984 */ /* 0x004fe80000000800 */
[----:B------:R-:W-:Y:S04]  /*584d0*/  LDS R246, [R3+0xc1c00] ;  /* 0x0c1c000003f67984 */ /* 0x000fe80000000800 */
[----:B---3--:R-:W-:Y:S04]  /*584e0*/  LDS R245, [R252+0xc1800] ;  /* 0x0c180000fcf57984 */ /* 0x008fe80000000800 */
[----:B------:R-:W1:Y:S04]  /*584f0*/  LDS R247, [R252+0xc1c00] ;  /* 0x0c1c0000fcf77984 */ /* 0x000e680000000800 */
[----:B------:R-:W-:Y:S04]  /*58500*/  STL [R1+0x2298], R3 ;  /* 0x0022980301007387 */ /* 0x000fe80000100800 */
[----:B------:R-:W-:Y:S01]  /*58510*/  STL [R1+0x229c], R252 ;  /* 0x00229cfc01007387 */ /* 0x000fe20000100800 */
[C---:B-1----:R-:W-:Y:S08]  /*58520*/  HMMA.1688.F32.TF32 R160, R244.reuse, R74, R160 ;  /* 0x0000004af4a0723c */ /* 0x042ff000000810a0 */
[----:B------:R-:W-:Y:S11]  /*58530*/  HMMA.1688.F32.TF32 R100, R244, R38, R100 ;  /* 0x00000026f464723c */ /* 0x000ff60000081064 */
[----:B------:R-:W-:Y:S05]  /*58540*/  @!UPT UIADD3 URZ, URZ, URZ, URZ ;  /* 0x0000003f3f3ff290 */ /* 0x000fea000fffe03f */
[----:B------:R-:W-:Y:S02]  /*58550*/  IMAD.MOV.U32 R5, RZ, RZ, R162 ;  /* 0x000000ffff057224 */ /* 0x000fe400078e00a2 */
[----:B------:R-:W-:Y:S02]  /*58560*/  IMAD.MOV.U32 R36, RZ, RZ, R161 ;  /* 0x000000ffff247224 */ /* 0x000fe400078e00a1 */
[----:B------:R-:W-:Y:S02]  /*58570*/  IMAD.MOV.U32 R37, RZ, RZ, R160 ;  /* 0x000000ffff257224 */ /* 0x000fe400078e00a0 */
[----:B------:R-:W-:Y:S02]  /*58580*/  IMAD.MOV.U32 R4, RZ, RZ, R163 ;  /* 0x000000ffff047224 */ /* 0x000fe400078e00a3 */
[----:B------:R-:W2:Y:S01]  /*58590*/  LDL.LU.64 R162, [R1+0x22d0] ;  /* 0x0022d00001a27983 */ /* 0x000ea20000300a00 */
[----:B------:R-:W-:-:S03]  /*585a0*/  IMAD.MOV.U32 R41, RZ, RZ, R102 ;  /* 0x000000ffff297224 */ /* 0x000fc600078e0066 */
[----:B------:R-:W2:Y:S01]  /*585b0*/  LDL.LU.64 R160, [R1+0x22c8] ;  /* 0x0022c80001a07983 */ /* 0x000ea20000300a00 */
[----:B------:R-:W-:-:S03]  /*585c0*/  IMAD.MOV.U32 R40, RZ, RZ, R103 ;  /* 0x000000ffff287224 */ /* 0x000fc600078e0067 */
[----:B------:R-:W-:Y:S01]  /*585d0*/  STL [R1+0x22a8], R5 ;  /* 0x0022a80501007387 */ /* 0x000fe20000100800 */
[----:B------:R-:W-:-:S03]  /*585e0*/  IMAD.MOV.U32 R53, RZ, RZ, R100 ;  /* 0x000000ffff357224 */ /* 0x000fc600078e0064 */
[----:B------:R-:W-:Y:S01]  /*585f0*/  STL [R1+0x22a4], R36 ;  /* 0x0022a42401007387 */ /* 0x000fe20000100800 */
[----:B------:R-:W-:-:S03]  /*58600*/  IMAD.MOV.U32 R52, RZ, RZ, R101 ;  /* 0x000000ffff347224 */ /* 0x000fc600078e0065 */
[----:B------:R-:W-:Y:S04]  /*58610*/  STL [R1+0x22a0], R37 ;  /* 0x0022a02501007387 */ /* 0x000fe80000100800 */
[----:B------:R-:W3:Y:S04]  /*58620*/  LDL.LU.64 R102, [R1+0x22c0] ;  /* 0x0022c00001667983 */ /* 0x000ee80000300a00 */
[----:B------:R-:W3:Y:S01]  /*58630*/  LDL.LU.64 R100, [R1+0x22b8] ;  /* 0x0022b80001647983 */ /* 0x000ee20000300a00 */
[C---:B------:R-:W-:Y:S08]  /*58640*/  HMMA.1688.F32.TF32 R8, R80.reuse, R56, R8 ;  /* 0x000000385008723c */ /* 0x040ff00000081008 */
[C---:B------:R-:W-:Y:S08]  /*58650*/  HMMA.1688.F32.TF32 R60, R80.reuse, R148, R60 ;  /* 0x00000094503c723c */ /* 0x040ff0000008103c */
[----:B------:R-:W-:Y:S01]  /*58660*/  HMMA.1688.F32.TF32 R64, R80, R140, R64 ;  /* 0x0000008c5040723c */ /* 0x000fe20000081040 */
[----:B------:R-:W-:-:S07]  /*58670*/  IMAD.MOV.U32 R149, RZ, RZ, R0 ;  /* 0x000000ffff957224 */ /* 0x000fce00078e0000 */
[C---:B------:R-:W-:Y:S08]  /*58680*/  HMMA.1688.F32.TF32 R28, R80.reuse, R136, R28 ;  /* 0x00000088501c723c */ /* 0x040ff0000008101c */
[C---:B------:R-:W-:Y:S08]  /*58690*/  HMMA.1688.F32.TF32 R176, R80.reuse, R132, R176 ;  /* 0x0000008450b0723c */ /* 0x040ff000000810b0 */
[C---:B------:R-:W-:Y:S08]  /*586a0*/  HMMA.1688.F32.TF32 R32, R80.reuse, R128, R32 ;  /* 0x000000805020723c */ /* 0x040ff00000081020 */
[C---:B------:R-:W-:Y:S08]  /*586b0*/  HMMA.1688.F32.TF32 R184, R80.reuse, R124, R184 ;  /* 0x0000007c50b8723c */ /* 0x040ff000000810b8 */
[C---:B------:R-:W-:Y:S08]  /*586c0*/  HMMA.1688.F32.TF32 R192, R80.reuse, R156, R192 ;  /* 0x0000009c50c0723c */ /* 0x040ff000000810c0 */
[----:B------:R-:W-:Y:S01]  /*586d0*/  HMMA.1688.F32.TF32 R200, R80, R236, R200 ;  /* 0x000000ec50c8723c */ /* 0x000fe200000810c8 */
[----:B------:R-:W-:Y:S04]  /*586e0*/  LDS R80, [R3+0xc1880] ;  /* 0x0c18800003507984 */ /* 0x000fe80000000800 */
[----:B------:R1:W-:Y:S03]  /*586f0*/  LDS R82, [R3+0xc1c80] ;  /* 0x0c1c800003527984 */ /* 0x0003e60000000800 */
[C---:B------:R-:W-:Y:S01]  /*58700*/  HMMA.1688.F32.TF32 R104, R244.reuse, R146, R104 ;  /* 0x00000092f468723c */ /* 0x040fe20000081068 */
[----:B------:R-:W-:Y:S04]  /*58710*/  LDS R81, [R252+0xc1880] ;  /* 0x0c188000fc517984 */ /* 0x000fe80000000800 */
[----:B------:R5:W1:Y:S03]  /*58720*/  LDS R83, [R252+0xc1c80] ;  /* 0x0c1c8000fc537984 */ /* 0x000a660000000800 */
[C---:B---3--:R-:W-:Y:S11]  /*58730*/  HMMA.1688.F32.TF32 R100, R244.reuse, R6, R100 ;  /* 0x00000006f464723c */ /* 0x048ff60000081064 */
[----:B------:R-:W-:Y:S11]  /*58740*/  @!UPT UIADD3 URZ, URZ, URZ, URZ ;  /* 0x0000003f3f3ff290 */ /* 0x000ff6000fffe03f */
[----:B------:R-:W-:Y:S02]  /*58750*/  @!UPT UIADD3 URZ, URZ, URZ, URZ ;  /* 0x0000003f3f3ff290 */ /* 0x000fe4000fffe03f */
[----:B------:R-:W-:Y:S01]  /*58760*/  IMAD.MOV.U32 R73, RZ, RZ, R100 ;  /* 0x000000ffff497224 */ /* 0x000fe200078e0064 */
[----:B------:R-:W-:Y:S01]  /*58770*/  MOV R57, R102 ;  /* 0x0000006600397202 */ /* 0x000fe20000000f00 */
[----:B------:R-:W-:Y:S02]  /*58780*/  IMAD.MOV.U32 R72, RZ, RZ, R101 ;  /* 0x000000ffff487224 */ /* 0x000fe400078e0065 */
[----:B------:R-:W-:Y:S02]  /*58790*/  IMAD.MOV.U32 R56, RZ, RZ, R103 ;  /* 0x000000ffff387224 */ /* 0x000fe400078e0067 */
[----:B------:R-:W-:Y:S01]  /*587a0*/  HMMA.1688.F32.TF32 R100, R244, R150, R116 ;  /* 0x00000096f464723c */ /* 0x000fe20000081074 */
[----:B------:R-:W3:Y:S04]  /*587b0*/  LDL.LU R116, [R1+0xe0] ;  /* 0x0000e00001747983 */ /* 0x000ee80000300800 */
[----:B------:R-:W3:Y:S04]  /*587c0*/  LDL.LU R117, [R1+0xe4] ;  /* 0x0000e40001757983 */ /* 0x000ee80000300800 */
[----:B------:R-:W3:Y:S04]  /*587d0*/  LDL.LU R118, [R1+0xe8] ;  /* 0x0000e80001767983 */ /* 0x000ee80000300800 */
[----:B------:R-:W3:Y:S11]  /*587e0*/  LDL.LU R119, [R1+0xec] ;  /* 0x0000ec0001777983 */ /* 0x000ef60000300800 */
[----:B-1----:R-:W-:-:S02]  /*587f0*/  IMAD.MOV.U32 R3, RZ, RZ, R100 ;  /* 0x000000ffff037224 */ /* 0x002fc400078e0064 */
[----:B------:R-:W-:Y:S01]  /*58800*/  IMAD.MOV.U32 R0, RZ, RZ, R101 ;  /* 0x000000ffff007224 */ /* 0x000fe200078e0065 */
[----:B------:R-:W2:Y:S01]  /*58810*/  LDL.LU R100, [R1+0xb0] ;  /* 0x0000b00001647983 */ /* 0x000ea20000300800 */
[----:B------:R-:W-:Y:S02]  /*58820*/  IMAD.MOV.U32 R125, RZ, RZ, R102 ;  /* 0x000000ffff7d7224 */ /* 0x000fe400078e0066 */
[----:B------:R-:W-:Y:S01]  /*58830*/  IMAD.MOV.U32 R124, RZ, RZ, R103 ;  /* 0x000000ffff7c7224 */ /* 0x000fe200078e0067 */
[----:B------:R-:W2:Y:S04]  /*58840*/  LDL.LU R101, [R1+0xb4] ;  /* 0x0000b40001657983 */ /* 0x000ea80000300800 */
[----:B------:R-:W2:Y:S04]  /*58850*/  LDL.LU R102, [R1+0xb8] ;  /* 0x0000b80001667983 */ /* 0x000ea80000300800 */
[----:B------:R-:W2:Y:S01]  /*58860*/  LDL.LU R103, [R1+0xbc] ;  /* 0x0000bc0001677983 */ /* 0x000ea20000300800 */
[----:B------:R-:W-:-:S02]  /*58870*/  IMAD.MOV.U32 R5, RZ, RZ, R104 ;  /* 0x000000ffff057224 */ /* 0x000fc400078e0068 */
[----:B------:R-:W-:Y:S02]  /*58880*/  IMAD.MOV.U32 R36, RZ, RZ, R105 ;  /* 0x000000ffff247224 */ /* 0x000fe400078e0069 */
[----:B------:R-:W-:Y:S02]  /*58890*/  IMAD.MOV.U32 R37, RZ, RZ, R106 ;  /* 0x000000ffff257224 */ /* 0x000fe400078e006a */
[----:B-----5:R-:W-:Y:S02]  /*588a0*/  IMAD.MOV.U32 R252, RZ, RZ, R107 ;  /* 0x000000fffffc7224 */ /* 0x020fe400078e006b */
[C---:B------:R-:W-:Y:S08]  /*588b0*/  HMMA.1688.F32.TF32 R104, R244.reuse, R142, R120 ;  /* 0x0000008ef468723c */ /* 0x040ff00000081078 */
[C---:B------:R-:W-:Y:S08]  /*588c0*/  HMMA.1688.F32.TF32 R108, R244.reuse, R138, R108 ;  /* 0x0000008af46c723c */ /* 0x040ff0000008106c */
[----:B------:R-:W-:Y:S08]  /*588d0*/  HMMA.1688.F32.TF32 R120, R244, R134, R180 ;  /* 0x00000086f478723c */ /* 0x000ff000000810b4 */
[----:B------:R-:W-:-:S02]  /*588e0*/  IMAD.MOV.U32 R19, RZ, RZ, R104 ;  /* 0x000000ffff137224 */ /* 0x000fc400078e0068 */
[----:B------:R-:W-:Y:S02]  /*588f0*/  IMAD.MOV.U32 R23, RZ, RZ, R105 ;  /* 0x000000ffff177224 */ /* 0x000fe400078e0069 */
[----:B------:R-:W-:Y:S02]  /*58900*/  IMAD.MOV.U32 R237, RZ, RZ, R106 ;  /* 0x000000ffffed7224 */ /* 0x000fe400078e006a */
[----:B------:R-:W-:Y:S02]  /*58910*/  IMAD.MOV.U32 R236, RZ, RZ, R107 ;  /* 0x000000ffffec7224 */ /* 0x000fe400078e006b */
[C---:B------:R-:W-:Y:S01]  /*58920*/  HMMA.1688.F32.TF32 R104, R244.reuse, R130, R196 ;  /* 0x00000082f468723c */ /* 0x040fe200000810c4 */
[----:B------:R-:W-:Y:S04]  /*58930*/  STL.64 [R1+0x1f0], R108 ;  /* 0x0001f06c01007387 */ /* 0x000fe80000100a00 */
[----:B------:R1:W-:Y:S04]  /*58940*/  STL.64 [R1+0x1f8], R110 ;  /* 0x0001f86e01007387 */ /* 0x0003e80000100a00 */
[----:B------:R-:W-:Y:S04]  /*58950*/  STL.64 [R1+0x1e0], R120 ;  /* 0x0001e07801007387 */ /* 0x000fe80000100a00 */
[----:B------:R-:W-:Y:S01]  /*58960*/  STL.64 [R1+0x1e8], R122 ;  /* 0x0001e87a01007387 */ /* 0x000fe20000100a00 */
[C---:B-1----:R-:W-:Y:S09]  /*58970*/  HMMA.1688.F32.TF32 R108, R244.reuse, R126, R188 ;  /* 0x0000007ef46c723c */ /* 0x042ff200000810bc */
[----:B------:R-:W-:Y:S04]  /*58980*/  STL.64 [R1+0x1d0], R104 ;  /* 0x0001d06801007387 */ /* 0x000fe80000100a00 */
[----:B------:R1:W-:Y:S02]  /*58990*/  STL.64 [R1+0x1d8], R106 ;  /* 0x0001d86a01007387 */ /* 0x0003e40000100a00 */
[C---:B-1----:R-:W-:Y:S08]  /*589a0*/  HMMA.1688.F32.TF32 R104, R244.reuse, R58, R164 ;  /* 0x0000003af468723c */ /* 0x042ff000000810a4 */
[----:B------:R-:W-:Y:S04]  /*589b0*/  STL.64 [R1+0xa0], R108 ;  /* 0x0000a06c01007387 */ /* 0x000fe80000100a00 */
[----:B------:R1:W-:Y:S01]  /*589c0*/  STL.64 [R1+0xa8], R110 ;  /* 0x0000a86e01007387 */ /* 0x0003e20000100a00 */
[C---:B------:R-:W-:Y:S08]  /*589d0*/  HMMA.1688.F32.TF32 R120, R244.reuse, R54, R172 ;  /* 0x00000036f478723c */ /* 0x040ff000000810ac */
[C---:B------:R-:W-:Y:S08]  /*589e0*/  HMMA.1688.F32.TF32 R96, R244.reuse, R154, R96 ;  /* 0x0000009af460723c */ /* 0x040ff00000081060 */
[C---:B------:R-:W-:Y:S01]  /*589f0*/  HMMA.1688.F32.TF32 R92, R244.reuse, R238, R92 ;  /* 0x000000eef45c723c */ /* 0x040fe2000008105c */
[----:B------:R-:W-:Y:S04]  /*58a00*/  STL.64 [R1+0x1c0], R104 ;  /* 0x0001c06801007387 */ /* 0x000fe80000100a00 */
[----:B------:R5:W-:Y:S03]  /*58a10*/  STL.64 [R1+0x1c8], R106 ;  /* 0x0001c86a01007387 */ /* 0x000be60000100a00 */
[----:B-1----:R-:W-:Y:S08]  /*58a20*/  HMMA.1688.F32.TF32 R108, R244, R42, R168 ;  /* 0x0000002af46c723c */ /* 0x002ff000000810a8 */
[C---:B------:R-:W-:Y:S08]  /*58a30*/  HMMA.1688.F32.TF32 R88, R80.reuse, R146, R88 ;  /* 0x000000925058723c */ /* 0x040ff00000081058 */
[----:B------:R-:W-:Y:S01]  /*58a40*/  HMMA.1688.F32.TF32 R68, R80, R58, R68 ;  /* 0x0000003a5044723c */ /* 0x000fe20000081044 */
[----:B------:R-:W-:Y:S01]  /*58a50*/  IMAD.MOV.U32 R191, RZ, RZ, R149 ;  /* 0x000000ffffbf7224 */ /* 0x000fe200078e0095 */
[----:B----4-:R-:W-:Y:S04]  /*58a60*/  LDS R173, [R2+0xc1880] ;  /* 0x0c18800002ad7984 */ /* 0x010fe80000000800 */
[----:B------:R-:W-:Y:S02]  /*58a70*/  LDS R175, [R2+0xc1c80] ;  /* 0x0c1c800002af7984 */ /* 0x000fe40000000800 */
[----:B-----5:R-:W-:Y:S02]  /*58a80*/  HMMA.1688.F32.TF32 R104, R244, R158, R112 ;  /* 0x0000009ef468723c */ /* 0x020fe40000081070 */
[----:B------:R-:W-:Y:S04]  /*58a90*/  STL.64 [R1+0x1b0], R120 ;  /* 0x0001b07801007387 */ /* 0x000fe80000100a00 */
[----:B------:R-:W-:Y:S04]  /*58aa0*/  STL.64 [R1+0x1b8], R122 ;  /* 0x0001b87a01007387 */ /* 0x000fe80000100a00 */
[----:B------:R-:W-:Y:S04]  /*58ab0*/  STL.64 [R1+0x1a0], R108 ;  /* 0x0001a06c01007387 */ /* 0x000fe80000100a00 */
[----:B------:R-:W-:Y:S01]  /*58ac0*/  STL.64 [R1+0x1a8], R110 ;  /* 0x0001a86e01007387 */ /* 0x000fe20000100a00 */
[----:B------:R-:W-:-:S02]  /*58ad0*/  IMAD.MOV.U32 R128, RZ, RZ, R88 ;  /* 0x000000ffff807224 */ /* 0x000fc400078e0058 */
[----:B------:R-:W-:Y:S01]  /*58ae0*/  IMAD.MOV.U32 R129, RZ, RZ, R89 ;  /* 0x000000ffff817224 */ /* 0x000fe200078e0059 */
[----:B------:R-:W-:Y:S01]  /*58af0*/  LDS R172, [R191+0xc1880] ;  /* 0x0c188000bfac7984 */ /* 0x000fe20000000800 */
[----:B--2---:R-:W-:Y:S04]  /*58b00*/  HMMA.1688.F32.TF32 R100, R80, R38, R100 ;  /* 0x000000265064723c */ /* 0x004fe80000081064 */
[----:B------:R-:W-:Y:S04]  /*58b10*/  STL.64 [R1+0x190], R104 ;  /* 0x0001906801007387 */ /* 0x000fe80000100a00 */
[----:B------:R-:W-:Y:S04]  /*58b20*/  STL.64 [R1+0x198], R106 ;  /* 0x0001986a01007387 */ /* 0x000fe80000100a00 */
[----:B------:R-:W-:Y:S04]  /*58b30*/  STL.64 [R1+0x180], R96 ;  /* 0x0001806001007387 */ /* 0x000fe80000100a00 */
[----:B------:R-:W-:Y:S04]  /*58b40*/  STL.64 [R1+0x188], R98 ;  /* 0x0001886201007387 */ /* 0x000fe80000100a00 */
[----:B------:R-:W-:Y:S04]  /*58b50*/  STL.64 [R1+0x160], R92 ;  /* 0x0001605c01007387 */ /* 0x000fe80000100a00 */
[----:B------:R3:W-:Y:S01]  /*58b60*/  STL.64 [R1+0x168], R94 ;  /* 0x0001685e01007387 */ /* 0x0007e20000100a00 */
[----:B------:R-:W-:-:S02]  /*58b70*/  IMAD.MOV.U32 R152, RZ, RZ, R68 ;  /* 0x000000ffff987224 */ /* 0x000fc400078e0044 */
[----:B------:R-:W-:Y:S01]  /*58b80*/  IMAD.MOV.U32 R153, RZ, RZ, R69 ;  /* 0x000000ffff997224 */ /* 0x000fe200078e0045 */
[----:B------:R-:W1:Y:S04]  /*58b90*/  LDS R174, [R191+0xc1c80] ;  /* 0x0c1c8000bfae7984 */ /* 0x000e680000000800 */
[----:B------:R-:W-:Y:S01]  /*58ba0*/  LDS R108, [R191+0xc1800] ;  /* 0x0c180000bf6c7984 */ /* 0x000fe20000000800 */
[C---:B---3--:R-:W-:Y:S03]  /*58bb0*/  HMMA.1688.F32.TF32 R92, R80.reuse, R74, R116 ;  /* 0x0000004a505c723c */ /* 0x048fe60000081074 */
[----:B------:R-:W-:Y:S04]  /*58bc0*/  LDS R110, [R191+0xc1c00] ;  /* 0x0c1c0000bf6e7984 */ /* 0x000fe80000000800 */
[----:B------:R-:W-:Y:S01]  /*58bd0*/  LDS R109, [R2+0xc1800] ;  /* 0x0c180000026d7984 */ /* 0x000fe20000000800 */
[C---:B------:R-:W-:Y:S03]  /*58be0*/  HMMA.1688.F32.TF32 R96, R80.reuse, R6, R160 ;  /* 0x000000065060723c */ /* 0x040fe600000810a0 */
[----:B------:R-:W2:Y:S11]  /*58bf0*/  LDS R111, [R2+0xc1c00] ;  /* 0x0c1c0000026f7984 */ /* 0x000eb60000000800 */
[----:B------:R-:W-:Y:S01]  /*58c00*/  @!UPT UIADD3 URZ, URZ, URZ, URZ ;  /* 0x0000003f3f3ff290 */ /* 0x000fe2000fffe03f */
[----:B------:R-:W-:Y:S04]  /*58c10*/  STL.64 [R1+0x310], R92 ;  /* 0x0003105c01007387 */ /* 0x000fe80000100a00 */
[----:B------:R3:W-:Y:S02]  /*58c20*/  STL.64 [R1+0x318], R94 ;  /* 0x0003185e01007387 */ /* 0x0007e40000100a00 */
[C---:B---3--:R-:W-:Y:S02]  /*58c30*/  HMMA.1688.F32.TF32 R92, R80.reuse, R150, R220 ;  /* 0x00000096505c723c */ /* 0x048fe400000810dc */
[----:B------:R-:W-:Y:S04]  /*58c40*/  STL.64 [R1+0x300], R100 ;  /* 0x0003006401007387 */ /* 0x000fe80000100a00 */
[----:B------:R-:W-:Y:S04]  /*58c50*/  STL.64 [R1+0x308], R102 ;  /* 0x0003086601007387 */ /* 0x000fe80000100a00 */
[----:B------:R-:W-:Y:S04]  /*58c60*/  STL.64 [R1+0x2f0], R96 ;  /* 0x0002f06001007387 */ /* 0x000fe80000100a00 */
[----:B------:R-:W-:Y:S09]  /*58c70*/  STL.64 [R1+0x2f8], R98 ;  /* 0x0002f86201007387 */ /* 0x000ff20000100a00 */
[----:B------:R-:W-:Y:S04]  /*58c80*/  STL.64 [R1+0x2e0], R92 ;  /* 0x0002e05c01007387 */ /* 0x000fe80000100a00 */
[----:B------:R-:W-:Y:S04]  /*58c90*/  STL.64 [R1+0x2e8], R94 ;  /* 0x0002e85e01007387 */ /* 0x000fe80000100a00 */
[----:B------:R3:W-:Y:S02]  /*58ca0*/  STL.64 [R1+0x2d8], R90 ;  /* 0x0002d85a01007387 */ /* 0x0007e40000100a00 */
[C---:B---3--:R-:W-:Y:S02]  /*58cb0*/  HMMA.1688.F32.TF32 R88, R80.reuse, R142, R224 ;  /* 0x0000008e5058723c */ /* 0x048fe400000810e0 */
[----:B------:R-:W-:Y:S04]  /*58cc0*/  STL [R1+0x2278], R129 ;  /* 0x0022788101007387 */ /* 0x000fe80000100800 */
[----:B------:R-:W-:Y:S11]  /*58cd0*/  STL [R1+0x2274], R128 ;  /* 0x0022748001007387 */ /* 0x000ff60000100800 */
[----:B------:R-:W-:Y:S06]  /*58ce0*/  @!UPT UIADD3 URZ, URZ, URZ, URZ ;  /* 0x0000003f3f3ff290 */ /* 0x000fec000fffe03f */
[----:B------:R3:W-:Y:S01]  /*58cf0*/  STL.64 [R1+0x2c8], R90 ;  /* 0x0002c85a01007387 */ /* 0x0007e20000100a00 */
[----:B------:R-:W-:Y:S01]  /*58d00*/  IMAD.MOV.U32 R132, RZ, RZ, R88 ;  /* 0x000000ffff847224 */ /* 0x000fe200078e0058 */
[----:B------:R-:W-:Y:S02]  /*58d10*/  MOV R133, R89 ;  /* 0x0000005900857202 */ /* 0x000fe40000000f00 */
[C---:B---3--:R-:W-:Y:S03]  /*58d20*/  HMMA.1688.F32.TF32 R88, R80.reuse, R138, R204 ;  /* 0x0000008a5058723c */ /* 0x048fe600000810cc */
[----:B------:R-:W-:Y:S04]  /*58d30*/  STL [R1+0x2270], R133 ;  /* 0x0022708501007387 */ /* 0x000fe80000100800 */
[----:B------:R-:W-:Y:S11]  /*58d40*/  STL [R1+0x226c], R132 ;  /* 0x00226c8401007387 */ /* 0x000ff60000100800 */
[----:B------:R-:W-:Y:S05]  /*58d50*/  @!UPT UIADD3 URZ, URZ, URZ, URZ ;  /* 0x0000003f3f3ff290 */ /* 0x000fea000fffe03f */
[----:B------:R3:W-:Y:S01]  /*58d60*/  STL.64 [R1+0x2b8], R90 ;  /* 0x0002b85a01007387 */ /* 0x0007e20000100a00 */
[----:B------:R-:W-:Y:S02]  /*58d70*/  IMAD.MOV.U32 R136, RZ, RZ, R88 ;  /* 0x000000ffff887224 */ /* 0x000fe400078e0058 */
[----:B------:R-:W-:Y:S02]  /*58d80*/  IMAD.MOV.U32 R137, RZ, RZ, R89 ;  /* 0x000000ffff897224 */ /* 0x000fe400078e0059 */
[C---:B---3--:R-:W-:Y:S03]  /*58d90*/  HMMA.1688.F32.TF32 R88, R80.reuse, R134, R232 ;  /* 0x000000865058723c */ /* 0x048fe600000810e8 */
[----:B------:R-:W-:Y:S04]  /*58da0*/  STL [R1+0x2280], R137 ;  /* 0x0022808901007387 */ /* 0x000fe80000100800 */
[----:B------:R-:W-:Y:S11]  /*58db0*/  STL [R1+0x227c], R136 ;  /* 0x00227c8801007387 */ /* 0x000ff60000100800 */
[----:B------:R-:W-:Y:S05]  /*58dc0*/  @!UPT UIADD3 URZ, URZ, URZ, URZ ;  /* 0x0000003f3f3ff290 */ /* 0x000fea000fffe03f */
[----:B------:R3:W-:Y:S01]  /*58dd0*/  STL.64 [R1+0x2a8], R90 ;  /* 0x0002a85a01007387 */ /* 0x0007e20000100a00 */
[----:B------:R-:W-:Y:S02]  /*58de0*/  IMAD.MOV.U32 R140, RZ, RZ, R88 ;  /* 0x000000ffff8c7224 */ /* 0x000fe400078e0058 */
[----:B------:R-:W-:Y:S02]  /*58df0*/  IMAD.MOV.U32 R141, RZ, RZ, R89 ;  /* 0x000000ffff8d7224 */ /* 0x000fe400078e0059 */
[C---:B---3--:R-:W-:Y:S11]  /*58e00*/  HMMA.1688.F32.TF32 R88, R80.reuse, R130, R208 ;  /* 0x000000825058723c */ /* 0x048ff600000810d0 */
[----:B------:R-:W-:Y:S11]  /*58e10*/  @!UPT UIADD3 URZ, URZ, URZ, URZ ;  /* 0x0000003f3f3ff290 */ /* 0x000ff6000fffe03f */
[----:B------:R-:W-:Y:S02]  /*58e20*/  @!UPT UIADD3 URZ, URZ, URZ, URZ ;  /* 0x0000003f3f3ff290 */ /* 0x000fe4000fffe03f */
[----:B------:R-:W-:Y:S02]  /*58e30*/  IMAD.MOV.U32 R144, RZ, RZ, R88 ;  /* 0x000000ffff907224 */ /* 0x000fe400078e0058 */
[----:B------:R-:W-:Y:S02]  /*58e40*/  IMAD.MOV.U32 R145, RZ, RZ, R89 ;  /* 0x000000ffff917224 */ /* 0x000fe400078e0059 */
[----:B------:R-:W-:Y:S02]  /*58e50*/  IMAD.MOV.U32 R133, RZ, RZ, R90 ;  /* 0x000000ffff857224 */ /* 0x000fe400078e005a */
[----:B------:R-:W-:Y:S02]  /*58e60*/  IMAD.MOV.U32 R132, RZ, RZ, R91 ;  /* 0x000000ffff847224 */ /* 0x000fe400078e005b */
[----:B------:R-:W-:Y:S01]  /*58e70*/  HMMA.1688.F32.TF32 R88, R80, R126, R228 ;  /* 0x0000007e5058723c */ /* 0x000fe200000810e4 */
[----:B------:R-:W-:Y:S04]  /*58e80*/  STL [R1+0x2288], R141 ;  /* 0x0022888d01007387 */ /* 0x000fe80000100800 */
[----:B------:R-:W-:Y:S04]  /*58e90*/  STL [R1+0x2284], R140 ;  /* 0x0022848c01007387 */ /* 0x000fe80000100800 */
[----:B------:R-:W-:Y:S04]  /*58ea0*/  STL [R1+0x2290], R145 ;  /* 0x0022909101007387 */ /* 0x000fe80000100800 */
[----:B------:R-:W-:Y:S11]  /*58eb0*/  STL [R1+0x228c], R144 ;  /* 0x00228c9001007387 */ /* 0x000ff60000100800 */
[----:B------:R-:W-:-:S02]  /*58ec0*/  IMAD.MOV.U32 R149, RZ, RZ, R89 ;  /* 0x000000ffff957224 */ /* 0x000fc400078e0059 */
[----:B------:R-:W-:Y:S01]  /*58ed0*/  IMAD.MOV.U32 R148, RZ, RZ, R88 ;  /* 0x000000ffff947224 */ /* 0x000fe200078e0058 */
[----:B------:R-:W-:Y:S04]  /*58ee0*/  STL.64 [R1+0x288], R90 ;  /* 0x0002885a01007387 */ /* 0x000fe80000100a00 */
[----:B------:R-:W-:Y:S04]  /*58ef0*/  STL [R1+0x2268], R149 ;  /* 0x0022689501007387 */ /* 0x000fe80000100800 */
[----:B------:R-:W-:Y:S04]  /*58f00*/  STL [R1+0x2264], R148 ;  /* 0x0022649401007387 */ /* 0x000fe80000100800 */
[----:B------:R3:W-:Y:S02]  /*58f10*/  STL.64 [R1+0x278], R70 ;  /* 0x0002784601007387 */ /* 0x0007e40000100a00 */
[C---:B---3--:R-:W-:Y:S11]  /*58f20*/  HMMA.1688.F32.TF32 R68, R80.reuse, R54, R212 ;  /* 0x000000365044723c */ /* 0x048ff600000810d4 */
[----:B------:R-:W-:Y:S11]  /*58f30*/  @!UPT UIADD3 URZ, URZ, URZ, URZ ;  /* 0x0000003f3f3ff290 */ /* 0x000ff6000fffe03f */
[----:B------:R-:W-:Y:S01]  /*58f40*/  @!UPT UIADD3 URZ, URZ, URZ, URZ ;  /* 0x0000003f3f3ff290 */ /* 0x000fe2000fffe03f */
[----:B------:R3:W-:Y:S01]  /*58f50*/  STL.64 [R1+0x268], R70 ;  /* 0x0002684601007387 */ /* 0x0007e20000100a00 */
[----:B------:R-:W-:Y:S02]  /*58f60*/  IMAD.MOV.U32 R156, RZ, RZ, R68 ;  /* 0x000000ffff9c7224 */ /* 0x000fe400078e0044 */
[----:B------:R-:W-:Y:S02]  /*58f70*/  IMAD.MOV.U32 R157, RZ, RZ, R69 ;  /* 0x000000ffff9d7224 */ /* 0x000fe400078e0045 */
[----:B---3--:R-:W-:Y:S11]  /*58f80*/  HMMA.1688.F32.TF32 R68, R80, R42, R76 ;  /* 0x0000002a5044723c */ /* 0x008ff6000008104c */
[----:B------:R-:W-:Y:S11]  /*58f90*/  @!UPT UIADD3 URZ, URZ, URZ, URZ ;  /* 0x0000003f3f3ff290 */ /* 0x000ff6000fffe03f */
[----:B------:R-:W-:Y:S01]  /*58fa0*/  @!UPT UIADD3 URZ, URZ, URZ, URZ ;  /* 0x0000003f3f3ff290 */ /* 0x000fe2000fffe03f */
[----:B------:R3:W-:Y:S04]  /*58fb0*/  STL.64 [R1+0x258], R70 ;  /* 0x0002584601007387 */ /* 0x0007e80000100a00 */
[----:B------:R-:W4:Y:S04]  /*58fc0*/  LDL.LU R104, [R1+0x10] ;  /* 0x0000100001687983 */ /* 0x000f280000300800 */
[----:B------:R-:W4:Y:S04]  /*58fd0*/  LDL.LU R105, [R1+0x14] ;  /* 0x0000140001697983 */ /* 0x000f280000300800 */
[----:B------:R-:W4:Y:S04]  /*58fe0*/  LDL.LU R106, [R1+0x18] ;  /* 0x00001800016a7983 */ /* 0x000f280000300800 */
[----:B------:R-:W4:Y:S04]  /*58ff0*/  LDL.LU R107, [R1+0x1c] ;  /* 0x00001c00016b7983 */ /* 0x000f280000300800 */
[----:B------:R-:W5:Y:S04]  /*59000*/  LDL.LU R96, [R1+0x20] ;  /* 0x0000200001607983 */ /* 0x000f680000300800 */
[----:B------:R-:W5:Y:S04]  /*59010*/  LDL.LU R97, [R1+0x24] ;  /* 0x0000240001617983 */ /* 0x000f680000300800 */
[----:B------:R-:W5:Y:S04]  /*59020*/  LDL.LU R98, [R1+0x28] ;  /* 0x0000280001627983 */ /* 0x000f680000300800 */
[----:B------:R-:W5:Y:S04]  /*59030*/  LDL.LU R99, [R1+0x2c] ;  /* 0x00002c0001637983 */ /* 0x000f680000300800 */
[----:B------:R-:W2:Y:S04]  /*59040*/  LDL.LU R92, [R1+0x30] ;  /* 0x00003000015c7983 */ /* 0x000ea80000300800 */
[----:B------:R-:W2:Y:S04]  /*59050*/  LDL.LU R93, [R1+0x34] ;  /* 0x00003400015d7983 */ /* 0x000ea80000300800 */
[----:B------:R-:W2:Y:S04]  /*59060*/  LDL.LU R94, [R1+0x38] ;  /* 0x00003800015e7983 */ /* 0x000ea80000300800 */
[----:B------:R-:W2:Y:S04]  /*59070*/  LDL.LU R95, [R1+0x3c] ;  /* 0x00003c00015f7983 */ /* 0x000ea80000300800 */
[----:B------:R-:W4:Y:S04]  /*59080*/  LDL.LU R88, [R1+0x50] ;  /* 0x0000500001587983 */ /* 0x000f280000300800 */
[----:B------:R-:W4:Y:S04]  /*59090*/  LDL.LU R89, [R1+0x54] ;  /* 0x0000540001597983 */ /* 0x000f280000300800 */
[----:B------:R-:W5:Y:S04]  /*590a0*/  LDL.LU R90, [R1+0x58] ;  /* 0x00005800015a7983 */ /* 0x000f680000300800 */
        /* <DEDUP_REMOVED lines=33> */
[----:B------:R-:W5:Y:S04]  /*592c0*/  LDL.LU R100, [R1] ;  /* 0x0000000001647983 */ /* 0x000f680000300800 */
        /* <DEDUP_REMOVED lines=14> */
[----:B------:R-:W5:Y:S01]  /*593b0*/  LDL.LU R199, [R1+0x33c] ;  /* 0x00033c0001c77983 */ /* 0x000f620000300800 */
[----:B------:R-:W-:-:S02]  /*593c0*/  IMAD.MOV.U32 R149, RZ, RZ, R68 ;  /* 0x000000ffff957224 */ /* 0x000fc400078e0044 */
[----:B------:R-:W-:Y:S02]  /*593d0*/  IMAD.MOV.U32 R148, RZ, RZ, R69 ;  /* 0x000000ffff947224 */ /* 0x000fe400078e0045 */
[C---:B---3--:R-:W-:Y:S11]  /*593e0*/  HMMA.1688.F32.TF32 R68, R80.reuse, R158, R216 ;  /* 0x0000009e5044723c */ /* 0x048ff600000810d8 */
[----:B------:R-:W-:Y:S11]  /*593f0*/  @!UPT UIADD3 URZ, URZ, URZ, URZ ;  /* 0x0000003f3f3ff290 */ /* 0x000ff6000fffe03f */
[----:B------:R-:W-:Y:S02]  /*59400*/  @!UPT UIADD3 URZ, URZ, URZ, URZ ;  /* 0x0000003f3f3ff290 */ /* 0x000fe4000fffe03f */
[----:B------:R-:W-:Y:S01]  /*59410*/  IMAD.MOV.U32 R137, RZ, RZ, R68 ;  /* 0x000000ffff897224 */ /* 0x000fe200078e0044 */
[----:B------:R-:W-:Y:S01]  /*59420*/  MOV R136, R69 ;  /* 0x0000004500887202 */ /* 0x000fe20000000f00 */
[----:B------:R-:W-:Y:S02]  /*59430*/  IMAD.MOV.U32 R129, RZ, RZ, R70 ;  /* 0x000000ffff817224 */ /* 0x000fe400078e0046 */
[----:B------:R-:W-:Y:S02]  /*59440*/  IMAD.MOV.U32 R128, RZ, RZ, R71 ;  /* 0x000000ffff807224 */ /* 0x000fe400078e0047 */
[C---:B------:R-:W-:Y:S01]  /*59450*/  HMMA.1688.F32.TF32 R68, R80.reuse, R154, R240 ;  /* 0x0000009a5044723c */ /* 0x040fe200000810f0 */
[----:B------:R-:W-:Y:S11]  /*59460*/  LDS R241, [R2+0xc2080] ;  /* 0x0c20800002f17984 */ /* 0x000ff60000000800 */
[----:B------:R-:W-:Y:S11]  /*59470*/  @!UPT UIADD3 URZ, URZ, URZ, URZ ;  /* 0x0000003f3f3ff290 */ /* 0x000ff6000fffe03f */
[----:B------:R-:W-:Y:S01]  /*59480*/  @!UPT UIADD3 URZ, URZ, URZ, URZ ;  /* 0x0000003f3f3ff290 */ /* 0x000fe2000fffe03f */
[----:B------:R-:W-:Y:S02]  /*59490*/  IMAD.MOV.U32 R145, RZ, RZ, R68 ;  /* 0x000000ffff917224 */ /* 0x000fe400078e0044 */
[----:B------:R-:W-:Y:S02]  /*594a0*/  IMAD.MOV.U32 R144, RZ, RZ, R69 ;  /* 0x000000ffff907224 */ /* 0x000fe400078e0045 */
[----:B------:R-:W-:Y:S02]  /*594b0*/  IMAD.MOV.U32 R141, RZ, RZ, R70 ;  /* 0x000000ffff8d7224 */ /* 0x000fe400078e0046 */
[----:B------:R-:W-:Y:S02]  /*594c0*/  IMAD.MOV.U32 R140, RZ, RZ, R71 ;  /* 0x000000ffff8c7224 */ /* 0x000fe400078e0047 */
[----:B------:R-:W-:Y:S01]  /*594d0*/  HMMA.1688.F32.TF32 R68, R80, R238, R84 ;  /* 0x000000ee5044723c */ /* 0x000fe20000081054 */
[----:B------:R-:W-:-:S07]  /*594e0*/  IMAD.MOV.U32 R243, RZ, RZ, R191 ;  /* 0x000000fffff37224 */ /* 0x000fce00078e00bf */
[----:B-1----:R-:W-:Y:S11]  /*594f0*/  HMMA.1688.F32.TF32 R188, R172, R150, R60 ;  /* 0x00000096acbc723c */ /* 0x002ff6000008103c */
[----:B------:R-:W-:Y:S04]  /*59500*/  @!UPT UIADD3 URZ, URZ, URZ, URZ ;  /* 0x0000003f3f3ff290 */ /* 0x000fe8000fffe03f */
[----:B------:R-:W-:Y:S01]  /*59510*/  STL.64 [R1+0x220], R68 ;  /* 0x0002204401007387 */ /* 0x000fe20000100a00 */
[C---:B--2---:R-:W-:Y:S03]  /*59520*/  HMMA.1688.F32.TF32 R84, R108.reuse, R126, R92 ;  /* 0x0000007e6c54723c */ /* 0x044fe6000008105c */
[----:B------:R1:W-:Y:S05]  /*59530*/  STL.64 [R1+0x228], R70 ;  /* 0x0002284601007387 */ /* 0x0003ea0000100a00 */
[C---:B----4-:R-:W-:Y:S08]  /*59540*/  HMMA.1688.F32.TF32 R92, R108.reuse, R54, R104 ;  /* 0x000000366c5c723c */ /* 0x050ff00000081068 */
[C---:B-----5:R-:W-:Y:S08]  /*59550*/  HMMA.1688.F32.TF32 R76, R108.reuse, R134, R88 ;  /* 0x000000866c4c723c */ /* 0x060ff00000081058 */
[C---:B------:R-:W-:Y:S08]  /*59560*/  HMMA.1688.F32.TF32 R88, R108.reuse, R58, R96 ;  /* 0x0000003a6c58723c */ /* 0x040ff00000081060 */
[C---:B------:R-:W-:Y:S08]  /*59570*/  HMMA.1688.F32.TF32 R112, R108.reuse, R138, R112 ;  /* 0x0000008a6c70723c */ /* 0x040ff00000081070 */
        /* <DEDUP_REMOVED lines=9> */
[----:B------:R-:W-:Y:S08]  /*59610*/  HMMA.1688.F32.TF32 R100, R108, R158, R248 ;  /* 0x0000009e6c64723c */ /* 0x000ff000000810f8 */
[----:B------:R-:W-:Y:S08]  /*59620*/  HMMA.1688.F32.TF32 R244, R172, R74, R244 ;  /* 0x0000004aacf4723c */ /* 0x000ff000000810f4 */
[----:B------:R-:W-:Y:S08]  /*59630*/  HMMA.1688.F32.TF32 R108, R108, R238, R12 ;  /* 0x000000ee6c6c723c */ /* 0x000ff0000008100c */
[C---:B------:R-:W-:Y:S08]  /*59640*/  HMMA.1688.F32.TF32 R180, R172.reuse, R38, R180 ;  /* 0x00000026acb4723c */ /* 0x040ff000000810b4 */
[C---:B------:R-:W-:Y:S01]  /*59650*/  HMMA.1688.F32.TF32 R12, R172.reuse, R6, R196 ;  /* 0x00000006ac0c723c */ /* 0x040fe200000810c4 */
        /* <DEDUP_REMOVED lines=9> */
[----:B------:R-:W-:Y:S04]  /*596f0*/  STL.64 [R1+0x170], R12 ;  /* 0x0001700c01007387 */ /* 0x000fe80000100a00 */
[----:B------:R1:W-:Y:S02]  /*59700*/  STL.64 [R1+0x178], R14 ;  /* 0x0001780e01007387 */ /* 0x0003e40000100a00 */
[C---:B-1----:R-:W-:Y:S02]  /*59710*/  HMMA.1688.F32.TF32 R12, R172.reuse, R146, R24 ;  /* 0x00000092ac0c723c */ /* 0x042fe40000081018 */
[----:B------:R-:W-:Y:S04]  /*59720*/  STL [R1+0x2234], R189 ;  /* 0x002234bd01007387 */ /* 0x000fe80000100800 */
[----:B------:R-:W-:Y:S02]  /*59730*/  STL [R1+0x2230], R190 ;  /* 0x002230be01007387 */ /* 0x000fe40000100800 */
[C---:B------:R-:W-:Y:S02]  /*59740*/  HMMA.1688.F32.TF32 R196, R172.reuse, R142, R64 ;  /* 0x0000008eacc4723c */ /* 0x040fe40000081040 */
[----:B------:R-:W-:Y:S06]  /*59750*/  STL [R1+0x222c], R191 ;  /* 0x00222cbf01007387 */ /* 0x000fec0000100800 */
[----:B------:R-:W-:Y:S07]  /*59760*/  HMMA.1688.F32.TF32 R204, R172, R134, R176 ;  /* 0x00000086accc723c */ /* 0x000fee00000810b0 */
[----:B------:R1:W-:Y:S01]  /*59770*/  STL.64 [R1+0x150], R12 ;  /* 0x0001500c01007387 */ /* 0x0003e20000100a00 */
[----:B------:R-:W-:-:S02]  /*59780*/  IMAD.MOV.U32 R244, RZ, RZ, R14 ;  /* 0x000000fffff47224 */ /* 0x000fc400078e000e */
[----:B------:R-:W-:Y:S02]  /*59790*/  IMAD.MOV.U32 R245, RZ, RZ, R15 ;  /* 0x000000fffff57224 */ /* 0x000fe400078e000f */
[----:B-1----:R-:W-:Y:S03]  /*597a0*/  HMMA.1688.F32.TF32 R12, R172, R138, R28 ;  /* 0x0000008aac0c723c */ /* 0x002fe6000008101c */
[----:B------:R-:W-:Y:S01]  /*597b0*/  STL [R1+0x2250], R197 ;  /* 0x002250c501007387 */ /* 0x000fe20000100800 */
[----:B------:R-:W-:-:S03]  /*597c0*/  IMAD.MOV.U32 R248, RZ, RZ, R19 ;  /* 0x000000fffff87224 */ /* 0x000fc600078e0013 */
[----:B------:R-:W-:Y:S01]  /*597d0*/  STL [R1+0x224c], R198 ;  /* 0x00224cc601007387 */ /* 0x000fe20000100800 */
[----:B------:R-:W-:-:S03]  /*597e0*/  IMAD.MOV.U32 R249, RZ, RZ, R23 ;  /* 0x000000fffff97224 */ /* 0x000fc600078e0017 */
[----:B------:R-:W-:Y:S01]  /*597f0*/  STL [R1+0x2228], R199 ;  /* 0x002228c701007387 */ /* 0x000fe20000100800 */
[----:B------:R-:W-:Y:S02]  /*59800*/  IMAD.MOV.U32 R250, RZ, RZ, R237 ;  /* 0x000000fffffa7224 */ /* 0x000fe400078e00ed */
[----:B------:R-:W-:Y:S02]  /*59810*/  IMAD.MOV.U32 R251, RZ, RZ, R236 ;  /* 0x000000fffffb7224 */ /* 0x000fe400078e00ec */
[----:B------:R-:W-:Y:S01]  /*59820*/  HMMA.1688.F32.TF32 R236, R172, R238, R200 ;  /* 0x000000eeacec723c */ /* 0x000fe200000810c8 */
[----:B------:R-:W-:-:S06]  /*59830*/  IMAD.MOV.U32 R176, RZ, RZ, R3 ;  /* 0x000000ffffb07224 */ /* 0x000fcc00078e0003 */
[----:B------:R-:W-:Y:S01]  /*59840*/  STL.64 [R1+0x148], R14 ;  /* 0x0001480e01007387 */ /* 0x000fe20000100a00 */
[----:B------:R-:W-:-:S03]  /*59850*/  IMAD.MOV.U32 R200, RZ, RZ, R5 ;  /* 0x000000ffffc87224 */ /* 0x000fc600078e0005 */
[----:B------:R-:W2:Y:S01]  /*59860*/  LDL.LU R19, [R1+0x22b0] ;  /* 0x0022b00001137983 */ /* 0x000ea20000300800 */
[----:B------:R-:W-:-:S03]  /*59870*/  IMAD.MOV.U32 R201, RZ, RZ, R36 ;  /* 0x000000ffffc97224 */ /* 0x000fc600078e0024 */
[----:B------:R-:W3:Y:S01]  /*59880*/  LDL.LU R23, [R1+0x22ac] ;  /* 0x0022ac0001177983 */ /* 0x000ee20000300800 */
[----:B------:R-:W-:-:S03]  /*59890*/  MOV R202, R37 ;  /* 0x0000002500ca7202 */ /* 0x000fc60000000f00 */
[----:B------:R-:W-:Y:S01]  /*598a0*/  STL [R1+0x2224], R207 ;  /* 0x002224cf01007387 */ /* 0x000fe20000100800 */
[----:B------:R-:W-:-:S03]  /*598b0*/  IMAD.MOV.U32 R203, RZ, RZ, R252 ;  /* 0x000000ffffcb7224 */ /* 0x000fc600078e00fc */
[----:B------:R-:W4:Y:S01]  /*598c0*/  LDL.LU R5, [R1+0x22a8] ;  /* 0x0022a80001057983 */ /* 0x000f220000300800 */
[----:B------:R-:W-:-:S03]  /*598d0*/  IMAD.MOV.U32 R177, RZ, RZ, R0 ;  /* 0x000000ffffb17224 */ /* 0x000fc600078e0000 */
[----:B------:R-:W5:Y:S04]  /*598e0*/  LDL.LU R36, [R1+0x22a4] ;  /* 0x0022a40001247983 */ /* 0x000f680000300800 */
[----:B------:R-:W5:Y:S04]  /*598f0*/  LDL.LU R37, [R1+0x22a0] ;  /* 0x0022a00001257983 */ /* 0x000f680000300800 */
[----:B------:R-:W5:Y:S04]  /*59900*/  LDL.LU R252, [R1+0x229c] ;  /* 0x00229c0001fc7983 */ /* 0x000f680000300800 */
[----:B------:R-:W5:Y:S04]  /*59910*/  LDL.LU R3, [R1+0x2298] ;  /* 0x0022980001037983 */ /* 0x000f680000300800 */
[----:B------:R-:W5:Y:S01]  /*59920*/  LDL.LU R0, [R1+0x2294] ;  /* 0x0022940001007983 */ /* 0x000f620000300800 */
[----:B------:R-:W-:Y:S01]  /*59930*/  IMAD.MOV.U32 R183, RZ, RZ, R4 ;  /* 0x000000ffffb77224 */ /* 0x000fe200078e0004 */
[C---:B------:R-:W-:Y:S08]  /*59940*/  HMMA.1688.F32.TF32 R208, R172.reuse, R130, R32 ;  /* 0x00000082acd0723c */ /* 0x040ff00000081020 */
[C---:B------:R-:W-:Y:S08]  /*59950*/  HMMA.1688.F32.TF32 R212, R172.reuse, R126, R184 ;  /* 0x0000007eacd4723c */ /* 0x040ff000000810b8 */
[----:B------:R-:W-:Y:S01]  /*59960*/  HMMA.1688.F32.TF32 R216, R172, R58, R8 ;  /* 0x0000003aacd8723c */ /* 0x000fe20000081008 */
[----:B------:R-:W-:Y:S01]  /*59970*/  IMAD.MOV.U32 R184, RZ, RZ, R53 ;  /* 0x000000ffffb87224 */ /* 0x000fe200078e0035 */
[----:B------:R-:W-:Y:S01]  /*59980*/  LDS R126, [R243+0xc2400] ;  /* 0x0c240000f37e7984 */ /* 0x000fe20000000800 */
[----:B------:R-:W-:-:S05]  /*59990*/  IMAD.MOV.U32 R185, RZ, RZ, R52 ;  /* 0x000000ffffb97224 */ /* 0x000fca00078e0034 */
[C---:B------:R-:W-:Y:S08]  /*599a0*/  HMMA.1688.F32.TF32 R220, R172.reuse, R54, R44 ;  /* 0x00000036acdc723c */ /* 0x040ff0000008102c */
[----:B------:R-:W-:Y:S01]  /*599b0*/  HMMA.1688.F32.TF32 R228, R172, R158, R192 ;  /* 0x0000009eace4723c */ /* 0x000fe200000810c0 */
[----:B------:R-:W-:Y:S01]  /*599c0*/  IMAD.MOV.U32 R186, RZ, RZ, R41 ;  /* 0x000000ffffba7224 */ /* 0x000fe200078e0029 */
[----:B------:R-:W-:Y:S01]  /*599d0*/  LDS R127, [R2+0xc2400] ;  /* 0x0c240000027f7984 */ /* 0x000fe20000000800 */
[----:B------:R-:W-:-:S02]  /*599e0*/  IMAD.MOV.U32 R187, RZ, RZ, R40 ;  /* 0x000000ffffbb7224 */ /* 0x000fc400078e0028 */
[----:B------:R-:W-:Y:S02]  /*599f0*/  IMAD.MOV.U32 R246, RZ, RZ, R12 ;  /* 0x000000fffff67224 */ /* 0x000fe400078e000c */
[----:B------:R-:W-:Y:S02]  /*59a00*/  IMAD.MOV.U32 R247, RZ, RZ, R13 ;  /* 0x000000fffff77224 */ /* 0x000fe400078e000d */
[----:B------:R-:W-:Y:S02]  /*59a10*/  IMAD.MOV.U32 R178, RZ, RZ, R125 ;  /* 0x000000ffffb27224 */ /* 0x000fe400078e007d */
[----:B------:R-:W-:Y:S01]  /*59a20*/  IMAD.MOV.U32 R179, RZ, RZ, R124 ;  /* 0x000000ffffb37224 */ /* 0x000fe200078e007c */
[----:B------:R-:W-:Y:S04]  /*59a30*/  LDS R125, [R2+0xc2000] ;  /* 0x0c200000027d7984 */ /* 0x000fe80000000800 */
[----:B------:R-:W-:Y:S01]  /*59a40*/  LDS R124, [R243+0xc2000] ;  /* 0x0c200000f37c7984 */ /* 0x000fe20000000800 */
[C---:B--2---:R-:W-:Y:S08]  /*59a50*/  HMMA.1688.F32.TF32 R224, R172.reuse, R42, R16 ;  /* 0x0000002aace0723c */ /* 0x044ff00000081010 */
[----:B---3--:R-:W-:Y:S01]  /*59a60*/  HMMA.1688.F32.TF32 R232, R172, R154, R20 ;  /* 0x0000009aace8723c */ /* 0x008fe20000081014 */
[----:B----4-:R-:W-:-:S06]  /*59a70*/  IMAD.MOV.U32 R182, RZ, RZ, R5 ;  /* 0x000000ffffb67224 */ /* 0x010fcc00078e0005 */
[----:B------:R-:W-:Y:S02]  /*59a80*/  IMAD.MOV.U32 R174, RZ, RZ, R57 ;  /* 0x000000ffffae7224 */ /* 0x000fe400078e0039 */
[----:B------:R-:W-:Y:S02]  /*59a90*/  IMAD.MOV.U32 R175, RZ, RZ, R56 ;  /* 0x000000ffffaf7224 */ /* 0x000fe400078e0038 */
[----:B-----5:R-:W-:Y:S02]  /*59aa0*/  IMAD.MOV.U32 R181, RZ, RZ, R36 ;  /* 0x000000ffffb57224 */ /* 0x020fe400078e0024 */
[----:B------:R-:W-:Y:S01]  /*59ab0*/  IMAD.MOV.U32 R180, RZ, RZ, R37 ;  /* 0x000000ffffb47224 */ /* 0x000fe200078e0025 */
[----:B------:R-:W-:Y:S04]  /*59ac0*/  LDS R75, [R252+0xc2400] ;  /* 0x0c240000fc4b7984 */ /* 0x000fe80000000800 */
[----:B------:R-:W-:Y:S04]  /*59ad0*/  LDS R74, [R3+0xc2400] ;  /* 0x0c240000034a7984 */ /* 0x000fe80000000800 */
[----:B------:R-:W1:Y:S04]  /*59ae0*/  LDSM.16.M88.4 R4, [R0+0xc080] ;  /* 0x00c080000004783b */ /* 0x000e680000000200 */
[----:B------:R-:W2:Y:S04]  /*59af0*/  LDSM.16.M88.4 R56, [R0+0x10080] ;  /* 0x010080000038783b */ /* 0x000ea80000000200 */
[----:B------:R-:W3:Y:S04]  /*59b00*/  LDSM.16.M88.4 R52, [R0+0x14080] ;  /* 0x014080000034783b */ /* 0x000ee80000000200 */
[----:B------:R-:W4:Y:S04]  /*59b10*/  LDSM.16.M88.4 R48, [R0+0x18080] ;  /* 0x018080000030783b */ /* 0x000f280000000200 */
[----:B------:R-:W5:Y:S04]  /*59b20*/  LDSM.16.M88.4 R44, [R0+0x1c080] ;  /* 0x01c08000002c783b */ /* 0x000f680000000200 */
[----:B------:R-:W1:Y:S04]  /*59b30*/  LDSM.16.M88.4 R40, [R0+0x20080] ;  /* 0x020080000028783b */ /* 0x000e680000000200 */
[----:B------:R-:W1:Y:S04]  /*59b40*/  LDSM.16.M88.4 R36, [R0+0x24080] ;  /* 0x024080000024783b */ /* 0x000e680000000200 */
[----:B------:R-:W1:Y:S04]  /*59b50*/  LDSM.16.M88.4 R32, [R0+0x28080] ;  /* 0x028080000020783b */ /* 0x000e680000000200 */
[----:B------:R-:W1:Y:S04]  /*59b60*/  LDSM.16.M88.4 R28, [R0+0x2c080] ;  /* 0x02c08000001c783b */ /* 0x000e680000000200 */
[----:B------:R-:W2:Y:S04]  /*59b70*/  LDSM.16.M88.4 R24, [R0+0x30080] ;  /* 0x030080000018783b */ /* 0x000ea80000000200 */
[----:B------:R-:W2:Y:S01]  /*59b80*/  LDSM.16.M88.4 R20, [R0+0x34080] ;  /* 0x034080000014783b */ /* 0x000ea20000000200 */
[----:B------:R-:W-:-:S03]  /*59b90*/  IMAD.MOV.U32 R172, RZ, RZ, R73 ;  /* 0x000000ffffac7224 */ /* 0x000fc600078e0049 */
[----:B------:R-:W3:Y:S01]  /*59ba0*/  LDSM.16.M88.4 R16, [R0+0x38080] ;  /* 0x038080000010783b */ /* 0x000ee20000000200 */
[----:B------:R-:W-:-:S03]  /*59bb0*/  IMAD.MOV.U32 R173, RZ, RZ, R72 ;  /* 0x000000ffffad7224 */ /* 0x000fc600078e0048 */
[----:B------:R-:W-:Y:S04]  /*59bc0*/  LDSM.16.M88.4 R12, [R0+0x3c080] ;  /* 0x03c08000000c783b */ /* 0x000fe80000000200 */
[----:B------:R-:W-:Y:S04]  /*59bd0*/  LDS R72, [R3+0xc2000] ;  /* 0x0c20000003487984 */ /* 0x000fe80000000800 */
[----:B------:R-:W-:Y:S04]  /*59be0*/  LDS R73, [R252+0xc2000] ;  /* 0x0c200000fc497984 */ /* 0x000fe80000000800 */
[----:B------:R-:W5:Y:S04]  /*59bf0*/  LDSM.16.M88.4 R64, [R0+0x80] ;  /* 0x000080000040783b */ /* 0x000f680000000200 */
[----:B------:R-:W5:Y:S04]  /*59c00*/  LDSM.16.M88.4 R60, [R0+0x4080] ;  /* 0x00408000003c783b */ /* 0x000f680000000200 */
[----:B------:R-:W5:Y:S04]  /*59c10*/  LDSM.16.M88.4 R8, [R0+0x8080] ;  /* 0x008080000008783b */ /* 0x000f680000000200 */
[----:B-1----:R-:W-:Y:S04]  /*59c20*/  STL [R1+0x2168], R6 ;  /* 0x0021680601007387 */ /* 0x002fe80000100800 */
[----:B------:R-:W-:Y:S04]  /*59c30*/  STL [R1+0x2164], R7 ;  /* 0x0021640701007387 */ /* 0x000fe80000100800 */
[----:B--2---:R-:W-:Y:S04]  /*59c40*/  STL [R1+0x2158], R58 ;  /* 0x0021583a01007387 */ /* 0x004fe80000100800 */
[----:B------:R-:W-:Y:S04]  /*59c50*/  STL [R1+0x2154], R59 ;  /* 0x0021543b01007387 */ /* 0x000fe80000100800 */
[----:B---3--:R-:W-:Y:S04]  /*59c60*/  STL [R1+0x215c], R54 ;  /* 0x00215c3601007387 */ /* 0x008fe80000100800 */
[----:B------:R-:W-:Y:S04]  /*59c70*/  STL [R1+0x2150], R55 ;  /* 0x0021503701007387 */ /* 0x000fe80000100800 */
[----:B----4-:R-:W-:Y:S04]  /*59c80*/  STL [R1+0x216c], R50 ;  /* 0x00216c3201007387 */ /* 0x010fe80000100800 */
[----:B------:R-:W-:Y:S04]  /*59c90*/  STL [R1+0x2160], R51 ;  /* 0x0021603301007387 */ /* 0x000fe80000100800 */
[----:B-----5:R-:W-:Y:S04]  /*59ca0*/  STL [R1+0x2174], R46 ;  /* 0x0021742e01007387 */ /* 0x020fe80000100800 */
        /* <DEDUP_REMOVED lines=14> */
[C---:B------:R-:W-:Y:S03]  /*59d90*/  HMMA.1688.F32.TF32 R180, R72.reuse, R64, R180 ;  /* 0x0000004048b4723c */ /* 0x040fe600000810b4 */
[----:B------:R-:W-:Y:S04]  /*59da0*/  STL [R1+0x21a8], R19 ;  /* 0x0021a81301007387 */ /* 0x000fe80000100800 */
[----:B------:R-:W-:Y:S01]  /*59db0*/  STL [R1+0x21b4], R14 ;  /* 0x0021b40e01007387 */ /* 0x000fe20000100800 */
[C---:B------:R-:W-:Y:S03]  /*59dc0*/  HMMA.1688.F32.TF32 R184, R72.reuse, R60, R184 ;  /* 0x0000003c48b8723c */ /* 0x040fe600000810b8 */
[----:B------:R-:W-:Y:S04]  /*59dd0*/  STL [R1+0x21b0], R15 ;  /* 0x0021b00f01007387 */ /* 0x000fe80000100800 */
[----:B------:R-:W-:Y:S01]  /*59de0*/  STL [R1+0x1e10], R0 ;  /* 0x001e100001007387 */ /* 0x000fe20000100800 */
[----:B------:R-:W-:Y:S03]  /*59df0*/  HMMA.1688.F32.TF32 R172, R72, R8, R172 ;  /* 0x0000000848ac723c */ /* 0x000fe600000810ac */
[----:B------:R-:W2:Y:S04]  /*59e00*/  LDL.LU R192, [R1+0x1f0] ;  /* 0x0001f00001c07983 */ /* 0x000ea80000300800 */
[----:B------:R-:W2:Y:S04]  /*59e10*/  LDL.LU R193, [R1+0x1f4] ;  /* 0x0001f40001c17983 */ /* 0x000ea80000300800 */
[----:B------:R-:W2:Y:S04]  /*59e20*/  LDL.LU R194, [R1+0x1f8] ;  /* 0x0001f80001c27983 */ /* 0x000ea80000300800 */
[----:B------:R-:W2:Y:S01]  /*59e30*/  LDL.LU R195, [R1+0x1fc] ;  /* 0x0001fc0001c37983 */ /* 0x000ea20000300800 */
[----:B------:R-:W-:Y:S01]  /*59e40*/  IMAD.MOV.U32 R198, RZ, RZ, R181 ;  /* 0x000000ffffc67224 */ /* 0x000fe200078e00b5 */
[----:B------:R-:W-:Y:S01]  /*59e50*/  MOV R197, R180 ;  /* 0x000000b400c57202 */ /* 0x000fe20000000f00 */
[----:B------:R-:W-:-:S02]  /*59e60*/  IMAD.MOV.U32 R188, RZ, RZ, R182 ;  /* 0x000000ffffbc7224 */ /* 0x000fc400078e00b6 */
[----:B------:R-:W-:Y:S02]  /*59e70*/  IMAD.MOV.U32 R181, RZ, RZ, R184 ;  /* 0x000000ffffb57224 */ /* 0x000fe400078e00b8 */
[----:B------:R-:W-:Y:S01]  /*59e80*/  IMAD.MOV.U32 R180, RZ, RZ, R183 ;  /* 0x000000ffffb47224 */ /* 0x000fe200078e00b7 */
[----:B------:R-:W3:Y:S01]  /*59e90*/  LDL.LU R184, [R1+0x1e0] ;  /* 0x0001e00001b87983 */ /* 0x000ee20000300800 */
[----:B------:R-:W-:Y:S02]  /*59ea0*/  IMAD.MOV.U32 R182, RZ, RZ, R185 ;  /* 0x000000ffffb67224 */ /* 0x000fe400078e00b9 */
[----:B------:R-:W-:Y:S01]  /*59eb0*/  IMAD.MOV.U32 R190, RZ, RZ, R172 ;  /* 0x000000ffffbe7224 */ /* 0x000fe200078e00ac */
[----:B------:R-:W3:Y:S01]  /*59ec0*/  LDL.LU R185, [R1+0x1e4] ;  /* 0x0001e40001b97983 */ /* 0x000ee20000300800 */
[----:B------:R-:W-:Y:S02]  /*59ed0*/  IMAD.MOV.U32 R191, RZ, RZ, R173 ;  /* 0x000000ffffbf7224 */ /* 0x000fe400078e00ad */
[----:B------:R-:W-:-:S02]  /*59ee0*/  IMAD.MOV.U32 R199, RZ, RZ, R174 ;  /* 0x000000ffffc77224 */ /* 0x000fc400078e00ae */
[----:B------:R-:W-:Y:S02]  /*59ef0*/  IMAD.MOV.U32 R207, RZ, RZ, R175 ;  /* 0x000000ffffcf7224 */ /* 0x000fe400078e00af */
[----:B------:R-:W-:Y:S01]  /*59f00*/  IMAD.MOV.U32 R183, RZ, RZ, R186 ;  /* 0x000000ffffb77224 */ /* 0x000fe200078e00ba */
[C---:B------:R-:W-:Y:S01]  /*59f10*/  HMMA.1688.F32.TF32 R172, R72.reuse, R4, R176 ;  /* 0x0000000448ac723c */ /* 0x040fe200000810b0 */
[----:B------:R-:W-:Y:S01]  /*59f20*/  IMAD.MOV.U32 R189, RZ, RZ, R187 ;  /* 0x000000ffffbd7224 */ /* 0x000fe200078e00bb */
[----:B------:R-:W3:Y:S04]  /*59f30*/  LDL.LU R186, [R1+0x1e8] ;  /* 0x0001e80001ba7983 */ /* 0x000ee80000300800 */
[----:B------:R-:W3:Y:S04]  /*59f40*/  LDL.LU R187, [R1+0x1ec] ;  /* 0x0001ec0001bb7983 */ /* 0x000ee80000300800 */
[----:B------:R-:W4:Y:S11]  /*59f50*/  LDL.LU R176, [R1+0x1d0] ;  /* 0x0001d00001b07983 */ /* 0x000f360000300800 */
[----:B------:R-:W-:Y:S02]  /*59f60*/  @!UPT UIADD3 URZ, URZ, URZ, URZ ;  /* 0x0000003f3f3ff290 */ /* 0x000fe4000fffe03f */
[----:B------:R-:W-:Y:S04]  /*59f70*/  STL.64 [R1+0x100], R172 ;  /* 0x000100ac01007387 */ /* 0x000fe80000100a00 */
[----:B------:R1:W-:Y:S04]  /*59f80*/  STL.64 [R1+0x108], R174 ;  /* 0x000108ae01007387 */ /* 0x0003e80000100a00 */
[----:B------:R-:W4:Y:S04]  /*59f90*/  LDL.LU R177, [R1+0x1d4] ;  /* 0x0001d40001b17983 */ /* 0x000f280000300800 */
[----:B------:R-:W4:Y:S04]  /*59fa0*/  LDL.LU R178, [R1+0x1d8] ;  /* 0x0001d80001b27983 */ /* 0x000f280000300800 */
[----:B------:R-:W4:Y:S01]  /*59fb0*/  LDL.LU R179, [R1+0x1dc] ;  /* 0x0001dc0001b37983 */ /* 0x000f220000300800 */
[C---:B------:R-:W-:Y:S08]  /*59fc0*/  HMMA.1688.F32.TF32 R200, R72.reuse, R56, R200 ;  /* 0x0000003848c8723c */ /* 0x040ff000000810c8 */
[----:B-1----:R-:W-:Y:S11]  /*59fd0*/  HMMA.1688.F32.TF32 R172, R72, R52, R248 ;  /* 0x0000003448ac723c */ /* 0x002ff600000810f8 */
[----:B------:R-:W-:Y:S04]  /*59fe0*/  @!UPT UIADD3 URZ, URZ, URZ, URZ ;  /* 0x0000003f3f3ff290 */ /* 0x000fe8000fffe03f */
[----:B------:R-:W-:Y:S04]  /*59ff0*/  STL.64 [R1+0xf0], R200 ;  /* 0x0000f0c801007387 */ /* 0x000fe80000100a00 */
[----:B------:R-:W-:Y:S04]  /*5a000*/  STL.64 [R1+0xf8], R202 ;  /* 0x0000f8ca01007387 */ /* 0x000fe80000100a00 */
[----:B------:R-:W5:Y:S04]  /*5a010*/  LDL.LU R248, [R1+0xa0] ;  /* 0x0000a00001f87983 */ /* 0x000f680000300800 */
[----:B------:R-:W5:Y:S04]  /*5a020*/  LDL.LU R249, [R1+0xa4] ;  /* 0x0000a40001f97983 */ /* 0x000f680000300800 */
[----:B------:R-:W5:Y:S04]  /*5a030*/  LDL.LU R250, [R1+0xa8] ;  /* 0x0000a80001fa7983 */ /* 0x000f680000300800 */
[----:B------:R-:W5:Y:S01]  /*5a040*/  LDL.LU R251, [R1+0xac] ;  /* 0x0000ac0001fb7983 */ /* 0x000f620000300800 */
[----:B------:R-:W-:-:S02]  /*5a050*/  IMAD.MOV.U32 R19, RZ, RZ, R172 ;  /* 0x000000ffff137224 */ /* 0x000fc400078e00ac */
[----:B------:R-:W-:Y:S02]  /*5a060*/  IMAD.MOV.U32 R22, RZ, RZ, R173 ;  /* 0x000000ffff167224 */ /* 0x000fe400078e00ad */
[----:B------:R-:W-:Y:S02]  /*5a070*/  IMAD.MOV.U32 R23, RZ, RZ, R174 ;  /* 0x000000ffff177224 */ /* 0x000fe400078e00ae */
[----:B------:R-:W-:-:S05]  /*5a080*/  IMAD.MOV.U32 R26, RZ, RZ, R175 ;  /* 0x000000ffff1a7224 */ /* 0x000fca00078e00af */
[----:B------:R-:W-:Y:S04]  /*5a090*/  STL [R1+0x21c4], R26 ;  /* 0x0021c41a01007387 */ /* 0x000fe80000100800 */
[----:B------:R-:W-:Y:S04]  /*5a0a0*/  STL [R1+0x21c0], R23 ;  /* 0x0021c01701007387 */ /* 0x000fe80000100800 */
[----:B------:R-:W-:Y:S04]  /*5a0b0*/  STL [R1+0x21bc], R22 ;  /* 0x0021bc1601007387 */ /* 0x000fe80000100800 */
[----:B------:R-:W-:Y:S01]  /*5a0c0*/  STL [R1+0x21b8], R19 ;  /* 0x0021b81301007387 */ /* 0x000fe20000100800 */
[C---:B--2---:R-:W-:Y:S11]  /*5a0d0*/  HMMA.1688.F32.TF32 R172, R72.reuse, R48, R192 ;  /* 0x0000003048ac723c */ /* 0x044ff600000810c0 */
[----:B------:R-:W-:Y:S11]  /*5a0e0*/  @!UPT UIADD3 URZ, URZ, URZ, URZ ;  /* 0x0000003f3f3ff290 */ /* 0x000ff6000fffe03f */
[----:B------:R-:W-:Y:S01]  /*5a0f0*/  @!UPT UIADD3 URZ, URZ, URZ, URZ ;  /* 0x0000003f3f3ff290 */ /* 0x000fe2000fffe03f */
[----:B------:R3:W-:Y:S01]  /*5a100*/  STL [R1+0xd0], R172 ;  /* 0x0000d0ac01007387 */ /* 0x0007e20000100800 */
[----:B------:R-:W-:Y:S01]  /*5a110*/  IMAD.MOV.U32 R14, RZ, RZ, R173 ;  /* 0x000000ffff0e7224 */ /* 0x000fe200078e00ad */
[----:B------:R-:W-:Y:S01]  /*5a120*/  MOV R18, R175 ;  /* 0x000000af00127202 */ /* 0x000fe20000000f00 */
[----:B------:R-:W-:Y:S02]  /*5a130*/  IMAD.MOV.U32 R15, RZ, RZ, R174 ;  /* 0x000000ffff0f7224 */ /* 0x000fe400078e00ae */
[C---:B---3--:R-:W-:Y:S02]  /*5a140*/  HMMA.1688.F32.TF32 R172, R72.reuse, R44, R184 ;  /* 0x0000002c48ac723c */ /* 0x048fe400000810b8 */
[----:B------:R1:W-:Y:S04]  /*5a150*/  STL [R1+0x21d0], R18 ;  /* 0x0021d01201007387 */ /* 0x0003e80000100800 */
[----:B------:R2:W-:Y:S11]  /*5a160*/  STL [R1+0x21cc], R15 ;  /* 0x0021cc0f01007387 */ /* 0x0005f60000100800 */
[----:B------:R-:W-:Y:S07]  /*5a170*/  @!UPT UIADD3 URZ, URZ, URZ, URZ ;  /* 0x0000003f3f3ff290 */ /* 0x000fee000fffe03f */
[----:B------:R-:W-:Y:S02]  /*5a180*/  IMAD.MOV.U32 R26, RZ, RZ, R172 ;  /* 0x000000ffff1a7224 */ /* 0x000fe400078e00ac */
[----:B------:R-:W-:Y:S02]  /*5a190*/  IMAD.MOV.U32 R23, RZ, RZ, R173 ;  /* 0x000000ffff177224 */ /* 0x000fe400078e00ad */
[----:B------:R-:W-:Y:S02]  /*5a1a0*/  IMAD.MOV.U32 R22, RZ, RZ, R174 ;  /* 0x000000ffff167224 */ /* 0x000fe400078e00ae */
[----:B------:R-:W-:Y:S02]  /*5a1b0*/  IMAD.MOV.U32 R19, RZ, RZ, R175 ;  /* 0x000000ffff137224 */ /* 0x000fe400078e00af */
[----:B----4-:R-:W-:Y:S01]  /*5a1c0*/  HMMA.1688.F32.TF32 R172, R72, R40, R176 ;  /* 0x0000002848ac723c */ /* 0x010fe200000810b0 */
[----:B------:R3:W-:Y:S04]  /*5a1d0*/  STL [R1+0x21c8], R14 ;  /* 0x0021c80e01007387 */ /* 0x0007e80000100800 */
[----:B------:R-:W-:Y:S04]  /*5a1e0*/  STL [R1+0x21e0], R19 ;  /* 0x0021e01301007387 */ /* 0x000fe80000100800 */
[----:B------:R-:W-:Y:S04]  /*5a1f0*/  STL [R1+0x21dc], R22 ;  /* 0x0021dc1601007387 */ /* 0x000fe80000100800 */
[----:B------:R-:W-:Y:S04]  /*5a200*/  STL [R1+0x21d8], R26 ;  /* 0x0021d81a01007387 */ /* 0x000fe80000100800 */
[----:B------:R-:W-:Y:S06]  /*5a210*/  STL [R1+0x21d4], R23 ;  /* 0x0021d41701007387 */ /* 0x000fec0000100800 */
[----:B------:R4:W-:Y:S01]  /*5a220*/  STL [R1+0xb0], R172 ;  /* 0x0000b0ac01007387 */ /* 0x0009e20000100800 */
[----:B-1----:R-:W-:-:S02]  /*5a230*/  IMAD.MOV.U32 R18, RZ, RZ, R173 ;  /* 0x000000ffff127224 */ /* 0x002fc400078e00ad */
[----:B--2---:R-:W-:Y:S02]  /*5a240*/  IMAD.MOV.U32 R15, RZ, RZ, R174 ;  /* 0x000000ffff0f7224 */ /* 0x004fe400078e00ae */
[----:B---3--:R-:W-:Y:S01]  /*5a250*/  IMAD.MOV.U32 R14, RZ, RZ, R175 ;  /* 0x000000ffff0e7224 */ /* 0x008fe200078e00af */
[----:B----4-:R-:W2:Y:S04]  /*5a260*/  LDL.LU R172, [R1+0x1c0] ;  /* 0x0001c00001ac7983 */ /* 0x010ea80000300800 */
[----:B------:R-:W2:Y:S04]  /*5a270*/  LDL.LU R173, [R1+0x1c4] ;  /* 0x0001c40001ad7983 */ /* 0x000ea80000300800 */
[----:B------:R-:W2:Y:S04]  /*5a280*/  LDL.LU R174, [R1+0x1c8] ;  /* 0x0001c80001ae7983 */ /* 0x000ea80000300800 */
[----:B------:R-:W2:Y:S04]  /*5a290*/  LDL.LU R175, [R1+0x1cc] ;  /* 0x0001cc0001af7983 */ /* 0x000ea80000300800 */
[----:B------:R-:W3:Y:S04]  /*5a2a0*/  LDL.LU R200, [R1+0x1b0] ;  /* 0x0001b00001c87983 */ /* 0x000ee80000300800 */
[----:B------:R-:W3:Y:S04]  /*5a2b0*/  LDL.LU R201, [R1+0x1b4] ;  /* 0x0001b40001c97983 */ /* 0x000ee80000300800 */
[----:B------:R-:W3:Y:S04]  /*5a2c0*/  LDL.LU R202, [R1+0x1b8] ;  /* 0x0001b80001ca7983 */ /* 0x000ee80000300800 */
[----:B------:R-:W3:Y:S01]  /*5a2d0*/  LDL.LU R203, [R1+0x1bc] ;  /* 0x0001bc0001cb7983 */ /* 0x000ee20000300800 */
[----:B-----5:R-:W-:Y:S03]  /*5a2e0*/  HMMA.1688.F32.TF32 R176, R72, R36, R248 ;  /* 0x0000002448b0723c */ /* 0x020fe600000810f8 */
[----:B------:R-:W-:Y:S04]  /*5a2f0*/  STL [R1+0x21ec], R14 ;  /* 0x0021ec0e01007387 */ /* 0x000fe80000100800 */
[----:B------:R-:W-:Y:S04]  /*5a300*/  STL [R1+0x21e8], R15 ;  /* 0x0021e80f01007387 */ /* 0x000fe80000100800 */
[----:B------:R-:W-:Y:S04]  /*5a310*/  STL [R1+0x21e4], R18 ;  /* 0x0021e41201007387 */ /* 0x000fe80000100800 */
        /* <DEDUP_REMOVED lines=8> */
[----:B------:R-:W4:Y:S04]  /*5a3a0*/  LDL.LU R184, [R1+0x190] ;  /* 0x0001900001b87983 */ /* 0x000f280000300800 */
[----:B------:R-:W4:Y:S04]  /*5a3b0*/  LDL.LU R185, [R1+0x194] ;  /* 0x0001940001b97983 */ /* 0x000f280000300800 */
[----:B------:R-:W4:Y:S04]  /*5a3c0*/  LDL.LU R186, [R1+0x198] ;  /* 0x0001980001ba7983 */ /* 0x000f280000300800 */
[----:B------:R-:W4:Y:S01]  /*5a3d0*/  LDL.LU R187, [R1+0x19c] ;  /* 0x00019c0001bb7983 */ /* 0x000f220000300800 */
[----:B------:R-:W-:-:S02]  /*5a3e0*/  IMAD.MOV.U32 R27, RZ, RZ, R176 ;  /* 0x000000ffff1b7224 */ /* 0x000fc400078e00b0 */
[----:B------:R-:W-:Y:S01]  /*5a3f0*/  IMAD.MOV.U32 R30, RZ, RZ, R177 ;  /* 0x000000ffff1e7224 */ /* 0x000fe200078e00b1 */
[----:B------:R-:W4:Y:S01]  /*5a400*/  LDL.LU R176, [R1+0x180] ;  /* 0x0001800001b07983 */ /* 0x000f220000300800 */
[----:B------:R-:W-:Y:S02]  /*5a410*/  IMAD.MOV.U32 R31, RZ, RZ, R178 ;  /* 0x000000ffff1f7224 */ /* 0x000fe400078e00b2 */
[----:B------:R-:W-:Y:S01]  /*5a420*/  IMAD.MOV.U32 R34, RZ, RZ, R179 ;  /* 0x000000ffff227224 */ /* 0x000fe200078e00b3 */
[----:B------:R-:W4:Y:S04]  /*5a430*/  LDL.LU R177, [R1+0x184] ;  /* 0x0001840001b17983 */ /* 0x000f280000300800 */
[----:B------:R-:W4:Y:S04]  /*5a440*/  LDL.LU R178, [R1+0x188] ;  /* 0x0001880001b27983 */ /* 0x000f280000300800 */
[----:B------:R-:W4:Y:S04]  /*5a450*/  LDL.LU R179, [R1+0x18c] ;  /* 0x00018c0001b37983 */ /* 0x000f280000300800 */
[----:B------:R-:W-:Y:S04]  /*5a460*/  STL [R1+0x21fc], R34 ;  /* 0x0021fc2201007387 */ /* 0x000fe80000100800 */
[----:B------:R-:W-:Y:S04]  /*5a470*/  STL [R1+0x21f8], R31 ;  /* 0x0021f81f01007387 */ /* 0x000fe80000100800 */
[----:B------:R-:W-:Y:S04]  /*5a480*/  STL [R1+0x21f4], R30 ;  /* 0x0021f41e01007387 */ /* 0x000fe80000100800 */
[----:B------:R1:W-:Y:S01]  /*5a490*/  STL [R1+0x21f0], R27 ;  /* 0x0021f01b01007387 */ /* 0x0003e20000100800 */
[----:B------:R-:W-:Y:S08]  /*5a4a0*/  HMMA.1688.F32.TF32 R68, R124, R52, R68 ;  /* 0x000000347c44723c */ /* 0x000ff00000081044 */
[C---:B--2---:R-:W-:Y:S11]  /*5a4b0*/  HMMA.1688.F32.TF32 R172, R72.reuse, R32, R172 ;  /* 0x0000002048ac723c */ /* 0x044ff600000810ac */
[----:B------:R-:W-:Y:S11]  /*5a4c0*/  @!UPT UIADD3 URZ, URZ, URZ, URZ ;  /* 0x0000003f3f3ff290 */ /* 0x000ff6000fffe03f */
[----:B------:R-:W-:Y:S02]  /*5a4d0*/  @!UPT UIADD3 URZ, URZ, URZ, URZ ;  /* 0x0000003f3f3ff290 */ /* 0x000fe4000fffe03f */
[----:B------:R-:W-:Y:S02]  /*5a4e0*/  IMAD.MOV.U32 R19, RZ, RZ, R172 ;  /* 0x000000ffff137224 */ /* 0x000fe400078e00ac */
[----:B------:R-:W-:Y:S02]  /*5a4f0*/  IMAD.MOV.U32 R22, RZ, RZ, R173 ;  /* 0x000000ffff167224 */ /* 0x000fe400078e00ad */
[----:B------:R-:W-:Y:S02]  /*5a500*/  IMAD.MOV.U32 R26, RZ, RZ, R174 ;  /* 0x000000ffff1a7224 */ /* 0x000fe400078e00ae */
[----:B------:R-:W-:Y:S02]  /*5a510*/  IMAD.MOV.U32 R23, RZ, RZ, R175 ;  /* 0x000000ffff177224 */ /* 0x000fe400078e00af */
[C---:B---3--:R-:W-:Y:S03]  /*5a520*/  HMMA.1688.F32.TF32 R172, R72.reuse, R28, R200 ;  /* 0x0000001c48ac723c */ /* 0x048fe600000810c8 */
[----:B------:R-:W-:Y:S11]  /*5a530*/  STL [R1+0x220c], R23 ;  /* 0x00220c1701007387 */ /* 0x000ff60000100800 */
[----:B------:R-:W-:Y:S10]  /*5a540*/  @!UPT UIADD3 URZ, URZ, URZ, URZ ;  /* 0x0000003f3f3ff290 */ /* 0x000ff4000fffe03f */
[----:B-1----:R-:W-:Y:S01]  /*5a550*/  IMAD.MOV.U32 R27, RZ, RZ, R172 ;  /* 0x000000ffff1b7224 */ /* 0x002fe200078e00ac */
[----:B------:R-:W-:Y:S01]  /*5a560*/  MOV R14, R173 ;  /* 0x000000ad000e7202 */ /* 0x000fe20000000f00 */
[----:B------:R-:W-:Y:S02]  /*5a570*/  IMAD.MOV.U32 R15, RZ, RZ, R174 ;  /* 0x000000ffff0f7224 */ /* 0x000fe400078e00ae */
[----:B------:R-:W-:Y:S02]  /*5a580*/  IMAD.MOV.U32 R18, RZ, RZ, R175 ;  /* 0x000000ffff127224 */ /* 0x000fe400078e00af */
[C---:B-----5:R-:W-:Y:S01]  /*5a590*/  HMMA.1688.F32.TF32 R172, R72.reuse, R24, R192 ;  /* 0x0000001848ac723c */ /* 0x060fe200000810c0 */
[----:B------:R-:W-:Y:S04]  /*5a5a0*/  STL [R1+0x2208], R26 ;  /* 0x0022081a01007387 */ /* 0x000fe80000100800 */
[----:B------:R-:W-:Y:S04]  /*5a5b0*/  STL [R1+0x2204], R22 ;  /* 0x0022041601007387 */ /* 0x000fe80000100800 */
[----:B------:R1:W-:Y:S11]  /*5a5c0*/  STL [R1+0x2200], R19 ;  /* 0x0022001301007387 */ /* 0x0003f60000100800 */
[----:B------:R-:W-:Y:S04]  /*5a5d0*/  @!UPT UIADD3 URZ, URZ, URZ, URZ ;  /* 0x0000003f3f3ff290 */ /* 0x000fe8000fffe03f */
[----:B-1----:R-:W-:Y:S02]  /*5a5e0*/  IMAD.MOV.U32 R19, RZ, RZ, R172 ;  /* 0x000000ffff137224 */ /* 0x002fe400078e00ac */
[----:B------:R-:W-:Y:S02]  /*5a5f0*/  IMAD.MOV.U32 R34, RZ, RZ, R173 ;  /* 0x000000ffff227224 */ /* 0x000fe400078e00ad */
[----:B------:R-:W-:Y:S02]  /*5a600*/  IMAD.MOV.U32 R31, RZ, RZ, R174 ;  /* 0x000000ffff1f7224 */ /* 0x000fe400078e00ae */
[----:B------:R-:W-:Y:S02]  /*5a610*/  IMAD.MOV.U32 R30, RZ, RZ, R175 ;  /* 0x000000ffff1e7224 */ /* 0x000fe400078e00af */
[C---:B----4-:R-:W-:Y:S01]  /*5a620*/  HMMA.1688.F32.TF32 R172, R72.reuse, R20, R184 ;  /* 0x0000001448ac723c */ /* 0x050fe200000810b8 */
[----:B------:R-:W-:Y:S11]  /*5a630*/  STL [R1+0x221c], R18 ;  /* 0x00221c1201007387 */ /* 0x000ff60000100800 */
[----:B------:R-:W-:Y:S11]  /*5a640*/  @!UPT UIADD3 URZ, URZ, URZ, URZ ;  /* 0x0000003f3f3ff290 */ /* 0x000ff6000fffe03f */
[----:B------:R-:W-:Y:S01]  /*5a650*/  @!UPT UIADD3 URZ, URZ, URZ, URZ ;  /* 0x0000003f3f3ff290 */ /* 0x000fe2000fffe03f */
[----:B------:R-:W-:Y:S02]  /*5a660*/  IMAD.MOV.U32 R35, RZ, RZ, R172 ;  /* 0x000000ffff237224 */ /* 0x000fe400078e00ac */
[----:B------:R-:W-:Y:S02]  /*5a670*/  IMAD.MOV.U32 R38, RZ, RZ, R173 ;  /* 0x000000ffff267224 */ /* 0x000fe400078e00ad */
[----:B------:R-:W-:Y:S02]  /*5a680*/  IMAD.MOV.U32 R39, RZ, RZ, R174 ;  /* 0x000000ffff277224 */ /* 0x000fe400078e00ae */
[----:B------:R-:W-:Y:S02]  /*5a690*/  IMAD.MOV.U32 R42, RZ, RZ, R175 ;  /* 0x000000ffff2a7224 */ /* 0x000fe400078e00af */
[C---:B------:R-:W-:Y:S08]  /*5a6a0*/  HMMA.1688.F32.TF32 R172, R72.reuse, R16, R176 ;  /* 0x0000001048ac723c */ /* 0x040ff000000810b0 */
[----:B------:R-:W-:Y:S08]  /*5a6b0*/  HMMA.1688.F32.TF32 R72, R72, R12, R248 ;  /* 0x0000000c4848723c */ /* 0x000ff000000810f8 */
[----:B------:R-:W-:Y:S01]  /*5a6c0*/  HMMA.1688.F32.TF32 R248, R124, R64, R160 ;  /* 0x000000407cf8723c */ /* 0x000fe200000810a0 */
[----:B------:R-:W-:Y:S04]  /*5a6d0*/  STL [R1+0x2218], R15 ;  /* 0x0022180f01007387 */ /* 0x000fe80000100800 */
[----:B------:R-:W-:Y:S04]  /*5a6e0*/  STL [R1+0x2214], R14 ;  /* 0x0022140e01007387 */ /* 0x000fe80000100800 */
[----:B------:R-:W-:Y:S04]  /*5a6f0*/  STL [R1+0x2210], R27 ;  /* 0x0022101b01007387 */ /* 0x000fe80000100800 */
[----:B------:R1:W-:Y:S10]  /*5a700*/  STL [R1+0x2220], R19 ;  /* 0x0022201301007387 */ /* 0x0003f40000100800 */
[----:B------:R2:W-:Y:S04]  /*5a710*/  STL.64 [R1+0x2088], R250 ;  /* 0x002088fa01007387 */ /* 0x0005e80000100a00 */
[----:B------:R3:W-:Y:S04]  /*5a720*/  STL.64 [R1+0x2080], R248 ;  /* 0x002080f801007387 */ /* 0x0007e80000100a00 */
[----:B------:R-:W-:Y:S04]  /*5a730*/  STL.64 [R1+0x2048], R70 ;  /* 0x0020484601007387 */ /* 0x000fe80000100a00 */
        /* <DEDUP_REMOVED lines=12> */
[----:B-1----:R-:W-:Y:S01]  /*5a800*/  IMAD.MOV.U32 R19, RZ, RZ, R72 ;  /* 0x000000ffff137224 */ /* 0x002fe200078e0048 */
[----:B------:R-:W-:Y:S01]  /*5a810*/  MOV R15, R74 ;  /* 0x0000004a000f7202 */ /* 0x000fe20000000f00 */
[----:B------:R-:W-:-:S02]  /*5a820*/  IMAD.MOV.U32 R18, RZ, RZ, R73 ;  /* 0x000000ffff127224 */ /* 0x000fc400078e0049 */
[----:B------:R-:W-:Y:S02]  /*5a830*/  IMAD.MOV.U32 R14, RZ, RZ, R75 ;  /* 0x000000ffff0e7224 */ /* 0x000fe400078e004b */
[C---:B------:R-:W-:Y:S11]  /*5a840*/  HMMA.1688.F32.TF32 R72, R124.reuse, R60, R164 ;  /* 0x0000003c7c48723c */ /* 0x040ff600000810a4 */
[----:B------:R-:W-:Y:S11]  /*5a850*/  @!UPT UIADD3 URZ, URZ, URZ, URZ ;  /* 0x0000003f3f3ff290 */ /* 0x000ff6000fffe03f */
[----:B------:R-:W-:Y:S02]  /*5a860*/  @!UPT UIADD3 URZ, URZ, URZ, URZ ;  /* 0x0000003f3f3ff290 */ /* 0x000fe4000fffe03f */
[----:B------:R-:W-:Y:S02]  /*5a870*/  IMAD.MOV.U32 R58, RZ, RZ, R72 ;  /* 0x000000ffff3a7224 */ /* 0x000fe400078e0048 */
[----:B------:R-:W-:Y:S02]  /*5a880*/  IMAD.MOV.U32 R59, RZ, RZ, R73 ;  /* 0x000000ffff3b7224 */ /* 0x000fe400078e0049 */
[----:B------:R-:W-:Y:S02]  /*5a890*/  IMAD.MOV.U32 R55, RZ, RZ, R74 ;  /* 0x000000ffff377224 */ /* 0x000fe400078e004a */
        /* <DEDUP_REMOVED lines=8> */
[----:B------:R-:W-:Y:S01]  /*5a920*/  HMMA.1688.F32.TF32 R72, R124, R4, R120 ;  /* 0x000000047c48723c */ /* 0x000fe20000081078 */
[----:B------:R-:W-:Y:S02]  /*5a930*/  IMAD.MOV.U32 R27, RZ, RZ, R172 ;  /* 0x000000ffff1b7224 */ /* 0x000fe400078e00ac */
[----:B------:R-:W-:Y:S01]  /*5a940*/  IMAD.MOV.U32 R23, RZ, RZ, R173 ;  /* 0x000000ffff177224 */ /* 0x000fe200078e00ad */
[----:B------:R-:W-:Y:S01]  /*5a950*/  LDS R172, [R3+0xc2080] ;  /* 0x0c20800003ac7984 */ /* 0x000fe20000000800 */
[----:B------:R-:W-:-:S02]  /*5a960*/  IMAD.MOV.U32 R26, RZ, RZ, R174 ;  /* 0x000000ffff1a7224 */ /* 0x000fc400078e00ae */
[----:B------:R-:W-:Y:S01]  /*5a970*/  IMAD.MOV.U32 R22, RZ, RZ, R175 ;  /* 0x000000ffff167224 */ /* 0x000fe200078e00af */
[----:B------:R-:W-:Y:S04]  /*5a980*/  LDS R174, [R3+0xc2480] ;  /* 0x0c24800003ae7984 */ /* 0x000fe80000000800 */
[----:B------:R-:W-:Y:S04]  /*5a990*/  LDS R173, [R252+0xc2080] ;  /* 0x0c208000fcad7984 */ /* 0x000fe80000000800 */
[----:B------:R-:W5:Y:S08]  /*5a9a0*/  LDS R175, [R252+0xc2480] ;  /* 0x0c248000fcaf7984 */ /* 0x000f700000000800 */
[----:B------:R-:W-:-:S02]  /*5a9b0*/  IMAD.MOV.U32 R43, RZ, RZ, R72 ;  /* 0x000000ffff2b7224 */ /* 0x000fc400078e0048 */
[----:B------:R-:W-:Y:S02]  /*5a9c0*/  IMAD.MOV.U32 R46, RZ, RZ, R73 ;  /* 0x000000ffff2e7224 */ /* 0x000fe400078e0049 */
[----:B------:R-:W-:Y:S02]  /*5a9d0*/  IMAD.MOV.U32 R47, RZ, RZ, R74 ;  /* 0x000000ffff2f7224 */ /* 0x000fe400078e004a */
[----:B------:R-:W-:Y:S02]  /*5a9e0*/  IMAD.MOV.U32 R50, RZ, RZ, R75 ;  /* 0x000000ffff327224 */ /* 0x000fe400078e004b */
[C---:B------:R-:W-:Y:S08]  /*5a9f0*/  HMMA.1688.F32.TF32 R72, R124.reuse, R56, R116 ;  /* 0x000000387c48723c */ /* 0x040ff00000081074 */
[C---:B------:R-:W-:Y:S08]  /*5aa00*/  HMMA.1688.F32.TF32 R76, R124.reuse, R44, R76 ;  /* 0x0000002c7c4c723c */ /* 0x040ff0000008104c */
[----:B------:R-:W-:Y:S08]  /*5aa10*/  HMMA.1688.F32.TF32 R80, R124, R40, R80 ;  /* 0x000000287c50723c */ /* 0x000ff00000081050 */
[----:B--2---:R-:W-:Y:S01]  /*5aa20*/  IMAD.MOV.U32 R251, RZ, RZ, R72 ;  /* 0x000000fffffb7224 */ /* 0x004fe200078e0048 */
[----:B---3--:R-:W-:Y:S01]  /*5aa30*/  MOV R248, R75 ;  /* 0x0000004b00f87202 */ /* 0x008fe20000000f00 */
[----:B------:R-:W-:-:S02]  /*5aa40*/  IMAD.MOV.U32 R250, RZ, RZ, R73 ;  /* 0x000000fffffa7224 */ /* 0x000fc400078e0049 */
[----:B------:R-:W-:Y:S02]  /*5aa50*/  IMAD.MOV.U32 R249, RZ, RZ, R74 ;  /* 0x000000fffff97224 */ /* 0x000fe400078e004a */
[C---:B------:R-:W-:Y:S08]  /*5aa60*/  HMMA.1688.F32.TF32 R72, R124.reuse, R48, R112 ;  /* 0x000000307c48723c */ /* 0x040ff00000081070 */
[C---:B------:R-:W-:Y:S08]  /*5aa70*/  HMMA.1688.F32.TF32 R84, R124.reuse, R36, R84 ;  /* 0x000000247c54723c */ /* 0x040ff00000081054 */
[C---:B------:R-:W-:Y:S08]  /*5aa80*/  HMMA.1688.F32.TF32 R88, R124.reuse, R32, R88 ;  /* 0x000000207c58723c */ /* 0x040ff00000081058 */
[C---:B------:R-:W-:Y:S08]  /*5aa90*/  HMMA.1688.F32.TF32 R92, R124.reuse, R28, R92 ;  /* 0x0000001c7c5c723c */ /* 0x040ff0000008105c */
[C---:B------:R-:W-:Y:S08]  /*5aaa0*/  HMMA.1688.F32.TF32 R96, R124.reuse, R24, R96 ;  /* 0x000000187c60723c */ /* 0x040ff00000081060 */
[C---:B------:R-:W-:Y:S01]  /*5aab0*/  HMMA.1688.F32.TF32 R100, R124.reuse, R20, R100 ;  /* 0x000000147c64723c */ /* 0x040fe20000081064 */
[----:B------:R1:W-:Y:S07]  /*5aac0*/  STL.64 [R1+0x2040], R68 ;  /* 0x0020404401007387 */ /* 0x0003ee0000100a00 */
[C---:B------:R-:W-:Y:S01]  /*5aad0*/  HMMA.1688.F32.TF32 R104, R124.reuse, R16, R104 ;  /* 0x000000107c68723c */ /* 0x040fe20000081068 */
[----:B------:R-:W-:Y:S07]  /*5aae0*/  STL.64 [R1+0x2058], R74 ;  /* 0x0020584a01007387 */ /* 0x000fee0000100a00 */
[----:B------:R-:W-:Y:S01]  /*5aaf0*/  HMMA.1688.F32.TF32 R108, R124, R12, R108 ;  /* 0x0000000c7c6c723c */ /* 0x000fe2000008106c */
[----:B------:R-:W-:Y:S04]  /*5ab00*/  STL.64 [R1+0x2050], R72 ;  /* 0x0020504801007387 */ /* 0x000fe80000100a00 */
[----:B------:R-:W-:Y:S04]  /*5ab10*/  STL.64 [R1+0x2068], R78 ;  /* 0x0020684e01007387 */ /* 0x000fe80000100a00 */
[----:B------:R2:W-:Y:S04]  /*5ab20*/  STL.64 [R1+0x2060], R76 ;  /* 0x0020604c01007387 */ /* 0x0005e80000100a00 */
        /* <DEDUP_REMOVED lines=16> */
[C---:B-----5:R-:W-:Y:S08]  /*5ac30*/  HMMA.1688.F32.TF32 R116, R172.reuse, R60, R184 ;  /* 0x0000003cac74723c */ /* 0x060ff000000810b8 */
[----:B----4-:R-:W-:Y:S01]  /*5ac40*/  HMMA.1688.F32.TF32 R112, R172, R64, R192 ;  /* 0x00000040ac70723c */ /* 0x010fe200000810c0 */
[----:B------:R-:W-:-:S02]  /*5ac50*/  IMAD.MOV.U32 R168, RZ, RZ, R145 ;  /* 0x000000ffffa87224 */ /* 0x000fc400078e0091 */
[----:B------:R-:W-:Y:S02]  /*5ac60*/  IMAD.MOV.U32 R169, RZ, RZ, R144 ;  /* 0x000000ffffa97224 */ /* 0x000fe400078e0090 */
[----:B------:R-:W-:Y:S02]  /*5ac70*/  IMAD.MOV.U32 R170, RZ, RZ, R141 ;  /* 0x000000ffffaa7224 */ /* 0x000fe400078e008d */
[----:B------:R-:W-:Y:S02]  /*5ac80*/  IMAD.MOV.U32 R171, RZ, RZ, R140 ;  /* 0x000000ffffab7224 */ /* 0x000fe400078e008c */
[----:B------:R-:W-:Y:S02]  /*5ac90*/  IMAD.MOV.U32 R164, RZ, RZ, R137 ;  /* 0x000000ffffa47224 */ /* 0x000fe400078e0089 */
[----:B------:R-:W-:Y:S02]  /*5aca0*/  IMAD.MOV.U32 R165, RZ, RZ, R136 ;  /* 0x000000ffffa57224 */ /* 0x000fe400078e0088 */
[----:B------:R-:W-:-:S10]  /*5acb0*/  IMAD.MOV.U32 R166, RZ, RZ, R129 ;  /* 0x000000ffffa67224 */ /* 0x000fd400078e0081 */
[----:B------:R-:W-:Y:S04]  /*5acc0*/  STL.64 [R1+0x2108], R114 ;  /* 0x0021087201007387 */ /* 0x000fe80000100a00 */
[----:B------:R-:W-:Y:S04]  /*5acd0*/  STL.64 [R1+0x2100], R112 ;  /* 0x0021007001007387 */ /* 0x000fe80000100a00 */
[----:B------:R-:W-:Y:S04]  /*5ace0*/  STL.64 [R1+0x2118], R118 ;  /* 0x0021187601007387 */ /* 0x000fe80000100a00 */
[----:B------:R-:W-:Y:S04]  /*5acf0*/  STL.64 [R1+0x2110], R116 ;  /* 0x0021107401007387 */ /* 0x000fe80000100a00 */
[----:B------:R-:W3:Y:S04]  /*5ad00*/  LDL.LU R145, [R1+0x2290] ;  /* 0x0022900001917983 */ /* 0x000ee80000300800 */
[----:B------:R-:W3:Y:S04]  /*5ad10*/  LDL.LU R144, [R1+0x228c] ;  /* 0x00228c0001907983 */ /* 0x000ee80000300800 */
[----:B------:R-:W4:Y:S01]  /*5ad20*/  LDL.LU R141, [R1+0x2288] ;  /* 0x00228800018d7983 */ /* 0x000f220000300800 */
[----:B------:R-:W-:-:S03]  /*5ad30*/  IMAD.MOV.U32 R167, RZ, RZ, R128 ;  /* 0x000000ffffa77224 */ /* 0x000fc600078e0080 */
[----:B------:R-:W4:Y:S01]  /*5ad40*/  LDL.LU R140, [R1+0x2284] ;  /* 0x00228400018c7983 */ /* 0x000f220000300800 */
[----:B------:R-:W-:-:S03]  /*5ad50*/  IMAD.MOV.U32 R146, RZ, RZ, R133 ;  /* 0x000000ffff927224 */ /* 0x000fc600078e0085 */
[----:B------:R-:W5:Y:S01]  /*5ad60*/  LDL.LU R137, [R1+0x2280] ;  /* 0x0022800001897983 */ /* 0x000f620000300800 */
[----:B------:R-:W-:-:S03]  /*5ad70*/  IMAD.MOV.U32 R147, RZ, RZ, R132 ;  /* 0x000000ffff937224 */ /* 0x000fc600078e0084 */
[----:B------:R-:W5:Y:S04]  /*5ad80*/  LDL.LU R136, [R1+0x227c] ;  /* 0x00227c0001887983 */ /* 0x000f680000300800 */
[----:B------:R-:W2:Y:S04]  /*5ad90*/  LDL.LU R129, [R1+0x2278] ;  /* 0x0022780001817983 */ /* 0x000ea80000300800 */
[----:B------:R-:W2:Y:S04]  /*5ada0*/  LDL.LU R128, [R1+0x2274] ;  /* 0x0022740001807983 */ /* 0x000ea80000300800 */
[----:B------:R-:W2:Y:S04]  /*5adb0*/  LDL.LU R133, [R1+0x2270] ;  /* 0x0022700001857983 */ /* 0x000ea80000300800 */
[----:B------:R-:W2:Y:S04]  /*5adc0*/  LDL.LU R132, [R1+0x226c] ;  /* 0x00226c0001847983 */ /* 0x000ea80000300800 */
        /* <DEDUP_REMOVED lines=9> */
[----:B------:R-:W4:Y:S01]  /*5ae60*/  LDL.LU R134, [R1+0x2c8] ;  /* 0x0002c80001867983 */ /* 0x000f220000300800 */
[----:B------:R-:W-:-:S03]  /*5ae70*/  IMAD.MOV.U32 R160, RZ, RZ, R149 ;  /* 0x000000ffffa07224 */ /* 0x000fc600078e0095 */
[----:B------:R-:W4:Y:S01]  /*5ae80*/  LDL.LU R135, [R1+0x2cc] ;  /* 0x0002cc0001877983 */ /* 0x000f220000300800 */
[----:B------:R-:W-:-:S03]  /*5ae90*/  IMAD.MOV.U32 R161, RZ, RZ, R148 ;  /* 0x000000ffffa17224 */ /* 0x000fc600078e0094 */
        /* <DEDUP_REMOVED lines=16> */
[----:B------:R-:W-:Y:S04]  /*5afa0*/  STL.64 [R1+0x2128], R122 ;  /* 0x0021287a01007387 */ /* 0x000fe80000100a00 */
[----:B------:R-:W-:Y:S01]  /*5afb0*/  STL.64 [R1+0x2120], R120 ;  /* 0x0021207801007387 */ /* 0x000fe20000100a00 */
[----:B------:R-:W-:-:S02]  /*5afc0*/  IMAD.MOV.U32 R194, RZ, RZ, R244 ;  /* 0x000000ffffc27224 */ /* 0x000fc400078e00f4 */
[----:B------:R-:W-:Y:S01]  /*5afd0*/  IMAD.MOV.U32 R195, RZ, RZ, R245 ;  /* 0x000000ffffc37224 */ /* 0x000fe200078e00f5 */
[----:B------:R-:W-:Y:S01]  /*5afe0*/  MOV R201, R247 ;  /* 0x000000f700c97202 */ /* 0x000fe20000000f00 */
[----:B------:R-:W-:Y:S01]  /*5aff0*/  IMAD.MOV.U32 R200, RZ, RZ, R246 ;  /* 0x000000ffffc87224 */ /* 0x000fe200078e00f6 */
[C---:B--2---:R-:W-:Y:S08]  /*5b000*/  HMMA.1688.F32.TF32 R128, R172.reuse, R56, R128 ;  /* 0x00000038ac80723c */ /* 0x044ff00000081080 */
[----:B---3--:R-:W-:Y:S11]  /*5b010*/  HMMA.1688.F32.TF32 R124, R172, R4, R184 ;  /* 0x00000004ac7c723c */ /* 0x008ff600000810b8 */
[----:B------:R-:W-:Y:S11]  /*5b020*/  @!UPT UIADD3 URZ, URZ, URZ, URZ ;  /* 0x0000003f3f3ff290 */ /* 0x000ff6000fffe03f */
[----:B------:R-:W-:Y:S01]  /*5b030*/  @!UPT UIADD3 URZ, URZ, URZ, URZ ;  /* 0x0000003f3f3ff290 */ /* 0x000fe2000fffe03f */
[----:B------:R-:W-:Y:S04]  /*5b040*/  STL.64 [R1+0x2138], R126 ;  /* 0x0021387e01007387 */ /* 0x000fe80000100a00 */
[----:B------:R-:W-:Y:S04]  /*5b050*/  STL.64 [R1+0x2130], R124 ;  /* 0x0021307c01007387 */ /* 0x000fe80000100a00 */
[----:B------:R-:W-:Y:S04]  /*5b060*/  STL.64 [R1+0x2148], R130 ;  /* 0x0021488201007387 */ /* 0x000fe80000100a00 */
[----:B------:R-:W-:Y:S04]  /*5b070*/  STL.64 [R1+0x2140], R128 ;  /* 0x0021408001007387 */ /* 0x000fe80000100a00 */
[----:B------:R-:W2:Y:S04]  /*5b080*/  LDL.LU R192, [R1+0x150] ;  /* 0x0001500001c07983 */ /* 0x000ea80000300800 */
[----:B------:R-:W2:Y:S04]  /*5b090*/  LDL.LU R193, [R1+0x154] ;  /* 0x0001540001c17983 */ /* 0x000ea80000300800 */
[----:B------:R-:W3:Y:S04]  /*5b0a0*/  LDL.LU R244, [R1+0x2260] ;  /* 0x0022600001f47983 */ /* 0x000ee80000300800 */
[----:B------:R-:W3:Y:S04]  /*5b0b0*/  LDL.LU R245, [R1+0x225c] ;  /* 0x00225c0001f57983 */ /* 0x000ee80000300800 */
[----:B------:R-:W2:Y:S04]  /*5b0c0*/  LDL.LU R184, [R1+0x170] ;  /* 0x0001700001b87983 */ /* 0x000ea80000300800 */
[----:B------:R-:W2:Y:S04]  /*5b0d0*/  LDL.LU R185, [R1+0x174] ;  /* 0x0001740001b97983 */ /* 0x000ea80000300800 */
[----:B------:R-:W2:Y:S04]  /*5b0e0*/  LDL.LU R186, [R1+0x178] ;  /* 0x0001780001ba7983 */ /* 0x000ea80000300800 */
[----:B------:R-:W2:Y:S04]  /*5b0f0*/  LDL.LU R187, [R1+0x17c] ;  /* 0x00017c0001bb7983 */ /* 0x000ea80000300800 */
[----:B------:R-:W3:Y:S04]  /*5b100*/  LDL.LU R246, [R1+0x2258] ;  /* 0x0022580001f67983 */ /* 0x000ee80000300800 */
[----:B------:R-:W3:Y:S01]  /*5b110*/  LDL.LU R247, [R1+0x2254] ;  /* 0x0022540001f77983 */ /* 0x000ee20000300800 */
[----:B------:R-:W-:-:S03]  /*5b120*/  IMAD.MOV.U32 R71, RZ, RZ, R243 ;  /* 0x000000ffff477224 */ /* 0x000fc600078e00f3 */
[----:B------:R-:W-:Y:S04]  /*5b130*/  LDS R243, [R2+0xc2480] ;  /* 0x0c24800002f37984 */ /* 0x000fe80000000800 */
[----:B------:R-:W-:Y:S04]  /*5b140*/  LDS R240, [R71+0xc2080] ;  /* 0x0c20800047f07984 */ /* 0x000fe80000000800 */
[----:B------:R-:W5:Y:S01]  /*5b150*/  LDS R242, [R71+0xc2480] ;  /* 0x0c24800047f27984 */ /* 0x000f620000000800 */
[----:B----4-:R-:W-:Y:S01]  /*5b160*/  HMMA.1688.F32.TF32 R132, R172, R52, R132 ;  /* 0x00000034ac84723c */ /* 0x010fe20000081084 */
[----:B-1----:R-:W-:-:S02]  /*5b170*/  IMAD.MOV.U32 R68, RZ, RZ, R190 ;  /* 0x000000ffff447224 */ /* 0x002fc400078e00be */
[----:B------:R-:W-:Y:S01]  /*5b180*/  IMAD.MOV.U32 R69, RZ, RZ, R191 ;  /* 0x000000ffff457224 */ /* 0x000fe200078e00bf */
[----:B------:R-:W4:Y:S04]  /*5b190*/  LDL.LU R202, [R1+0x148] ;  /* 0x0001480001ca7983 */ /* 0x000f280000300800 */
[C---:B-----5:R-:W-:Y:S01]  /*5b1a0*/  HMMA.1688.F32.TF32 R136, R172.reuse, R48, R136 ;  /* 0x00000030ac88723c */ /* 0x060fe20000081088 */
[----:B------:R-:W-:Y:S01]  /*5b1b0*/  IMAD.MOV.U32 R70, RZ, RZ, R199 ;  /* 0x000000ffff467224 */ /* 0x000fe200078e00c7 */
[----:B------:R-:W4:Y:S06]  /*5b1c0*/  LDL.LU R203, [R1+0x14c] ;  /* 0x00014c0001cb7983 */ /* 0x000f2c0000300800 */
        /* <DEDUP_REMOVED lines=9> */
[----:B------:R-:W-:-:S02]  /*5b260*/  IMAD.MOV.U32 R76, RZ, RZ, R197 ;  /* 0x000000ffff4c7224 */ /* 0x000fc400078e00c5 */
[----:B------:R-:W5:Y:S01]  /*5b270*/  LDL.LU R197, [R1+0x2250] ;  /* 0x0022500001c57983 */ /* 0x000f620000300800 */
[----:B------:R-:W-:Y:S02]  /*5b280*/  IMAD.MOV.U32 R77, RZ, RZ, R198 ;  /* 0x000000ffff4d7224 */ /* 0x000fe400078e00c6 */
[----:B------:R-:W-:Y:S01]  /*5b290*/  IMAD.MOV.U32 R78, RZ, RZ, R188 ;  /* 0x000000ffff4e7224 */ /* 0x000fe200078e00bc */
[----:B------:R-:W5:Y:S01]  /*5b2a0*/  LDL.LU R198, [R1+0x224c] ;  /* 0x00224c0001c67983 */ /* 0x000f620000300800 */
[----:B------:R-:W-:Y:S02]  /*5b2b0*/  IMAD.MOV.U32 R79, RZ, RZ, R180 ;  /* 0x000000ffff4f7224 */ /* 0x000fe400078e00b4 */
[----:B------:R-:W-:Y:S01]  /*5b2c0*/  IMAD.MOV.U32 R72, RZ, RZ, R181 ;  /* 0x000000ffff487224 */ /* 0x000fe200078e00b5 */
[----:B------:R-:W2:Y:S01]  /*5b2d0*/  LDL.LU R188, [R1+0x2248] ;  /* 0x0022480001bc7983 */ /* 0x000ea20000300800 */
[----:B------:R-:W-:-:S03]  /*5b2e0*/  IMAD.MOV.U32 R73, RZ, RZ, R182 ;  /* 0x000000ffff497224 */ /* 0x000fc600078e00b6 */
[----:B------:R-:W2:Y:S01]  /*5b2f0*/  LDL.LU R180, [R1+0x2244] ;  /* 0x0022440001b47983 */ /* 0x000ea20000300800 */
[----:B------:R-:W-:-:S03]  /*5b300*/  IMAD.MOV.U32 R74, RZ, RZ, R183 ;  /* 0x000000ffff4a7224 */ /* 0x000fc600078e00b7 */
[----:B------:R-:W2:Y:S01]  /*5b310*/  LDL.LU R181, [R1+0x2240] ;  /* 0x0022400001b57983 */ /* 0x000ea20000300800 */
[----:B------:R-:W-:-:S03]  /*5b320*/  IMAD.MOV.U32 R75, RZ, RZ, R189 ;  /* 0x000000ffff4b7224 */ /* 0x000fc600078e00bd */
[----:B------:R-:W2:Y:S01]  /*5b330*/  LDL.LU R182, [R1+0x223c] ;  /* 0x00223c0001b67983 */ /* 0x000ea20000300800 */
[C---:B------:R-:W-:Y:S03]  /*5b340*/  HMMA.1688.F32.TF32 R228, R240.reuse, R20, R228 ;  /* 0x00000014f0e4723c */ /* 0x040fe600000810e4 */
[----:B------:R-:W2:Y:S04]  /*5b350*/  LDL.LU R183, [R1+0x2238] ;  /* 0x0022380001b77983 */ /* 0x000ea80000300800 */
[----:B------:R-:W2:Y:S04]  /*5b360*/  LDL.LU R189, [R1+0x2234] ;  /* 0x0022340001bd7983 */ /* 0x000ea80000300800 */
[----:B------:R-:W2:Y:S04]  /*5b370*/  LDL.LU R190, [R1+0x2230] ;  /* 0x0022300001be7983 */ /* 0x000ea80000300800 */
[----:B------:R-:W2:Y:S04]  /*5b380*/  LDL.LU R191, [R1+0x222c] ;  /* 0x00222c0001bf7983 */ /* 0x000ea80000300800 */
[----:B------:R-:W5:Y:S01]  /*5b390*/  LDL.LU R199, [R1+0x2228] ;  /* 0x0022280001c77983 */ /* 0x000f620000300800 */
[----:B---3--:R-:W-:Y:S03]  /*5b3a0*/  HMMA.1688.F32.TF32 R176, R240, R64, R244 ;  /* 0x00000040f0b0723c */ /* 0x008fe600000810f4 */
[----:B------:R-:W-:Y:S04]  /*5b3b0*/  LDS R244, [R3+0xc2800] ;  /* 0x0c28000003f47984 */ /* 0x000fe80000000800 */
[----:B------:R-:W-:Y:S04]  /*5b3c0*/  LDS R246, [R3+0xc2c00] ;  /* 0x0c2c000003f67984 */ /* 0x000fe80000000800 */
[----:B------:R-:W-:Y:S04]  /*5b3d0*/  LDS R245, [R252+0xc2800] ;  /* 0x0c280000fcf57984 */ /* 0x000fe80000000800 */
[----:B------:R-:W1:Y:S01]  /*5b3e0*/  LDS R247, [R252+0xc2c00] ;  /* 0x0c2c0000fcf77984 */ /* 0x000e620000000800 */
[----:B------:R-:W-:-:S02]  /*5b3f0*/  IMAD.MOV.U32 R65, RZ, RZ, R71 ;  /* 0x000000ffff417224 */ /* 0x000fc400078e0047 */
[----:B------:R-:W-:Y:S02]  /*5b400*/  IMAD.MOV.U32 R71, RZ, RZ, R207 ;  /* 0x000000ffff477224 */ /* 0x000fe400078e00cf */
[----:B------:R-:W3:Y:S05]  /*5b410*/  LDL.LU R207, [R1+0x2224] ;  /* 0x0022240001cf7983 */ /* 0x000eea0000300800 */
[----:B-1----:R-:W-:Y:S11]  /*5b420*/  HMMA.1688.F32.TF32 R68, R244, R10, R68 ;  /* 0x0000000af444723c */ /* 0x002ff60000081044 */
[----:B------:R-:W-:Y:S11]  /*5b430*/  @!UPT UIADD3 URZ, URZ, URZ, URZ ;  /* 0x0000003f3f3ff290 */ /* 0x000ff6000fffe03f */
[----:B------:R-:W-:Y:S02]  /*5b440*/  @!UPT UIADD3 URZ, URZ, URZ, URZ ;  /* 0x0000003f3f3ff290 */ /* 0x000fe4000fffe03f */
[----:B------:R-:W-:Y:S02]  /*5b450*/  IMAD.MOV.U32 R20, RZ, RZ, R71 ;  /* 0x000000ffff147224 */ /* 0x000fe400078e0047 */
[----:B------:R-:W-:Y:S02]  /*5b460*/  IMAD.MOV.U32 R71, RZ, RZ, R248 ;  /* 0x000000ffff477224 */ /* 0x000fe400078e00f8 */
[----:B------:R-:W-:Y:S02]  /*5b470*/  IMAD.MOV.U32 R248, RZ, RZ, R19 ;  /* 0x000000fffff87224 */ /* 0x000fe400078e0013 */
[----:B------:R-:W2:Y:S01]  /*5b480*/  LDL.LU R19, [R1+0x2220] ;  /* 0x0022200001137983 */ /* 0x000ea20000300800 */
[----:B------:R-:W-:Y:S01]  /*5b490*/  HMMA.1688.F32.TF32 R224, R240, R24, R224 ;  /* 0x00000018f0e0723c */ /* 0x000fe200000810e0 */
[----:B------:R-:W-:Y:S02]  /*5b4a0*/  IMAD.MOV.U32 R21, RZ, RZ, R70 ;  /* 0x000000ffff157224 */ /* 0x000fe400078e0046 */
[----:B------:R-:W-:-:S02]  /*5b4b0*/  IMAD.MOV.U32 R70, RZ, RZ, R249 ;  /* 0x000000ffff467224 */ /* 0x000fc400078e00f9 */
[----:B------:R-:W-:Y:S02]  /*5b4c0*/  IMAD.MOV.U32 R249, RZ, RZ, R18 ;  /* 0x000000fffff97224 */ /* 0x000fe400078e0012 */
[----:B------:R-:W-:Y:S01]  /*5b4d0*/  IMAD.MOV.U32 R24, RZ, RZ, R69 ;  /* 0x000000ffff187224 */ /* 0x000fe200078e0045 */
[----:B------:R-:W3:Y:S01]  /*5b4e0*/  LDL.LU R18, [R1+0x221c] ;  /* 0x00221c0001127983 */ /* 0x000ee20000300800 */
[----:B------:R-:W-:Y:S02]  /*5b4f0*/  IMAD.MOV.U32 R25, RZ, RZ, R68 ;  /* 0x000000ffff197224 */ /* 0x000fe400078e0044 */
[----:B------:R-:W-:Y:S02]  /*5b500*/  IMAD.MOV.U32 R69, RZ, RZ, R250 ;  /* 0x000000ffff457224 */ /* 0x000fe400078e00fa */
[----:B------:R-:W-:Y:S02]  /*5b510*/  IMAD.MOV.U32 R68, RZ, RZ, R251 ;  /* 0x000000ffff447224 */ /* 0x000fe400078e00fb */
[----:B------:R-:W-:Y:S01]  /*5b520*/  IMAD.MOV.U32 R250, RZ, RZ, R15 ;  /* 0x000000fffffa7224 */ /* 0x000fe200078e000f */
[----:B------:R-:W-:Y:S01]  /*5b530*/  MOV R84, R27 ;  /* 0x0000001b00547202 */ /* 0x000fe20000000f00 */
[----:B------:R-:W4:Y:S01]  /*5b540*/  LDL.LU R15, [R1+0x2218] ;  /* 0x00221800010f7983 */ /* 0x000f220000300800 */
[----:B------:R-:W-:-:S02]  /*5b550*/  IMAD.MOV.U32 R251, RZ, RZ, R14 ;  /* 0x000000fffffb7224 */ /* 0x000fc400078e000e */
[----:B------:R-:W-:Y:S01]  /*5b560*/  IMAD.MOV.U32 R85, RZ, RZ, R23 ;  /* 0x000000ffff557224 */ /* 0x000fe200078e0017 */
[----:B------:R-:W5:Y:S01]  /*5b570*/  LDL.LU R14, [R1+0x2214] ;  /* 0x00221400010e7983 */ /* 0x000f620000300800 */
[----:B------:R-:W-:-:S03]  /*5b580*/  IMAD.MOV.U32 R86, RZ, RZ, R26 ;  /* 0x000000ffff567224 */ /* 0x000fc600078e001a */
[----:B------:R-:W5:Y:S01]  /*5b590*/  LDL.LU R27, [R1+0x2210] ;  /* 0x00221000011b7983 */ /* 0x000f620000300800 */
[----:B------:R-:W-:-:S03]  /*5b5a0*/  IMAD.MOV.U32 R87, RZ, RZ, R22 ;  /* 0x000000ffff577224 */ /* 0x000fc600078e0016 */
[----:B------:R-:W5:Y:S04]  /*5b5b0*/  LDL.LU R23, [R1+0x220c] ;  /* 0x00220c0001177983 */ /* 0x000f680000300800 */
[----:B------:R-:W5:Y:S04]  /*5b5c0*/  LDL.LU R26, [R1+0x2208] ;  /* 0x00220800011a7983 */ /* 0x000f680000300800 */
[----:B------:R-:W5:Y:S01]  /*5b5d0*/  LDL.LU R22, [R1+0x2204] ;  /* 0x0022040001167983 */ /* 0x000f620000300800 */
[----:B--2---:R-:W-:-:S03]  /*5b5e0*/  IMAD.MOV.U32 R92, RZ, RZ, R19 ;  /* 0x000000ffff5c7224 */ /* 0x004fc600078e0013 */
[----:B------:R-:W2:Y:S01]  /*5b5f0*/  LDL.LU R19, [R1+0x2200] ;  /* 0x0022000001137983 */ /* 0x000ea20000300800 */
[----:B------:R-:W-:Y:S02]  /*5b600*/  IMAD.MOV.U32 R93, RZ, RZ, R34 ;  /* 0x000000ffff5d7224 */ /* 0x000fe400078e0022 */
[----:B------:R-:W-:Y:S01]  /*5b610*/  IMAD.MOV.U32 R94, RZ, RZ, R31 ;  /* 0x000000ffff5e7224 */ /* 0x000fe200078e001f */
[----:B------:R-:W2:Y:S01]  /*5b620*/  LDL.LU R34, [R1+0x21fc] ;  /* 0x0021fc0001227983 */ /* 0x000ea20000300800 */
[----:B------:R-:W-:-:S03]  /*5b630*/  IMAD.MOV.U32 R95, RZ, RZ, R30 ;  /* 0x000000ffff5f7224 */ /* 0x000fc600078e001e */
[----:B------:R-:W2:Y:S01]  /*5b640*/  LDL.LU R31, [R1+0x21f8] ;  /* 0x0021f800011f7983 */ /* 0x000ea20000300800 */
[----:B---3--:R-:W-:-:S03]  /*5b650*/  IMAD.MOV.U32 R99, RZ, RZ, R18 ;  /* 0x000000ffff637224 */ /* 0x008fc600078e0012 */
[----:B------:R-:W3:Y:S01]  /*5b660*/  LDL.LU R30, [R1+0x21f4] ;  /* 0x0021f400011e7983 */ /* 0x000ee20000300800 */
[----:B----4-:R-:W-:Y:S02]  /*5b670*/  IMAD.MOV.U32 R98, RZ, RZ, R15 ;  /* 0x000000ffff627224 */ /* 0x010fe400078e000f */
[----:B-----5:R-:W-:Y:S02]  /*5b680*/  IMAD.MOV.U32 R97, RZ, RZ, R14 ;  /* 0x000000ffff617224 */ /* 0x020fe400078e000e */
[----:B------:R-:W-:Y:S02]  /*5b690*/  IMAD.MOV.U32 R96, RZ, RZ, R27 ;  /* 0x000000ffff607224 */ /* 0x000fe400078e001b */
[----:B------:R-:W4:Y:S04]  /*5b6a0*/  LDL.LU R27, [R1+0x21f0] ;  /* 0x0021f000011b7983 */ /* 0x000f280000300800 */
[----:B------:R-:W5:Y:S04]  /*5b6b0*/  LDL.LU R14, [R1+0x21ec] ;  /* 0x0021ec00010e7983 */ /* 0x000f680000300800 */
[----:B------:R-:W3:Y:S01]  /*5b6c0*/  LDL.LU R15, [R1+0x21e8] ;  /* 0x0021e800010f7983 */ /* 0x000ee20000300800 */
[----:B------:R-:W-:-:S02]  /*5b6d0*/  IMAD.MOV.U32 R102, RZ, RZ, R26 ;  /* 0x000000ffff667224 */ /* 0x000fc400078e001a */
[----:B------:R-:W-:Y:S01]  /*5b6e0*/  IMAD.MOV.U32 R101, RZ, RZ, R22 ;  /* 0x000000ffff657224 */ /* 0x000fe200078e0016 */
[----:B------:R-:W4:Y:S01]  /*5b6f0*/  LDL.LU R18, [R1+0x21e4] ;  /* 0x0021e40001127983 */ /* 0x000f220000300800 */
[----:B------:R-:W-:Y:S02]  /*5b700*/  IMAD.MOV.U32 R103, RZ, RZ, R23 ;  /* 0x000000ffff677224 */ /* 0x000fe400078e0017 */
[----:B--2---:R-:W-:Y:S02]  /*5b710*/  IMAD.MOV.U32 R100, RZ, RZ, R19 ;  /* 0x000000ffff647224 */ /* 0x004fe400078e0013 */
[----:B------:R-:W2:Y:S04]  /*5b720*/  LDL.LU R19, [R1+0x21e0] ;  /* 0x0021e00001137983 */ /* 0x000ea80000300800 */
[----:B------:R-:W2:Y:S04]  /*5b730*/  LDL.LU R22, [R1+0x21dc] ;  /* 0x0021dc0001167983 */ /* 0x000ea80000300800 */
[----:B------:R-:W2:Y:S04]  /*5b740*/  LDL.LU R26, [R1+0x21d8] ;  /* 0x0021d800011a7983 */ /* 0x000ea80000300800 */
[----:B------:R-:W2:Y:S04]  /*5b750*/  LDL.LU R23, [R1+0x21d4] ;  /* 0x0021d40001177983 */ /* 0x000ea80000300800 */
[----:B------:R-:W2:Y:S01]  /*5b760*/  LDL.LU R108, [R1+0xb0] ;  /* 0x0000b000016c7983 */ /* 0x000ea20000300800 */
[----:B-----5:R-:W-:Y:S01]  /*5b770*/  IMAD.MOV.U32 R111, RZ, RZ, R14 ;  /* 0x000000ffff6f7224 */ /* 0x020fe200078e000e */
[----:B---3--:R-:W-:Y:S01]  /*5b780*/  MOV R110, R15 ;  /* 0x0000000f006e7202 */ /* 0x008fe20000000f00 */
[----:B----4-:R-:W-:-:S02]  /*5b790*/  IMAD.MOV.U32 R109, RZ, RZ, R18 ;  /* 0x000000ffff6d7224 */ /* 0x010fc400078e0012 */
[----:B------:R-:W3:Y:S04]  /*5b7a0*/  LDL.LU R18, [R1+0x21d0] ;  /* 0x0021d00001127983 */ /* 0x000ee80000300800 */
[----:B------:R-:W4:Y:S04]  /*5b7b0*/  LDL.LU R15, [R1+0x21cc] ;  /* 0x0021cc00010f7983 */ /* 0x000f280000300800 */
[----:B------:R-:W5:Y:S01]  /*5b7c0*/  LDL.LU R14, [R1+0x21c8] ;  /* 0x0021c800010e7983 */ /* 0x000f620000300800 */
[----:B--2---:R-:W-:Y:S02]  /*5b7d0*/  IMAD.MOV.U32 R115, RZ, RZ, R19 ;  /* 0x000000ffff737224 */ /* 0x004fe400078e0013 */
[----:B------:R-:W-:-:S02]  /*5b7e0*/  IMAD.MOV.U32 R114, RZ, RZ, R22 ;  /* 0x000000ffff727224 */ /* 0x000fc400078e0016 */
[----:B------:R-:W-:Y:S02]  /*5b7f0*/  IMAD.MOV.U32 R112, RZ, RZ, R26 ;  /* 0x000000ffff707224 */ /* 0x000fe400078e001a */
[----:B------:R-:W2:Y:S01]  /*5b800*/  LDL.LU R26, [R1+0x21c4] ;  /* 0x0021c400011a7983 */ /* 0x000ea20000300800 */
[----:B------:R-:W-:-:S03]  /*5b810*/  IMAD.MOV.U32 R113, RZ, RZ, R23 ;  /* 0x000000ffff717224 */ /* 0x000fc600078e0017 */
[----:B------:R-:W2:Y:S04]  /*5b820*/  LDL.LU R23, [R1+0x21c0] ;  /* 0x0021c00001177983 */ /* 0x000ea80000300800 */
[----:B------:R-:W2:Y:S04]  /*5b830*/  LDL.LU R22, [R1+0x21bc] ;  /* 0x0021bc0001167983 */ /* 0x000ea80000300800 */
[----:B------:R-:W2:Y:S01]  /*5b840*/  LDL.LU R19, [R1+0x21b8] ;  /* 0x0021b80001137983 */ /* 0x000ea20000300800 */
[C---:B------:R-:W-:Y:S03]  /*5b850*/  HMMA.1688.F32.TF32 R72, R244.reuse, R62, R72 ;  /* 0x0000003ef448723c */ /* 0x040fe60000081048 */
[----:B------:R-:W2:Y:S04]  /*5b860*/  LDL.LU R128, [R1+0x100] ;  /* 0x0001000001807983 */ /* 0x000ea80000300800 */
[----:B------:R-:W2:Y:S01]  /*5b870*/  LDL.LU R129, [R1+0x104] ;  /* 0x0001040001817983 */ /* 0x000ea20000300800 */
[----:B------:R-:W-:Y:S03]  /*5b880*/  HMMA.1688.F32.TF32 R76, R244, R66, R76 ;  /* 0x00000042f44c723c */ /* 0x000fe6000008104c */
[----:B------:R-:W2:Y:S04]  /*5b890*/  LDL.LU R130, [R1+0x108] ;  /* 0x0001080001827983 */ /* 0x000ea80000300800 */
[----:B------:R-:W2:Y:S04]  /*5b8a0*/  LDL.LU R131, [R1+0x10c] ;  /* 0x00010c0001837983 */ /* 0x000ea80000300800 */
[----:B------:R-:W2:Y:S04]  /*5b8b0*/  LDL.LU R124, [R1+0xf0] ;  /* 0x0000f000017c7983 */ /* 0x000ea80000300800 */
[----:B------:R-:W2:Y:S01]  /*5b8c0*/  LDL.LU R125, [R1+0xf4] ;  /* 0x0000f400017d7983 */ /* 0x000ea20000300800 */
[----:B-----5:R-:W-:-:S03]  /*5b8d0*/  IMAD.MOV.U32 R117, RZ, RZ, R14 ;  /* 0x000000ffff757224 */ /* 0x020fc600078e000e */
[----:B------:R-:W5:Y:S01]  /*5b8e0*/  LDL.LU R126, [R1+0xf8] ;  /* 0x0000f800017e7983 */ /* 0x000f620000300800 */
[----:B----4-:R-:W-:-:S03]  /*5b8f0*/  IMAD.MOV.U32 R118, RZ, RZ, R15 ;  /* 0x000000ffff767224 */ /* 0x010fc600078e000f */
[----:B------:R-:W5:Y:S01]  /*5b900*/  LDL.LU R127, [R1+0xfc] ;  /* 0x0000fc00017f7983 */ /* 0x000f620000300800 */
[----:B---3--:R-:W-:-:S03]  /*5b910*/  IMAD.MOV.U32 R119, RZ, RZ, R18 ;  /* 0x000000ffff777224 */ /* 0x008fc600078e0012 */
[----:B------:R-:W3:Y:S04]  /*5b920*/  LDL.LU R116, [R1+0xd0] ;  /* 0x0000d00001747983 */ /* 0x000ee80000300800 */
[----:B------:R-:W4:Y:S04]  /*5b930*/  LDL.LU R14, [R1+0x21b4] ;  /* 0x0021b400010e7983 */ /* 0x000f280000300800 */
[----:B------:R-:W4:Y:S04]  /*5b940*/  LDL.LU R15, [R1+0x21b0] ;  /* 0x0021b000010f7983 */ /* 0x000f280000300800 */
[----:B------:R-:W3:Y:S01]  /*5b950*/  LDL.LU R18, [R1+0x21ac] ;  /* 0x0021ac0001127983 */ /* 0x000ee20000300800 */
[----:B------:R-:W-:-:S02]  /*5b960*/  IMAD.MOV.U32 R104, RZ, RZ, R27 ;  /* 0x000000ffff687224 */ /* 0x000fc400078e001b */
[----:B------:R-:W-:Y:S02]  /*5b970*/  IMAD.MOV.U32 R105, RZ, RZ, R30 ;  /* 0x000000ffff697224 */ /* 0x000fe400078e001e */
[----:B------:R-:W-:Y:S01]  /*5b980*/  IMAD.MOV.U32 R106, RZ, RZ, R31 ;  /* 0x000000ffff6a7224 */ /* 0x000fe200078e001f */
[----:B------:R-:W-:Y:S01]  /*5b990*/  MOV R88, R35 ;  /* 0x0000002300587202 */ /* 0x000fe20000000f00 */
[----:B------:R-:W-:Y:S01]  /*5b9a0*/  IMAD.MOV.U32 R107, RZ, RZ, R34 ;  /* 0x000000ffff6b7224 */ /* 0x000fe200078e0022 */
[----:B------:R-:W-:Y:S01]  /*5b9b0*/  HMMA.1688.F32.TF32 R232, R240, R16, R232 ;  /* 0x00000010f0e8723c */ /* 0x000fe200000810e8 */
[----:B------:R-:W-:Y:S02]  /*5b9c0*/  IMAD.MOV.U32 R89, RZ, RZ, R38 ;  /* 0x000000ffff597224 */ /* 0x000fe400078e0026 */
[----:B------:R-:W-:Y:S02]  /*5b9d0*/  IMAD.MOV.U32 R90, RZ, RZ, R39 ;  /* 0x000000ffff5a7224 */ /* 0x000fe400078e0027 */
[----:B------:R-:W-:-:S02]  /*5b9e0*/  IMAD.MOV.U32 R91, RZ, RZ, R42 ;  /* 0x000000ffff5b7224 */ /* 0x000fc400078e002a */
[----:B------:R-:W-:Y:S01]  /*5b9f0*/  IMAD.MOV.U32 R17, RZ, RZ, R72 ;  /* 0x000000ffff117224 */ /* 0x000fe200078e0048 */
[C---:B------:R-:W-:Y:S01]  /*5ba00*/  HMMA.1688.F32.TF32 R236, R240.reuse, R12, R236 ;  /* 0x0000000cf0ec723c */ /* 0x040fe200000810ec */
[----:B------:R-:W-:Y:S02]  /*5ba10*/  IMAD.MOV.U32 R16, RZ, RZ, R73 ;  /* 0x000000ffff107224 */ /* 0x000fe400078e0049 */
[----:B------:R-:W-:Y:S02]  /*5ba20*/  IMAD.MOV.U32 R72, RZ, RZ, R43 ;  /* 0x000000ffff487224 */ /* 0x000fe400078e002b */
[----:B------:R-:W-:Y:S02]  /*5ba30*/  IMAD.MOV.U32 R73, RZ, RZ, R46 ;  /* 0x000000ffff497224 */ /* 0x000fe400078e002e */
[----:B------:R-:W-:Y:S01]  /*5ba40*/  IMAD.MOV.U32 R13, RZ, RZ, R74 ;  /* 0x000000ffff0d7224 */ /* 0x000fe200078e004a */
[----:B------:R-:W-:Y:S01]  /*5ba50*/  HMMA.1688.F32.TF32 R184, R240, R8, R184 ;  /* 0x00000008f0b8723c */ /* 0x000fe200000810b8 */
[----:B------:R-:W-:-:S02]  /*5ba60*/  IMAD.MOV.U32 R12, RZ, RZ, R75 ;  /* 0x000000ffff0c7224 */ /* 0x000fc400078e004b */
[----:B------:R-:W-:Y:S02]  /*5ba70*/  IMAD.MOV.U32 R74, RZ, RZ, R47 ;  /* 0x000000ffff4a7224 */ /* 0x000fe400078e002f */
[----:B------:R-:W-:Y:S02]  /*5ba80*/  IMAD.MOV.U32 R75, RZ, RZ, R50 ;  /* 0x000000ffff4b7224 */ /* 0x000fe400078e0032 */
[----:B------:R-:W-:Y:S01]  /*5ba90*/  IMAD.MOV.U32 R9, RZ, RZ, R76 ;  /* 0x000000ffff097224 */ /* 0x000fe200078e004c */
[----:B------:R-:W-:Y:S01]  /*5baa0*/  HMMA.1688.F32.TF32 R188, R240, R4, R188 ;  /* 0x00000004f0bc723c */ /* 0x000fe200000810bc */
[----:B------:R-:W-:Y:S02]  /*5bab0*/  IMAD.MOV.U32 R8, RZ, RZ, R77 ;  /* 0x000000ffff087224 */ /* 0x000fe400078e004d */
[----:B------:R-:W-:Y:S02]  /*5bac0*/  IMAD.MOV.U32 R76, RZ, RZ, R6 ;  /* 0x000000ffff4c7224 */ /* 0x000fe400078e0006 */
[----:B------:R-:W-:-:S02]  /*5bad0*/  IMAD.MOV.U32 R77, RZ, RZ, R7 ;  /* 0x000000ffff4d7224 */ /* 0x000fc400078e0007 */
[----:B------:R-:W-:Y:S01]  /*5bae0*/  IMAD.MOV.U32 R5, RZ, RZ, R78 ;  /* 0x000000ffff057224 */ /* 0x000fe200078e004e */
[----:B------:R-:W-:Y:S01]  /*5baf0*/  MOV R4, R79 ;  /* 0x0000004f00047202 */ /* 0x000fe20000000f00 */
[----:B------:R-:W-:Y:S02]  /*5bb00*/  IMAD.MOV.U32 R78, RZ, RZ, R51 ;  /* 0x000000ffff4e7224 */ /* 0x000fe400078e0033 */
[----:B------:R-:W-:Y:S02]  /*5bb10*/  IMAD.MOV.U32 R79, RZ, RZ, R54 ;  /* 0x000000ffff4f7224 */ /* 0x000fe400078e0036 */
[----:B------:R-:W-:Y:S02]  /*5bb20*/  IMAD.MOV.U32 R80, RZ, RZ, R58 ;  /* 0x000000ffff507224 */ /* 0x000fe400078e003a */
[----:B------:R-:W-:Y:S02]  /*5bb30*/  IMAD.MOV.U32 R81, RZ, RZ, R59 ;  /* 0x000000ffff517224 */ /* 0x000fe400078e003b */
[----:B------:R-:W-:-:S02]  /*5bb40*/  IMAD.MOV.U32 R82, RZ, RZ, R55 ;  /* 0x000000ffff527224 */ /* 0x000fc400078e0037 */
[----:B--2---:R-:W-:Y:S02]  /*5bb50*/  IMAD.MOV.U32 R123, RZ, RZ, R26 ;  /* 0x000000ffff7b7224 */ /* 0x004fe400078e001a */
[----:B------:R-:W-:Y:S02]  /*5bb60*/  IMAD.MOV.U32 R122, RZ, RZ, R23 ;  /* 0x000000ffff7a7224 */ /* 0x000fe400078e0017 */
[----:B------:R-:W-:Y:S02]  /*5bb70*/  IMAD.MOV.U32 R121, RZ, RZ, R22 ;  /* 0x000000ffff797224 */ /* 0x000fe400078e0016 */
[----:B------:R-:W-:Y:S02]  /*5bb80*/  IMAD.MOV.U32 R120, RZ, RZ, R19 ;  /* 0x000000ffff787224 */ /* 0x000fe400078e0013 */
[----:B------:R-:W3:Y:S04]  /*5bb90*/  LDL.LU R19, [R1+0x21a8] ;  /* 0x0021a80001137983 */ /* 0x000ee80000300800 */
        /* <DEDUP_REMOVED lines=22> */
[C---:B------:R-:W-:Y:S08]  /*5bd00*/  HMMA.1688.F32.TF32 R220, R240.reuse, R28, R220 ;  /* 0x0000001cf0dc723c */ /* 0x040ff000000810dc */
[C---:B------:R-:W-:Y:S08]  /*5bd10*/  HMMA.1688.F32.TF32 R216, R240.reuse, R32, R216 ;  /* 0x00000020f0d8723c */ /* 0x040ff000000810d8 */
[C---:B------:R-:W-:Y:S08]  /*5bd20*/  HMMA.1688.F32.TF32 R212, R240.reuse, R36, R212 ;  /* 0x00000024f0d4723c */ /* 0x040ff000000810d4 */
[----:B------:R-:W-:Y:S08]  /*5bd30*/  HMMA.1688.F32.TF32 R208, R240, R40, R208 ;  /* 0x00000028f0d0723c */ /* 0x000ff000000810d0 */
[C---:B---3--:R-:W-:Y:S08]  /*5bd40*/  HMMA.1688.F32.TF32 R84, R244.reuse, R18, R84 ;  /* 0x00000012f454723c */ /* 0x048ff00000081054 */
[C---:B--2---:R-:W-:Y:S08]  /*5bd50*/  HMMA.1688.F32.TF32 R88, R244.reuse, R22, R88 ;  /* 0x00000016f458723c */ /* 0x044ff00000081058 */
[C---:B----4-:R-:W-:Y:S08]  /*5bd60*/  HMMA.1688.F32.TF32 R92, R244.reuse, R26, R92 ;  /* 0x0000001af45c723c */ /* 0x050ff0000008105c */
[C---:B-----5:R-:W-:Y:S08]  /*5bd70*/  HMMA.1688.F32.TF32 R96, R244.reuse, R30, R96 ;  /* 0x0000001ef460723c */ /* 0x060ff00000081060 */
        /* <DEDUP_REMOVED lines=8> */
[----:B------:R-:W-:Y:S01]  /*5be00*/  IMAD.MOV.U32 R29, RZ, RZ, R130 ;  /* 0x000000ffff1d7224 */ /* 0x000fe200078e0082 */
[----:B------:R-:W-:Y:S01]  /*5be10*/  MOV R32, R129 ;  /* 0x0000008100207202 */ /* 0x000fe20000000f00 */
[----:B------:R-:W-:-:S02]  /*5be20*/  IMAD.MOV.U32 R28, RZ, RZ, R131 ;  /* 0x000000ffff1c7224 */ /* 0x000fc400078e0083 */
[----:B------:R-:W-:Y:S01]  /*5be30*/  IMAD.MOV.U32 R33, RZ, RZ, R128 ;  /* 0x000000ffff217224 */ /* 0x000fe200078e0080 */
[----:B------:R-:W2:Y:S02]  /*5be40*/  LDL.LU.64 R130, [R1+0x2148] ;  /* 0x0021480001827983 */ /* 0x000ea40000300a00 */
[----:B------:R-:W-:Y:S02]  /*5be50*/  IMAD.MOV.U32 R37, RZ, RZ, R126 ;  /* 0x000000ffff257224 */ /* 0x000fe400078e007e */
[----:B------:R-:W2:Y:S01]  /*5be60*/  LDL.LU.64 R128, [R1+0x2140] ;  /* 0x0021400001807983 */ /* 0x000ea20000300a00 */
[----:B------:R-:W-:Y:S02]  /*5be70*/  IMAD.MOV.U32 R36, RZ, RZ, R127 ;  /* 0x000000ffff247224 */ /* 0x000fe400078e007f */
[----:B------:R-:W-:Y:S01]  /*5be80*/  IMAD.MOV.U32 R41, RZ, RZ, R124 ;  /* 0x000000ffff297224 */ /* 0x000fe200078e007c */
[----:B------:R-:W3:Y:S01]  /*5be90*/  LDL.LU.64 R126, [R1+0x2138] ;  /* 0x00213800017e7983 */ /* 0x000ee20000300a00 */
[----:B------:R-:W-:-:S03]  /*5bea0*/  IMAD.MOV.U32 R40, RZ, RZ, R125 ;  /* 0x000000ffff287224 */ /* 0x000fc600078e007d */
[----:B------:R-:W3:Y:S04]  /*5beb0*/  LDL.LU.64 R124, [R1+0x2130] ;  /* 0x00213000017c7983 */ /* 0x000ee80000300a00 */
[----:B------:R-:W-:Y:S04]  /*5bec0*/  STL.64 [R1+0x320], R120 ;  /* 0x0003207801007387 */ /* 0x000fe80000100a00 */
[----:B------:R1:W-:Y:S04]  /*5bed0*/  STL.64 [R1+0x328], R122 ;  /* 0x0003287a01007387 */ /* 0x0003e80000100a00 */
[----:B-1----:R-:W4:Y:S04]  /*5bee0*/  LDL.LU.64 R122, [R1+0x2128] ;  /* 0x00212800017a7983 */ /* 0x002f280000300a00 */
[----:B------:R-:W4:Y:S04]  /*5bef0*/  LDL.LU.64 R120, [R1+0x2120] ;  /* 0x0021200001787983 */ /* 0x000f280000300a00 */
[----:B------:R-:W-:Y:S04]  /*5bf00*/  STL.64 [R1+0x310], R116 ;  /* 0x0003107401007387 */ /* 0x000fe80000100a00 */
[----:B------:R1:W-:Y:S04]  /*5bf10*/  STL.64 [R1+0x318], R118 ;  /* 0x0003187601007387 */ /* 0x0003e80000100a00 */
[----:B-1----:R-:W5:Y:S04]  /*5bf20*/  LDL.LU.64 R118, [R1+0x2118] ;  /* 0x0021180001767983 */ /* 0x002f680000300a00 */
[----:B------:R-:W5:Y:S04]  /*5bf30*/  LDL.LU.64 R116, [R1+0x2110] ;  /* 0x0021100001747983 */ /* 0x000f680000300a00 */
[----:B------:R-:W-:Y:S04]  /*5bf40*/  STL.64 [R1+0x300], R112 ;  /* 0x0003007001007387 */ /* 0x000fe80000100a00 */
[----:B------:R1:W-:Y:S04]  /*5bf50*/  STL.64 [R1+0x308], R114 ;  /* 0x0003087201007387 */ /* 0x0003e80000100a00 */
[----:B-1----:R-:W2:Y:S04]  /*5bf60*/  LDL.LU.64 R114, [R1+0x2108] ;  /* 0x0021080001727983 */ /* 0x002ea80000300a00 */
[----:B------:R-:W2:Y:S04]  /*5bf70*/  LDL.LU.64 R112, [R1+0x2100] ;  /* 0x0021000001707983 */ /* 0x000ea80000300a00 */
        /* <DEDUP_REMOVED lines=17> */
[----:B------:R1:W-:Y:S01]  /*5c090*/  STL.64 [R1+0x2b8], R94 ;  /* 0x0002b85e01007387 */ /* 0x0003e20000100a00 */
[----:B------:R-:W-:Y:S03]  /*5c0a0*/  HMMA.1688.F32.TF32 R244, R244, R14, R248 ;  /* 0x0000000ef4f4723c */ /* 0x000fe600000810f8 */
        /* <DEDUP_REMOVED lines=10> */
[----:B------:R-:W2:Y:S04]  /*5c150*/  LDL.LU.64 R250, [R1+0x2088] ;  /* 0x0020880001fa7983 */ /* 0x000ea80000300a00 */
[----:B------:R-:W2:Y:S01]  /*5c160*/  LDL.LU.64 R248, [R1+0x2080] ;  /* 0x0020800001f87983 */ /* 0x000ea20000300a00 */
        /* <DEDUP_REMOVED lines=8> */
[----:B------:R-:W1:Y:S01]  /*5c1f0*/  LDS R243, [R2+0xc2c00] ;  /* 0x0c2c000002f37984 */ /* 0x000e620000000800 */
[----:B------:R-:W-:-:S03]  /*5c200*/  IMAD.MOV.U32 R83, RZ, RZ, R0 ;  /* 0x000000ffff537224 */ /* 0x000fc600078e0000 */
[----:B------:R-:W-:Y:S04]  /*5c210*/  STL.64 [R1+0x1c0], R244 ;  /* 0x0001c0f401007387 */ /* 0x000fe80000100a00 */
[----:B------:R-:W-:Y:S04]  /*5c220*/  STL.64 [R1+0x1c8], R246 ;  /* 0x0001c8f601007387 */ /* 0x000fe80000100a00 */
[----:B------:R-:W-:Y:S04]  /*5c230*/  LDS R244, [R3+0xc2880] ;  /* 0x0c28800003f47984 */ /* 0x000fe80000000800 */
[----:B------:R-:W-:Y:S04]  /*5c240*/  LDS R246, [R3+0xc2c80] ;  /* 0x0c2c800003f67984 */ /* 0x000fe80000000800 */
[----:B------:R-:W-:Y:S04]  /*5c250*/  LDS R245, [R252+0xc2880] ;  /* 0x0c288000fcf57984 */ /* 0x000fe80000000800 */
[----:B------:R-:W2:Y:S01]  /*5c260*/  LDS R247, [R252+0xc2c80] ;  /* 0x0c2c8000fcf77984 */ /* 0x000ea20000000800 */
[C---:B-1----:R-:W-:Y:S08]  /*5c270*/  HMMA.1688.F32.TF32 R80, R240.reuse, R62, R80 ;  /* 0x0000003ef050723c */ /* 0x042ff00000081050 */
[C---:B------:R-:W-:Y:S08]  /*5c280*/  HMMA.1688.F32.TF32 R76, R240.reuse, R10, R76 ;  /* 0x0000000af04c723c */ /* 0x040ff0000008104c */
[C---:B------:R-:W-:Y:S08]  /*5c290*/  HMMA.1688.F32.TF32 R72, R240.reuse, R6, R72 ;  /* 0x00000006f048723c */ /* 0x040ff00000081048 */
[C---:B------:R-:W-:Y:S08]  /*5c2a0*/  HMMA.1688.F32.TF32 R68, R240.reuse, R58, R68 ;  /* 0x0000003af044723c */ /* 0x040ff00000081044 */
[C---:B--2---:R-:W-:Y:S11]  /*5c2b0*/  HMMA.1688.F32.TF32 R248, R240.reuse, R66, R248 ;  /* 0x00000042f0f8723c */ /* 0x044ff600000810f8 */
[----:B------:R-:W-:Y:S11]  /*5c2c0*/  @!UPT UIADD3 URZ, URZ, URZ, URZ ;  /* 0x0000003f3f3ff290 */ /* 0x000ff6000fffe03f */
[----:B------:R-:W-:Y:S01]  /*5c2d0*/  @!UPT UIADD3 URZ, URZ, URZ, URZ ;  /* 0x0000003f3f3ff290 */ /* 0x000fe2000fffe03f */
[----:B------:R-:W-:Y:S04]  /*5c2e0*/  STL.64 [R1+0x1b0], R248 ;  /* 0x0001b0f801007387 */ /* 0x000fe80000100a00 */
[----:B------:R-:W-:Y:S04]  /*5c2f0*/  STL.64 [R1+0x1b8], R250 ;  /* 0x0001b8fa01007387 */ /* 0x000fe80000100a00 */
[----:B------:R-:W-:Y:S04]  /*5c300*/  STL.64 [R1+0x130], R80 ;  /* 0x0001305001007387 */ /* 0x000fe80000100a00 */
[----:B------:R1:W-:Y:S01]  /*5c310*/  STL.64 [R1+0x138], R82 ;  /* 0x0001385201007387 */ /* 0x0003e20000100a00 */
[----:B------:R-:W-:Y:S03]  /*5c320*/  HMMA.1688.F32.TF32 R92, R240, R30, R92 ;  /* 0x0000001ef05c723c */ /* 0x000fe6000008105c */
[----:B------:R-:W-:Y:S04]  /*5c330*/  LDS R248, [R65+0xc2880] ;  /* 0x0c28800041f87984 */ /* 0x000fe80000000800 */
[----:B------:R-:W-:Y:S04]  /*5c340*/  LDS R250, [R65+0xc2c80] ;  /* 0x0c2c800041fa7984 */ /* 0x000fe80000000800 */
[----:B-1----:R-:W2:Y:S04]  /*5c350*/  LDL.LU.64 R82, [R1+0x2078] ;  /* 0x0020780001527983 */ /* 0x002ea80000300a00 */
[----:B------:R-:W2:Y:S04]  /*5c360*/  LDL.LU.64 R80, [R1+0x2070] ;  /* 0x0020700001507983 */ /* 0x000ea80000300a00 */
[----:B------:R-:W-:Y:S04]  /*5c370*/  STL.64 [R1+0x120], R76 ;  /* 0x0001204c01007387 */ /* 0x000fe80000100a00 */
[----:B------:R1:W-:Y:S04]  /*5c380*/  STL.64 [R1+0x128], R78 ;  /* 0x0001284e01007387 */ /* 0x0003e80000100a00 */
[----:B------:R-:W-:Y:S04]  /*5c390*/  LDS R249, [R2+0xc2880] ;  /* 0x0c28800002f97984 */ /* 0x000fe80000000800 */
[----:B------:R-:W2:Y:S04]  /*5c3a0*/  LDS R251, [R2+0xc2c80] ;  /* 0x0c2c800002fb7984 */ /* 0x000ea80000000800 */
        /* <DEDUP_REMOVED lines=9> */
[----:B------:R-:W2:Y:S01]  /*5c440*/  LDL.LU.64 R68, [R1+0x2040] ;  /* 0x0020400001447983 */ /* 0x000ea20000300a00 */
[----:B------:R-:W-:Y:S08]  /*5c450*/  HMMA.1688.F32.TF32 R140, R244, R46, R140 ;  /* 0x0000002ef48c723c */ /* 0x000ff0000008108c */
[C---:B--2---:R-:W-:Y:S11]  /*5c460*/  HMMA.1688.F32.TF32 R68, R240.reuse, R54, R68 ;  /* 0x00000036f044723c */ /* 0x044ff60000081044 */
[----:B------:R-:W-:Y:S11]  /*5c470*/  @!UPT UIADD3 URZ, URZ, URZ, URZ ;  /* 0x0000003f3f3ff290 */ /* 0x000ff6000fffe03f */
[----:B------:R-:W-:Y:S01]  /*5c480*/  @!UPT UIADD3 URZ, URZ, URZ, URZ ;  /* 0x0000003f3f3ff290 */ /* 0x000fe2000fffe03f */
[----:B------:R-:W-:Y:S04]  /*5c490*/  STL.64 [R1+0xf0], R68 ;  /* 0x0000f04401007387 */ /* 0x000fe80000100a00 */
[----:B------:R1:W-:Y:S02]  /*5c4a0*/  STL.64 [R1+0xf8], R70 ;  /* 0x0000f84601007387 */ /* 0x0003e40000100a00 */
[C---:B-1----:R-:W-:Y:S08]  /*5c4b0*/  HMMA.1688.F32.TF32 R68, R240.reuse, R50, R72 ;  /* 0x00000032f044723c */ /* 0x042ff00000081048 */
[C---:B------:R-:W-:Y:S11]  /*5c4c0*/  HMMA.1688.F32.TF32 R72, R240.reuse, R46, R76 ;  /* 0x0000002ef048723c */ /* 0x040ff6000008104c */
[----:B------:R-:W-:Y:S04]  /*5c4d0*/  @!UPT UIADD3 URZ, URZ, URZ, URZ ;  /* 0x0000003f3f3ff290 */ /* 0x000fe8000fffe03f */
[----:B------:R-:W-:Y:S04]  /*5c4e0*/  STL.64 [R1+0x1a0], R68 ;  /* 0x0001a04401007387 */ /* 0x000fe80000100a00 */
[----:B------:R1:W-:Y:S02]  /*5c4f0*/  STL.64 [R1+0x1a8], R70 ;  /* 0x0001a84601007387 */ /* 0x0003e40000100a00 */
[C---:B-1----:R-:W-:Y:S11]  /*5c500*/  HMMA.1688.F32.TF32 R68, R240.reuse, R42, R80 ;  /* 0x0000002af044723c */ /* 0x042ff60000081050 */
[----:B------:R-:W-:Y:S11]  /*5c510*/  @!UPT UIADD3 URZ, URZ, URZ, URZ ;  /* 0x0000003f3f3ff290 */ /* 0x000ff6000fffe03f */
[----:B------:R-:W-:Y:S01]  /*5c520*/  @!UPT UIADD3 URZ, URZ, URZ, URZ ;  /* 0x0000003f3f3ff290 */ /* 0x000fe2000fffe03f */
[----:B------:R-:W-:Y:S04]  /*5c530*/  STL [R1+0x2034], R68 ;  /* 0x0020344401007387 */ /* 0x000fe80000100800 */
[----:B------:R-:W-:Y:S04]  /*5c540*/  STL.64 [R1+0x190], R72 ;  /* 0x0001904801007387 */ /* 0x000fe80000100a00 */
[----:B------:R1:W-:Y:S04]  /*5c550*/  STL.64 [R1+0x198], R74 ;  /* 0x0001984a01007387 */ /* 0x0003e80000100a00 */
[----:B------:R-:W-:Y:S04]  /*5c560*/  STL [R1+0x2030], R69 ;  /* 0x0020304501007387 */ /* 0x000fe80000100800 */
[----:B------:R-:W-:Y:S04]  /*5c570*/  STL [R1+0x202c], R70 ;  /* 0x00202c4601007387 */ /* 0x000fe80000100800 */
[----:B------:R2:W-:Y:S01]  /*5c580*/  STL [R1+0x2028], R71 ;  /* 0x0020284701007387 */ /* 0x0005e20000100800 */
[C---:B-1----:R-:W-:Y:S08]  /*5c590*/  HMMA.1688.F32.TF32 R72, R240.reuse, R38, R84 ;  /* 0x00000026f048723c */ /* 0x042ff00000081054 */
[----:B--2---:R-:W-:Y:S11]  /*5c5a0*/  HMMA.1688.F32.TF32 R68, R240, R34, R88 ;  /* 0x00000022f044723c */ /* 0x004ff60000081058 */
[----:B------:R-:W-:Y:S11]  /*5c5b0*/  @!UPT UIADD3 URZ, URZ, URZ, URZ ;  /* 0x0000003f3f3ff290 */ /* 0x000ff6000fffe03f */
[----:B------:R-:W-:Y:S01]  /*5c5c0*/  @!UPT UIADD3 URZ, URZ, URZ, URZ ;  /* 0x0000003f3f3ff290 */ /* 0x000fe2000fffe03f */
[----:B------:R-:W-:Y:S01]  /*5c5d0*/  STL.64 [R1+0x170], R68 ;  /* 0x0001704401007387 */ /* 0x000fe20000100a00 */
[----:B------:R-:W-:-:S03]  /*5c5e0*/  IMAD.MOV.U32 R0, RZ, RZ, R71 ;  /* 0x000000ffff007224 */ /* 0x000fc600078e0047 */
[----:B------:R-:W-:Y:S04]  /*5c5f0*/  STL.64 [R1+0x180], R72 ;  /* 0x0001804801007387 */ /* 0x000fe80000100a00 */
[----:B------:R1:W-:Y:S04]  /*5c600*/  STL.64 [R1+0x188], R74 ;  /* 0x0001884a01007387 */ /* 0x0003e80000100a00 */
[----:B------:R2:W-:Y:S01]  /*5c610*/  STL [R1+0x178], R70 ;  /* 0x0001784601007387 */ /* 0x0005e20000100800 */
[C---:B-1----:R-:W-:Y:S08]  /*5c620*/  HMMA.1688.F32.TF32 R72, R240.reuse, R22, R100 ;  /* 0x00000016f048723c */ /* 0x042ff00000081064 */
[----:B--2---:R-:W-:Y:S01]  /*5c630*/  HMMA.1688.F32.TF32 R68, R240, R26, R96 ;  /* 0x0000001af044723c */ /* 0x004fe20000081060 */
[----:B------:R1:W-:Y:S11]  /*5c640*/  STL [R1+0x2038], R95 ;  /* 0x0020385f01007387 */ /* 0x0003f60000100800 */
[----:B------:R-:W-:Y:S04]  /*5c650*/  @!UPT UIADD3 URZ, URZ, URZ, URZ ;  /* 0x0000003f3f3ff290 */ /* 0x000fe8000fffe03f */
[----:B-1----:R-:W-:-:S07]  /*5c660*/  IMAD.MOV.U32 R95, RZ, RZ, R72 ;  /* 0x000000ffff5f7224 */ /* 0x002fce00078e0048 */
[----:B------:R1:W-:Y:S04]  /*5c670*/  STL.64 [R1+0x280], R68 ;  /* 0x0002804401007387 */ /* 0x0003e80000100a00 */
[----:B------:R2:W-:Y:S01]  /*5c680*/  STL.64 [R1+0x288], R70 ;  /* 0x0002884601007387 */ /* 0x0005e20000100a00 */
[----:B-1----:R-:W-:Y:S02]  /*5c690*/  IMAD.MOV.U32 R68, RZ, RZ, R73 ;  /* 0x000000ffff447224 */ /* 0x002fe400078e0049 */
[----:B------:R-:W-:Y:S02]  /*5c6a0*/  IMAD.MOV.U32 R69, RZ, RZ, R74 ;  /* 0x000000ffff457224 */ /* 0x000fe400078e004a */
[----:B--2---:R-:W-:Y:S02]  /*5c6b0*/  IMAD.MOV.U32 R70, RZ, RZ, R75 ;  /* 0x000000ffff467224 */ /* 0x004fe400078e004b */
[C---:B------:R-:W-:Y:S08]  /*5c6c0*/  HMMA.1688.F32.TF32 R72, R240.reuse, R18, R104 ;  /* 0x00000012f048723c */ /* 0x040ff00000081068 */
[----:B------:R-:W-:Y:S11]  /*5c6d0*/  HMMA.1688.F32.TF32 R80, R240, R14, R108 ;  /* 0x0000000ef050723c */ /* 0x000ff6000008106c */
[----:B------:R-:W-:Y:S05]  /*5c6e0*/  @!UPT UIADD3 URZ, URZ, URZ, URZ ;  /* 0x0000003f3f3ff290 */ /* 0x000fea000fffe03f */
[----:B------:R-:W-:Y:S02]  /*5c6f0*/  IMAD.MOV.U32 R71, RZ, RZ, R72 ;  /* 0x000000ffff477224 */ /* 0x000fe400078e0048 */
[----:B------:R-:W-:Y:S02]  /*5c700*/  IMAD.MOV.U32 R106, RZ, RZ, R73 ;  /* 0x000000ffff6a7224 */ /* 0x000fe400078e0049 */
[----:B------:R-:W-:Y:S02]  /*5c710*/  IMAD.MOV.U32 R105, RZ, RZ, R74 ;  /* 0x000000ffff697224 */ /* 0x000fe400078e004a */
[----:B------:R-:W-:Y:S02]  /*5c720*/  IMAD.MOV.U32 R104, RZ, RZ, R75 ;  /* 0x000000ffff687224 */ /* 0x000fe400078e004b */
[C---:B------:R-:W-:Y:S01]  /*5c730*/  HMMA.1688.F32.TF32 R72, R244.reuse, R66, R112 ;  /* 0x00000042f448723c */ /* 0x040fe20000081070 */
[----:B------:R-:W-:Y:S04]  /*5c740*/  STL [R1+0x2024], R80 ;  /* 0x0020245001007387 */ /* 0x000fe80000100800 */
[----:B------:R-:W-:Y:S04]  /*5c750*/  STL [R1+0x2020], R81 ;  /* 0x0020205101007387 */ /* 0x000fe80000100800 */
[----:B------:R-:W-:Y:S04]  /*5c760*/  STL [R1+0x201c], R82 ;  /* 0x00201c5201007387 */ /* 0x000fe80000100800 */
[----:B------:R5:W-:Y:S10]  /*5c770*/  STL [R1+0x2018], R83 ;  /* 0x0020185301007387 */ /* 0x000bf40000100800 */
[----:B------:R-:W-:Y:S01]  /*5c780*/  STL.64 [R1+0x250], R72 ;  /* 0x0002504801007387 */ /* 0x000fe20000100a00 */
[C---:B-----5:R-:W-:Y:S03]  /*5c790*/  HMMA.1688.F32.TF32 R80, R244.reuse, R62, R116 ;  /* 0x0000003ef450723c */ /* 0x060fe60000081074 */
[----:B------:R3:W-:Y:S05]  /*5c7a0*/  STL.64 [R1+0x258], R74 ;  /* 0x0002584a01007387 */ /* 0x0007ea0000100a00 */
[C---:B---3--:R-:W-:Y:S11]  /*5c7b0*/  HMMA.1688.F32.TF32 R72, R244.reuse, R6, R124 ;  /* 0x00000006f448723c */ /* 0x048ff6000008107c */
[----:B------:R-:W-:Y:S04]  /*5c7c0*/  @!UPT UIADD3 URZ, URZ, URZ, URZ ;  /* 0x0000003f3f3ff290 */ /* 0x000fe8000fffe03f */
[----:B------:R1:W-:Y:S01]  /*5c7d0*/  STL.64 [R1+0x240], R80 ;  /* 0x0002405001007387 */ /* 0x0003e20000100a00 */
[----:B----4-:R-:W-:Y:S03]  /*5c7e0*/  HMMA.1688.F32.TF32 R76, R244, R10, R120 ;  /* 0x0000000af44c723c */ /* 0x010fe60000081078 */
[----:B------:R2:W-:Y:S05]  /*5c7f0*/  STL.64 [R1+0x248], R82 ;  /* 0x0002485201007387 */ /* 0x0005ea0000100a00 */
[----:B-1----:R-:W-:Y:S01]  /*5c800*/  IMAD.MOV.U32 R80, RZ, RZ, R72 ;  /* 0x000000ffff507224 */ /* 0x002fe200078e0048 */
[----:B------:R-:W-:Y:S01]  /*5c810*/  MOV R81, R73 ;  /* 0x0000004900517202 */ /* 0x000fe20000000f00 */
[----:B--2---:R-:W-:-:S02]  /*5c820*/  IMAD.MOV.U32 R82, RZ, RZ, R74 ;  /* 0x000000ffff527224 */ /* 0x004fc400078e004a */
[----:B------:R-:W-:Y:S02]  /*5c830*/  IMAD.MOV.U32 R83, RZ, RZ, R75 ;  /* 0x000000ffff537224 */ /* 0x000fe400078e004b */
[C---:B------:R-:W-:Y:S09]  /*5c840*/  HMMA.1688.F32.TF32 R72, R244.reuse, R58, R128 ;  /* 0x0000003af448723c */ /* 0x040ff20000081080 */
[----:B------:R-:W-:Y:S04]  /*5c850*/  STL.64 [R1+0x230], R76 ;  /* 0x0002304c01007387 */ /* 0x000fe80000100a00 */
[----:B------:R1:W-:Y:S02]  /*5c860*/  STL.64 [R1+0x238], R78 ;  /* 0x0002384e01007387 */ /* 0x0003e40000100a00 */
[----:B-1----:R-:W-:Y:S02]  /*5c870*/  HMMA.1688.F32.TF32 R76, R244, R54, R132 ;  /* 0x00000036f44c723c */ /* 0x002fe40000081084 */
[----:B------:R-:W-:Y:S04]  /*5c880*/  LDS R133, [R2+0xc3000] ;  /* 0x0c30000002857984 */ /* 0x000fe80000000800 */
[----:B------:R-:W-:Y:S03]  /*5c890*/  LDS R135, [R2+0xc3400] ;  /* 0x0c34000002877984 */ /* 0x000fe60000000800 */
[----:B------:R-:W-:-:S02]  /*5c8a0*/  IMAD.MOV.U32 R131, RZ, RZ, R72 ;  /* 0x000000ffff837224 */ /* 0x000fc400078e0048 */
[----:B------:R-:W-:Y:S02]  /*5c8b0*/  IMAD.MOV.U32 R130, RZ, RZ, R73 ;  /* 0x000000ffff827224 */ /* 0x000fe400078e0049 */
[----:B------:R-:W-:Y:S02]  /*5c8c0*/  IMAD.MOV.U32 R129, RZ, RZ, R74 ;  /* 0x000000ffff817224 */ /* 0x000fe400078e004a */
[----:B------:R-:W-:Y:S02]  /*5c8d0*/  IMAD.MOV.U32 R128, RZ, RZ, R75 ;  /* 0x000000ffff807224 */ /* 0x000fe400078e004b */
[C---:B------:R-:W-:Y:S08]  /*5c8e0*/  HMMA.1688.F32.TF32 R72, R244.reuse, R50, R136 ;  /* 0x00000032f448723c */ /* 0x040ff00000081088 */
[C---:B------:R-:W-:Y:S01]  /*5c8f0*/  HMMA.1688.F32.TF32 R96, R244.reuse, R42, R144 ;  /* 0x0000002af460723c */ /* 0x040fe20000081090 */
[----:B------:R-:W-:Y:S04]  /*5c900*/  STL.64 [R1+0x200], R76 ;  /* 0x0002004c01007387 */ /* 0x000fe80000100a00 */
[----:B------:R1:W-:Y:S03]  /*5c910*/  STL.64 [R1+0x208], R78 ;  /* 0x0002084e01007387 */ /* 0x0003e60000100a00 */
[C---:B------:R-:W-:Y:S08]  /*5c920*/  HMMA.1688.F32.TF32 R144, R244.reuse, R38, R148 ;  /* 0x00000026f490723c */ /* 0x040ff00000081094 */
[----:B------:R-:W-:Y:S01]  /*5c930*/  IMAD.MOV.U32 R139, RZ, RZ, R72 ;  /* 0x000000ffff8b7224 */ /* 0x000fe200078e0048 */
[----:B-1----:R-:W-:Y:S01]  /*5c940*/  HMMA.1688.F32.TF32 R76, R244, R34, R152 ;  /* 0x00000022f44c723c */ /* 0x002fe20000081098 */
[----:B------:R-:W-:-:S02]  /*5c950*/  IMAD.MOV.U32 R138, RZ, RZ, R73 ;  /* 0x000000ffff8a7224 */ /* 0x000fc400078e0049 */
[----:B------:R-:W-:Y:S02]  /*5c960*/  IMAD.MOV.U32 R137, RZ, RZ, R74 ;  /* 0x000000ffff897224 */ /* 0x000fe400078e004a */
[----:B------:R-:W-:-:S03]  /*5c970*/  IMAD.MOV.U32 R136, RZ, RZ, R75 ;  /* 0x000000ffff887224 */ /* 0x000fc600078e004b */
[C---:B------:R-:W-:Y:S08]  /*5c980*/  HMMA.1688.F32.TF32 R72, R244.reuse, R30, R156 ;  /* 0x0000001ef448723c */ /* 0x040ff0000008109c */
[C---:B------:R-:W-:Y:S01]  /*5c990*/  HMMA.1688.F32.TF32 R156, R244.reuse, R26, R160 ;  /* 0x0000001af49c723c */ /* 0x040fe200000810a0 */
[----:B------:R-:W-:Y:S07]  /*5c9a0*/  STL [R1+0x1ff8], R140 ;  /* 0x001ff88c01007387 */ /* 0x000fee0000100800 */
[C---:B------:R-:W-:Y:S01]  /*5c9b0*/  HMMA.1688.F32.TF32 R160, R244.reuse, R22, R164 ;  /* 0x00000016f4a0723c */ /* 0x040fe200000810a4 */
[----:B------:R-:W-:Y:S07]  /*5c9c0*/  STL [R1+0x1ff4], R141 ;  /* 0x001ff48d01007387 */ /* 0x000fee0000100800 */
[C---:B------:R-:W-:Y:S01]  /*5c9d0*/  HMMA.1688.F32.TF32 R164, R244.reuse, R18, R168 ;  /* 0x00000012f4a4723c */ /* 0x040fe200000810a8 */
[----:B------:R-:W-:Y:S07]  /*5c9e0*/  STL [R1+0x1ff0], R142 ;  /* 0x001ff08e01007387 */ /* 0x000fee0000100800 */
[----:B------:R-:W-:Y:S01]  /*5c9f0*/  HMMA.1688.F32.TF32 R240, R244, R14, R172 ;  /* 0x0000000ef4f0723c */ /* 0x000fe200000810ac */
[----:B------:R-:W-:Y:S01]  /*5ca00*/  STL [R1+0x1fec], R143 ;  /* 0x001fec8f01007387 */ /* 0x000fe20000100800 */
[----:B------:R-:W-:-:S02]  /*5ca10*/  IMAD.MOV.U32 R107, RZ, RZ, R65 ;  /* 0x000000ffff6b7224 */ /* 0x000fc400078e0041 */
[----:B------:R-:W-:Y:S01]  /*5ca20*/  IMAD.MOV.U32 R88, RZ, RZ, R41 ;  /* 0x000000ffff587224 */ /* 0x000fe200078e0029 */
[----:B------:R-:W-:Y:S03]  /*5ca30*/  LDS R168, [R3+0xc3080] ;  /* 0x0c30800003a87984 */ /* 0x000fe60000000800 */
[C---:B------:R-:W-:Y:S01]  /*5ca40*/  HMMA.1688.F32.TF32 R172, R248.reuse, R66, R176 ;  /* 0x00000042f8ac723c */ /* 0x040fe200000810b0 */
[----:B------:R-:W-:Y:S01]  /*5ca50*/  STL [R1+0x2008], R96 ;  /* 0x0020086001007387 */ /* 0x000fe20000100800 */
[----:B------:R-:W-:Y:S02]  /*5ca60*/  IMAD.MOV.U32 R89, RZ, RZ, R40 ;  /* 0x000000ffff597224 */ /* 0x000fe400078e0028 */
[----:B------:R-:W-:Y:S01]  /*5ca70*/  IMAD.MOV.U32 R90, RZ, RZ, R37 ;  /* 0x000000ffff5a7224 */ /* 0x000fe200078e0025 */
[----:B------:R-:W-:Y:S03]  /*5ca80*/  LDS R132, [R107+0xc3000] ;  /* 0x0c3000006b847984 */ /* 0x000fe60000000800 */
[----:B------:R-:W-:Y:S01]  /*5ca90*/  HMMA.1688.F32.TF32 R176, R248, R62, R180 ;  /* 0x0000003ef8b0723c */ /* 0x000fe200000810b4 */
[----:B------:R-:W-:Y:S01]  /*5caa0*/  STL [R1+0x2004], R97 ;  /* 0x0020046101007387 */ /* 0x000fe20000100800 */
[----:B------:R-:W-:-:S02]  /*5cab0*/  IMAD.MOV.U32 R91, RZ, RZ, R36 ;  /* 0x000000ffff5b7224 */ /* 0x000fc400078e0024 */
[----:B------:R-:W-:Y:S01]  /*5cac0*/  IMAD.MOV.U32 R100, RZ, RZ, R25 ;  /* 0x000000ffff647224 */ /* 0x000fe200078e0019 */
[----:B------:R-:W-:Y:S03]  /*5cad0*/  LDS R134, [R107+0xc3400] ;  /* 0x0c3400006b867984 */ /* 0x000fe60000000800 */
[C---:B------:R-:W-:Y:S01]  /*5cae0*/  HMMA.1688.F32.TF32 R180, R248.reuse, R10, R184 ;  /* 0x0000000af8b4723c */ /* 0x040fe200000810b8 */
[----:B------:R-:W-:Y:S04]  /*5caf0*/  STL [R1+0x2000], R98 ;  /* 0x0020006201007387 */ /* 0x000fe80000100800 */
[----:B------:R-:W-:Y:S04]  /*5cb00*/  STL [R1+0x1ffc], R99 ;  /* 0x001ffc6301007387 */ /* 0x000fe80000100800 */
[----:B------:R1:W-:Y:S04]  /*5cb10*/  STL [R1+0x2014], R144 ;  /* 0x0020149001007387 */ /* 0x0003e80000100800 */
[----:B------:R2:W-:Y:S04]  /*5cb20*/  STL [R1+0x2010], R145 ;  /* 0x0020109101007387 */ /* 0x0005e80000100800 */
[----:B------:R3:W-:Y:S04]  /*5cb30*/  STL [R1+0x200c], R146 ;  /* 0x00200c9201007387 */ /* 0x0007e80000100800 */
[----:B------:R4:W-:Y:S04]  /*5cb40*/  STL [R1+0x1fe8], R147 ;  /* 0x001fe89301007387 */ /* 0x0009e80000100800 */
[----:B------:R-:W-:Y:S04]  /*5cb50*/  STL.64 [R1+0x1e0], R76 ;  /* 0x0001e04c01007387 */ /* 0x000fe80000100a00 */
[----:B------:R-:W-:Y:S04]  /*5cb60*/  STL.64 [R1+0x1e8], R78 ;  /* 0x0001e84e01007387 */ /* 0x000fe80000100a00 */
[----:B------:R-:W-:Y:S04]  /*5cb70*/  STL [R1+0x1fd8], R156 ;  /* 0x001fd89c01007387 */ /* 0x000fe80000100800 */
[----:B------:R-:W-:Y:S04]  /*5cb80*/  STL [R1+0x1fd4], R157 ;  /* 0x001fd49d01007387 */ /* 0x000fe80000100800 */
[----:B------:R-:W-:Y:S04]  /*5cb90*/  STL [R1+0x1fd0], R158 ;  /* 0x001fd09e01007387 */ /* 0x000fe80000100800 */
[----:B------:R-:W-:Y:S04]  /*5cba0*/  STL [R1+0x1fcc], R159 ;  /* 0x001fcc9f01007387 */ /* 0x000fe80000100800 */
[----:B------:R2:W-:Y:S04]  /*5cbb0*/  STL [R1+0x1fe4], R161 ;  /* 0x001fe4a101007387 */ /* 0x0005e80000100800 */
[----:B------:R1:W-:Y:S04]  /*5cbc0*/  STL [R1+0x1fe0], R162 ;  /* 0x001fe0a201007387 */ /* 0x0003e80000100800 */
[----:B------:R1:W-:Y:S04]  /*5cbd0*/  STL [R1+0x1fdc], R163 ;  /* 0x001fdca301007387 */ /* 0x0003e80000100800 */
[----:B------:R-:W-:Y:S04]  /*5cbe0*/  STL [R1+0x1fc8], R167 ;  /* 0x001fc8a701007387 */ /* 0x000fe80000100800 */
[----:B------:R-:W-:Y:S04]  /*5cbf0*/  STL [R1+0x1fc4], R175 ;  /* 0x001fc4af01007387 */ /* 0x000fe80000100800 */
[----:B------:R-:W-:Y:S04]  /*5cc00*/  STL [R1+0x1fc0], R179 ;  /* 0x001fc0b301007387 */ /* 0x000fe80000100800 */
[----:B------:R-:W-:Y:S04]  /*5cc10*/  STL [R1+0x1fbc], R182 ;  /* 0x001fbcb601007387 */ /* 0x000fe80000100800 */
[----:B------:R-:W-:Y:S04]  /*5cc20*/  STL [R1+0x1fb8], R183 ;  /* 0x001fb8b701007387 */ /* 0x000fe80000100800 */
[----:B------:R-:W5:Y:S01]  /*5cc30*/  LDL.LU R2, [R1+0x203c] ;  /* 0x00203c0001027983 */ /* 0x000f620000300800 */
[----:B------:R-:W-:Y:S01]  /*5cc40*/  HMMA.1688.F32.TF32 R52, R248, R54, R196 ;  /* 0x00000036f834723c */ /* 0x000fe200000810c4 */
[----:B-1----:R-:W-:-:S02]  /*5cc50*/  IMAD.MOV.U32 R144, RZ, RZ, R72 ;  /* 0x000000ffff907224 */ /* 0x002fc400078e0048 */
[----:B--2---:R-:W-:Y:S01]  /*5cc60*/  IMAD.MOV.U32 R145, RZ, RZ, R73 ;  /* 0x000000ffff917224 */ /* 0x004fe200078e0049 */
[----:B------:R-:W-:Y:S01]  /*5cc70*/  LDS R170, [R3+0xc3480] ;  /* 0x0c34800003aa7984 */ /* 0x000fe20000000800 */
[----:B---3--:R-:W-:Y:S02]  /*5cc80*/  IMAD.MOV.U32 R146, RZ, RZ, R74 ;  /* 0x000000ffff927224 */ /* 0x008fe400078e004a */
[----:B------:R-:W-:Y:S01]  /*5cc90*/  IMAD.MOV.U32 R96, RZ, RZ, R75 ;  /* 0x000000ffff607224 */ /* 0x000fe200078e004b */
[C---:B------:R-:W-:Y:S01]  /*5cca0*/  HMMA.1688.F32.TF32 R116, R248.reuse, R50, R200 ;  /* 0x00000032f874723c */ /* 0x040fe200000810c8 */
[----:B------:R-:W-:Y:S01]  /*5ccb0*/  IMAD.MOV.U32 R101, RZ, RZ, R24 ;  /* 0x000000ffff657224 */ /* 0x000fe200078e0018 */
[----:B------:R-:W-:Y:S01]  /*5ccc0*/  LDS R169, [R252+0xc3080] ;  /* 0x0c308000fca97984 */ /* 0x000fe20000000800 */
[----:B------:R-:W-:Y:S02]  /*5ccd0*/  IMAD.MOV.U32 R102, RZ, RZ, R21 ;  /* 0x000000ffff667224 */ /* 0x000fe400078e0015 */
[----:B------:R-:W-:Y:S01]  /*5cce0*/  IMAD.MOV.U32 R103, RZ, RZ, R20 ;  /* 0x000000ffff677224 */ /* 0x000fe200078e0014 */
[----:B------:R-:W-:Y:S02]  /*5ccf0*/  LDS R171, [R252+0xc3480] ;  /* 0x0c348000fcab7984 */ /* 0x000fe40000000800 */
[----:B------:R-:W-:Y:S08]  /*5cd00*/  HMMA.1688.F32.TF32 R72, R248, R6, R188 ;  /* 0x00000006f848723c */ /* 0x000ff000000810bc */
[----:B------:R-:W-:-:S02]  /*5cd10*/  IMAD.MOV.U32 R141, RZ, RZ, R52 ;  /* 0x000000ffff8d7224 */ /* 0x000fc400078e0034 */
[----:B------:R-:W-:Y:S02]  /*5cd20*/  IMAD.MOV.U32 R142, RZ, RZ, R53 ;  /* 0x000000ffff8e7224 */ /* 0x000fe400078e0035 */
[----:B------:R-:W-:Y:S02]  /*5cd30*/  IMAD.MOV.U32 R143, RZ, RZ, R54 ;  /* 0x000000ffff8f7224 */ /* 0x000fe400078e0036 */
[----:B----4-:R-:W-:Y:S02]  /*5cd40*/  IMAD.MOV.U32 R147, RZ, RZ, R55 ;  /* 0x000000ffff937224 */ /* 0x010fe400078e0037 */
[C---:B------:R-:W-:Y:S08]  /*5cd50*/  HMMA.1688.F32.TF32 R52, R248.reuse, R38, R212 ;  /* 0x00000026f834723c */ /* 0x040ff000000810d4 */
[----:B------:R-:W-:Y:S01]  /*5cd60*/  HMMA.1688.F32.TF32 R188, R248, R58, R192 ;  /* 0x0000003af8bc723c */ /* 0x000fe200000810c0 */
[----:B------:R-:W-:Y:S01]  /*5cd70*/  IMAD.MOV.U32 R97, RZ, RZ, R72 ;  /* 0x000000ffff617224 */ /* 0x000fe200078e0048 */
[----:B------:R-:W-:Y:S01]  /*5cd80*/  MOV R98, R73 ;  /* 0x0000004900627202 */ /* 0x000fe20000000f00 */
[----:B------:R-:W-:Y:S01]  /*5cd90*/  IMAD.MOV.U32 R99, RZ, RZ, R74 ;  /* 0x000000ffff637224 */ /* 0x000fe200078e004a */
[----:B------:R-:W-:Y:S01]  /*5cda0*/  LDS R72, [R3+0xc3000] ;  /* 0x0c30000003487984 */ /* 0x000fe20000000800 */
[----:B------:R-:W-:-:S03]  /*5cdb0*/  IMAD.MOV.U32 R140, RZ, RZ, R75 ;  /* 0x000000ffff8c7224 */ /* 0x000fc600078e004b */
[----:B------:R-:W-:Y:S01]  /*5cdc0*/  LDS R74, [R3+0xc3400] ;  /* 0x0c340000034a7984 */ /* 0x000fe20000000800 */
[----:B------:R-:W-:Y:S03]  /*5cdd0*/  HMMA.1688.F32.TF32 R192, R248, R46, R204 ;  /* 0x0000002ef8c0723c */ /* 0x000fe600000810cc */
[----:B------:R-:W-:Y:S04]  /*5cde0*/  LDS R73, [R252+0xc3000] ;  /* 0x0c300000fc497984 */ /* 0x000fe80000000800 */
[----:B------:R-:W-:Y:S01]  /*5cdf0*/  IMAD.MOV.U32 R161, RZ, RZ, R52 ;  /* 0x000000ffffa17224 */ /* 0x000fe200078e0034 */
[----:B------:R-:W-:Y:S01]  /*5ce00*/  LDS R75, [R252+0xc3400] ;  /* 0x0c340000fc4b7984 */ /* 0x000fe20000000800 */
[----:B------:R-:W-:-:S02]  /*5ce10*/  IMAD.MOV.U32 R162, RZ, RZ, R53 ;  /* 0x000000ffffa27224 */ /* 0x000fc400078e0035 */
[----:B------:R-:W-:Y:S02]  /*5ce20*/  IMAD.MOV.U32 R163, RZ, RZ, R54 ;  /* 0x000000ffffa37224 */ /* 0x000fe400078e0036 */
[----:B------:R-:W-:Y:S01]  /*5ce30*/  IMAD.MOV.U32 R156, RZ, RZ, R55 ;  /* 0x000000ffff9c7224 */ /* 0x000fe200078e0037 */
[----:B------:R-:W-:Y:S01]  /*5ce40*/  HMMA.1688.F32.TF32 R148, R248, R42, R208 ;  /* 0x0000002af894723c */ /* 0x000fe200000810d0 */
[----:B------:R-:W-:Y:S02]  /*5ce50*/  IMAD.MOV.U32 R76, RZ, RZ, R33 ;  /* 0x000000ffff4c7224 */ /* 0x000fe400078e0021 */
[----:B------:R-:W-:Y:S01]  /*5ce60*/  IMAD.MOV.U32 R77, RZ, RZ, R32 ;  /* 0x000000ffff4d7224 */ /* 0x000fe200078e0020 */
[----:B------:R-:W-:Y:S01]  /*5ce70*/  MOV R78, R29 ;  /* 0x0000001d004e7202 */ /* 0x000fe20000000f00 */
[----:B------:R-:W-:-:S03]  /*5ce80*/  IMAD.MOV.U32 R79, RZ, RZ, R28 ;  /* 0x000000ffff4f7224 */ /* 0x000fc600078e001c */
[----:B------:R-:W-:Y:S01]  /*5ce90*/  HMMA.1688.F32.TF32 R152, R248, R34, R216 ;  /* 0x00000022f898723c */ /* 0x000fe200000810d8 */
[----:B------:R-:W-:-:S07]  /*5cea0*/  IMAD.MOV.U32 R112, RZ, RZ, R17 ;  /* 0x000000ffff707224 */ /* 0x000fce00078e0011 */
[----:B------:R-:W-:Y:S01]  /*5ceb0*/  HMMA.1688.F32.TF32 R200, R248, R30, R220 ;  /* 0x0000001ef8c8723c */ /* 0x000fe200000810dc */
[----:B------:R-:W-:-:S07]  /*5cec0*/  IMAD.MOV.U32 R113, RZ, RZ, R16 ;  /* 0x000000ffff717224 */ /* 0x000fce00078e0010 */
[----:B------:R-:W-:Y:S01]  /*5ced0*/  HMMA.1688.F32.TF32 R212, R248, R26, R224 ;  /* 0x0000001af8d4723c */ /* 0x000fe200000810e0 */
[----:B------:R-:W-:Y:S02]  /*5cee0*/  IMAD.MOV.U32 R114, RZ, RZ, R13 ;  /* 0x000000ffff727224 */ /* 0x000fe400078e000d */
[----:B------:R-:W-:-:S05]  /*5cef0*/  IMAD.MOV.U32 R115, RZ, RZ, R12 ;  /* 0x000000ffff737224 */ /* 0x000fca00078e000c */
[----:B------:R-:W-:Y:S01]  /*5cf00*/  HMMA.1688.F32.TF32 R216, R248, R22, R228 ;  /* 0x00000016f8d8723c */ /* 0x000fe200000810e4 */
[----:B------:R-:W-:Y:S02]  /*5cf10*/  IMAD.MOV.U32 R84, RZ, RZ, R9 ;  /* 0x000000ffff547224 */ /* 0x000fe400078e0009 */
[----:B------:R-:W-:-:S05]  /*5cf20*/  IMAD.MOV.U32 R85, RZ, RZ, R8 ;  /* 0x000000ffff557224 */ /* 0x000fca00078e0008 */
[----:B------:R-:W-:Y:S01]  /*5cf30*/  HMMA.1688.F32.TF32 R220, R248, R18, R232 ;  /* 0x00000012f8dc723c */ /* 0x000fe200000810e8 */
[----:B------:R-:W-:Y:S02]  /*5cf40*/  IMAD.MOV.U32 R86, RZ, RZ, R5 ;  /* 0x000000ffff567224 */ /* 0x000fe400078e0005 */
[----:B------:R-:W-:-:S05]  /*5cf50*/  IMAD.MOV.U32 R87, RZ, RZ, R4 ;  /* 0x000000ffff577224 */ /* 0x000fca00078e0004 */
[----:B------:R-:W-:Y:S01]  /*5cf60*/  HMMA.1688.F32.TF32 R248, R248, R14, R236 ;  /* 0x0000000ef8f8723c */ /* 0x000fe200000810ec */
[----:B-----5:R-:W1:Y:S04]  /*5cf70*/  LDSM.16.M88.4 R56, [R2+0x8080] ;  /* 0x008080000238783b */ /* 0x020e680000000200 */
[----:B------:R-:W-:Y:S04]  /*5cf80*/  LDSM.16.M88.4 R52, [R2+0xc080] ;  /* 0x00c080000234783b */ /* 0x000fe80000000200 */
[----:B------:R-:W2:Y:S04]  /*5cf90*/  LDSM.16.M88.4 R64, [R2+0x80] ;  /* 0x000080000240783b */ /* 0x000ea80000000200 */
[----:B------:R-:W3:Y:S04]  /*5cfa0*/  LDSM.16.M88.4 R48, [R2+0x10080] ;  /* 0x010080000230783b */ /* 0x000ee80000000200 */
[----:B------:R-:W4:Y:S04]  /*5cfb0*/  LDSM.16.M88.4 R44, [R2+0x14080] ;  /* 0x01408000022c783b */ /* 0x000f280000000200 */
[----:B------:R-:W5:Y:S04]  /*5cfc0*/  LDSM.16.M88.4 R40, [R2+0x18080] ;  /* 0x018080000228783b */ /* 0x000f680000000200 */
[----:B------:R-:W1:Y:S04]  /*5cfd0*/  LDSM.16.M88.4 R36, [R2+0x1c080] ;  /* 0x01c080000224783b */ /* 0x000e680000000200 */
[----:B------:R-:W3:Y:S04]  /*5cfe0*/  LDSM.16.M88.4 R32, [R2+0x20080] ;  /* 0x020080000220783b */ /* 0x000ee80000000200 */
[----:B------:R-:W3:Y:S04]  /*5cff0*/  LDSM.16.M88.4 R28, [R2+0x24080] ;  /* 0x02408000021c783b */ /* 0x000ee80000000200 */
[----:B------:R-:W3:Y:S04]  /*5d000*/  LDSM.16.M88.4 R24, [R2+0x28080] ;  /* 0x028080000218783b */ /* 0x000ee80000000200 */
[----:B------:R-:W3:Y:S04]  /*5d010*/  LDSM.16.M88.4 R20, [R2+0x2c080] ;  /* 0x02c080000214783b */ /* 0x000ee80000000200 */
[----:B------:R-:W4:Y:S04]  /*5d020*/  LDSM.16.M88.4 R16, [R2+0x30080] ;  /* 0x030080000210783b */ /* 0x000f280000000200 */
[----:B------:R-:W4:Y:S04]  /*5d030*/  LDSM.16.M88.4 R12, [R2+0x34080] ;  /* 0x03408000020c783b */ /* 0x000f280000000200 */
[----:B------:R-:W5:Y:S04]  /*5d040*/  LDSM.16.M88.4 R8, [R2+0x38080] ;  /* 0x038080000208783b */ /* 0x000f680000000200 */
[----:B------:R-:W5:Y:S04]  /*5d050*/  LDSM.16.M88.4 R4, [R2+0x3c080] ;  /* 0x03c080000204783b */ /* 0x000f680000000200 */
[----:B------:R-:W5:Y:S04]  /*5d060*/  LDSM.16.M88.4 R60, [R2+0x4080] ;  /* 0x00408000023c783b */ /* 0x000f680000000200 */
[----:B-1----:R-:W-:Y:S01]  /*5d070*/  STL [R1+0x1f00], R58 ;  /* 0x001f003a01007387 */ /* 0x002fe20000100800 */
[----:B--2---:R-:W-:Y:S03]  /*5d080*/  HMMA.1688.F32.TF32 R84, R72, R64, R84 ;  /* 0x000000404854723c */ /* 0x004fe60000081054 */
[----:B------:R-:W-:Y:S04]  /*5d090*/  STL [R1+0x1efc], R59 ;  /* 0x001efc3b01007387 */ /* 0x000fe80000100800 */
[----:B------:R-:W-:Y:S04]  /*5d0a0*/  STL [R1+0x1ef4], R54 ;  /* 0x001ef43601007387 */ /* 0x000fe80000100800 */
        /* <DEDUP_REMOVED lines=22> */
[----:B------:R-:W-:-:S03]  /*5d210*/  IMAD.MOV.U32 R157, RZ, RZ, R84 ;  /* 0x000000ffff9d7224 */ /* 0x000fc600078e0054 */
[----:B------:R-:W-:Y:S01]  /*5d220*/  STL [R1+0x1f48], R11 ;  /* 0x001f480b01007387 */ /* 0x000fe20000100800 */
[----:B------:R-:W-:-:S03]  /*5d230*/  IMAD.MOV.U32 R158, RZ, RZ, R85 ;  /* 0x000000ffff9e7224 */ /* 0x000fc600078e0055 */
[----:B------:R-:W-:Y:S01]  /*5d240*/  STL [R1+0x1f54], R6 ;  /* 0x001f540601007387 */ /* 0x000fe20000100800 */
[----:B------:R-:W-:Y:S03]  /*5d250*/  HMMA.1688.F32.TF32 R112, R72, R60, R112 ;  /* 0x0000003c4870723c */ /* 0x000fe60000081070 */
[----:B------:R-:W-:Y:S01]  /*5d260*/  STL [R1+0x1f50], R7 ;  /* 0x001f500701007387 */ /* 0x000fe20000100800 */
[----:B------:R-:W-:-:S03]  /*5d270*/  IMAD.MOV.U32 R159, RZ, RZ, R86 ;  /* 0x000000ffff9f7224 */ /* 0x000fc600078e0056 */
[----:B------:R-:W-:Y:S01]  /*5d280*/  STL [R1+0x1bb8], R2 ;  /* 0x001bb80201007387 */ /* 0x000fe20000100800 */
[----:B------:R-:W-:-:S03]  /*5d290*/  MOV R167, R87 ;  /* 0x0000005700a77202 */ /* 0x000fc60000000f00 */
[----:B------:R-:W2:Y:S04]  /*5d2a0*/  LDL.LU R84, [R1+0x320] ;  /* 0x0003200001547983 */ /* 0x000ea80000300800 */
[----:B------:R-:W2:Y:S04]  /*5d2b0*/  LDL.LU R85, [R1+0x324] ;  /* 0x0003240001557983 */ /* 0x000ea80000300800 */
[----:B------:R-:W2:Y:S04]  /*5d2c0*/  LDL.LU R86, [R1+0x328] ;  /* 0x0003280001567983 */ /* 0x000ea80000300800 */
[----:B------:R-:W2:Y:S01]  /*5d2d0*/  LDL.LU R87, [R1+0x32c] ;  /* 0x00032c0001577983 */ /* 0x000ea20000300800 */
[----:B------:R-:W-:-:S02]  /*5d2e0*/  IMAD.MOV.U32 R175, RZ, RZ, R112 ;  /* 0x000000ffffaf7224 */ /* 0x000fc400078e0070 */
[----:B------:R-:W-:Y:S01]  /*5d2f0*/  IMAD.MOV.U32 R179, RZ, RZ, R113 ;  /* 0x000000ffffb37224 */ /* 0x000fe200078e0071 */
[----:B------:R-:W3:Y:S01]  /*5d300*/  LDL.LU R108, [R1+0x310] ;  /* 0x00031000016c7983 */ /* 0x000ee20000300800 */
[----:B------:R-:W-:Y:S02]  /*5d310*/  IMAD.MOV.U32 R182, RZ, RZ, R114 ;  /* 0x000000ffffb67224 */ /* 0x000fe400078e0072 */
[----:B------:R-:W-:Y:S01]  /*5d320*/  IMAD.MOV.U32 R183, RZ, RZ, R115 ;  /* 0x000000ffffb77224 */ /* 0x000fe200078e0073 */
[----:B------:R-:W3:Y:S01]  /*5d330*/  LDL.LU R109, [R1+0x314] ;  /* 0x00031400016d7983 */ /* 0x000ee20000300800 */
[C---:B------:R-:W-:Y:S03]  /*5d340*/  HMMA.1688.F32.TF32 R112, R72.reuse, R56, R100 ;  /* 0x000000384870723c */ /* 0x040fe60000081064 */
[----:B------:R-:W3:Y:S04]  /*5d350*/  LDL.LU R110, [R1+0x318] ;  /* 0x00031800016e7983 */ /* 0x000ee80000300800 */
[----:B------:R-:W3:Y:S01]  /*5d360*/  LDL.LU R111, [R1+0x31c] ;  /* 0x00031c00016f7983 */ /* 0x000ee20000300800 */
[C---:B------:R-:W-:Y:S03]  /*5d370*/  HMMA.1688.F32.TF32 R100, R72.reuse, R52, R76 ;  /* 0x000000344864723c */ /* 0x040fe6000008104c */
[----:B------:R-:W4:Y:S11]  /*5d380*/  LDL.LU R76, [R1+0x300] ;  /* 0x00030000014c7983 */ /* 0x000f360000300800 */
[----:B------:R-:W-:Y:S01]  /*5d390*/  @!UPT UIADD3 URZ, URZ, URZ, URZ ;  /* 0x0000003f3f3ff290 */ /* 0x000fe2000fffe03f */
[----:B------:R-:W-:Y:S04]  /*5d3a0*/  STL.64 [R1+0xc0], R112 ;  /* 0x0000c07001007387 */ /* 0x000fe80000100a00 */
[----:B------:R-:W-:Y:S04]  /*5d3b0*/  STL.64 [R1+0xc8], R114 ;  /* 0x0000c87201007387 */ /* 0x000fe80000100a00 */
[----:B------:R1:W-:Y:S04]  /*5d3c0*/  STL.64 [R1+0xb0], R100 ;  /* 0x0000b06401007387 */ /* 0x0003e80000100a00 */
[----:B------:R5:W-:Y:S04]  /*5d3d0*/  STL.64 [R1+0xb8], R102 ;  /* 0x0000b86601007387 */ /* 0x000be80000100a00 */
[----:B------:R-:W4:Y:S04]  /*5d3e0*/  LDL.LU R77, [R1+0x304] ;  /* 0x00030400014d7983 */ /* 0x000f280000300800 */
[----:B------:R-:W4:Y:S04]  /*5d3f0*/  LDL.LU R78, [R1+0x308] ;  /* 0x00030800014e7983 */ /* 0x000f280000300800 */
[----:B------:R-:W4:Y:S01]  /*5d400*/  LDL.LU R79, [R1+0x30c] ;  /* 0x00030c00014f7983 */ /* 0x000f220000300800 */
[----:B------:R-:W-:Y:S03]  /*5d410*/  HMMA.1688.F32.TF32 R88, R72, R48, R88 ;  /* 0x000000304858723c */ /* 0x000fe60000081058 */
[----:B-1----:R-:W4:Y:S04]  /*5d420*/  LDL.LU R100, [R1+0x2f0] ;  /* 0x0002f00001647983 */ /* 0x002f280000300800 */
[----:B------:R-:W4:Y:S04]  /*5d430*/  LDL.LU R101, [R1+0x2f4] ;  /* 0x0002f40001657983 */ /* 0x000f280000300800 */
[----:B-----5:R-:W5:Y:S04]  /*5d440*/  LDL.LU R102, [R1+0x2f8] ;  /* 0x0002f80001667983 */ /* 0x020f680000300800 */
[----:B------:R-:W5:Y:S09]  /*5d450*/  LDL.LU R103, [R1+0x2fc] ;  /* 0x0002fc0001677983 */ /* 0x000f720000300800 */
[----:B------:R-:W-:-:S02]  /*5d460*/  IMAD.MOV.U32 R6, RZ, RZ, R88 ;  /* 0x000000ffff067224 */ /* 0x000fc400078e0058 */
[----:B------:R-:W-:Y:S01]  /*5d470*/  IMAD.MOV.U32 R11, RZ, RZ, R91 ;  /* 0x000000ffff0b7224 */ /* 0x000fe200078e005b */
[----:B------:R-:W5:Y:S01]  /*5d480*/  LDL.LU R88, [R1+0x2e0] ;  /* 0x0002e00001587983 */ /* 0x000f620000300800 */
[----:B------:R-:W-:Y:S02]  /*5d490*/  IMAD.MOV.U32 R7, RZ, RZ, R89 ;  /* 0x000000ffff077224 */ /* 0x000fe400078e0059 */
[----:B------:R-:W-:Y:S01]  /*5d4a0*/  IMAD.MOV.U32 R10, RZ, RZ, R90 ;  /* 0x000000ffff0a7224 */ /* 0x000fe200078e005a */
[----:B------:R-:W5:Y:S04]  /*5d4b0*/  LDL.LU R89, [R1+0x2e4] ;  /* 0x0002e40001597983 */ /* 0x000f680000300800 */
[----:B------:R-:W5:Y:S04]  /*5d4c0*/  LDL.LU R90, [R1+0x2e8] ;  /* 0x0002e800015a7983 */ /* 0x000f680000300800 */
[----:B------:R-:W5:Y:S04]  /*5d4d0*/  LDL.LU R91, [R1+0x2ec] ;  /* 0x0002ec00015b7983 */ /* 0x000f680000300800 */
[----:B------:R1:W-:Y:S04]  /*5d4e0*/  STL [R1+0x1f64], R11 ;  /* 0x001f640b01007387 */ /* 0x0003e80000100800 */
[----:B------:R1:W-:Y:S04]  /*5d4f0*/  STL [R1+0x1f60], R10 ;  /* 0x001f600a01007387 */ /* 0x0003e80000100800 */
[----:B------:R1:W-:Y:S04]  /*5d500*/  STL [R1+0x1f5c], R7 ;  /* 0x001f5c0701007387 */ /* 0x0003e80000100800 */
[----:B------:R1:W-:Y:S01]  /*5d510*/  STL [R1+0x1f58], R6 ;  /* 0x001f580601007387 */ /* 0x0003e20000100800 */
[C---:B--2---:R-:W-:Y:S03]  /*5d520*/  HMMA.1688.F32.TF32 R112, R72.reuse, R44, R84 ;  /* 0x0000002c4870723c */ /* 0x044fe60000081054 */
[----:B------:R-:W2:Y:S05]  /*5d530*/  LDL.LU R84, [R1+0x2d0] ;  /* 0x0002d00001547983 */ /* 0x000eaa0000300800 */
[----:B---3--:R-:W-:Y:S11]  /*5d540*/  HMMA.1688.F32.TF32 R108, R72, R40, R108 ;  /* 0x00000028486c723c */ /* 0x008ff6000008106c */
[----:B------:R-:W-:Y:S04]  /*5d550*/  @!UPT UIADD3 URZ, URZ, URZ, URZ ;  /* 0x0000003f3f3ff290 */ /* 0x000fe8000fffe03f */
[----:B------:R-:W-:Y:S04]  /*5d560*/  STL.64 [R1+0x90], R112 ;  /* 0x0000907001007387 */ /* 0x000fe80000100a00 */
[----:B------:R-:W-:Y:S04]  /*5d570*/  STL.64 [R1+0x98], R114 ;  /* 0x0000987201007387 */ /* 0x000fe80000100a00 */
[----:B------:R-:W2:Y:S04]  /*5d580*/  LDL.LU R85, [R1+0x2d4] ;  /* 0x0002d40001557983 */ /* 0x000ea80000300800 */
[----:B------:R-:W2:Y:S04]  /*5d590*/  LDL.LU R86, [R1+0x2d8] ;  /* 0x0002d80001567983 */ /* 0x000ea80000300800 */
[----:B------:R-:W2:Y:S01]  /*5d5a0*/  LDL.LU R87, [R1+0x2dc] ;  /* 0x0002dc0001577983 */ /* 0x000ea20000300800 */
[----:B-1----:R-:W-:-:S02]  /*5d5b0*/  IMAD.MOV.U32 R11, RZ, RZ, R108 ;  /* 0x000000ffff0b7224 */ /* 0x002fc400078e006c */
[----:B------:R-:W-:Y:S02]  /*5d5c0*/  IMAD.MOV.U32 R10, RZ, RZ, R109 ;  /* 0x000000ffff0a7224 */ /* 0x000fe400078e006d */
[----:B------:R-:W-:Y:S02]  /*5d5d0*/  IMAD.MOV.U32 R7, RZ, RZ, R110 ;  /* 0x000000ffff077224 */ /* 0x000fe400078e006e */
[----:B------:R-:W-:Y:S02]  /*5d5e0*/  IMAD.MOV.U32 R6, RZ, RZ, R111 ;  /* 0x000000ffff067224 */ /* 0x000fe400078e006f */
[C---:B----4-:R-:W-:Y:S03]  /*5d5f0*/  HMMA.1688.F32.TF32 R108, R72.reuse, R36, R76 ;  /* 0x00000024486c723c */ /* 0x050fe6000008104c */
[----:B------:R-:W-:Y:S04]  /*5d600*/  STL [R1+0x1f74], R6 ;  /* 0x001f740601007387 */ /* 0x000fe80000100800 */
[----:B------:R-:W-:Y:S04]  /*5d610*/  STL [R1+0x1f70], R7 ;  /* 0x001f700701007387 */ /* 0x000fe80000100800 */
[----:B------:R-:W-:Y:S04]  /*5d620*/  STL [R1+0x1f6c], R11 ;  /* 0x001f6c0b01007387 */ /* 0x000fe80000100800 */
[----:B------:R1:W-:Y:S04]  /*5d630*/  STL [R1+0x1f68], R10 ;  /* 0x001f680a01007387 */ /* 0x0003e80000100800 */
[----:B------:R-:W3:Y:S04]  /*5d640*/  LDL.LU R76, [R1+0x2c0] ;  /* 0x0002c000014c7983 */ /* 0x000ee80000300800 */
[----:B------:R-:W-:Y:S04]  /*5d650*/  STL.64 [R1+0x70], R108 ;  /* 0x0000706c01007387 */ /* 0x000fe80000100a00 */
[----:B------:R-:W-:Y:S04]  /*5d660*/  STL.64 [R1+0x78], R110 ;  /* 0x0000786e01007387 */ /* 0x000fe80000100a00 */
[----:B------:R-:W3:Y:S04]  /*5d670*/  LDL.LU R77, [R1+0x2c4] ;  /* 0x0002c400014d7983 */ /* 0x000ee80000300800 */
[----:B------:R-:W3:Y:S04]  /*5d680*/  LDL.LU R78, [R1+0x2c8] ;  /* 0x0002c800014e7983 */ /* 0x000ee80000300800 */
[----:B------:R-:W3:Y:S01]  /*5d690*/  LDL.LU R79, [R1+0x2cc] ;  /* 0x0002cc00014f7983 */ /* 0x000ee20000300800 */
[C---:B-----5:R-:W-:Y:S03]  /*5d6a0*/  HMMA.1688.F32.TF32 R100, R72.reuse, R32, R100 ;  /* 0x000000204864723c */ /* 0x060fe60000081064 */
[----:B------:R-:W4:Y:S05]  /*5d6b0*/  LDL R2, [R1+0x474] ;  /* 0x0004740001027983 */ /* 0x000f2a0000100800 */
[----:B------:R-:W-:Y:S11]  /*5d6c0*/  HMMA.1688.F32.TF32 R88, R72, R28, R88 ;  /* 0x0000001c4858723c */ /* 0x000ff60000081058 */
[----:B------:R-:W-:Y:S05]  /*5d6d0*/  @!UPT UIADD3 URZ, URZ, URZ, URZ ;  /* 0x0000003f3f3ff290 */ /* 0x000fea000fffe03f */
[----:B------:R-:W-:Y:S02]  /*5d6e0*/  IMAD.MOV.U32 R19, RZ, RZ, R103 ;  /* 0x000000ffff137224 */ /* 0x000fe400078e0067 */
[----:B------:R-:W-:Y:S02]  /*5d6f0*/  IMAD.MOV.U32 R18, RZ, RZ, R102 ;  /* 0x000000ffff127224 */ /* 0x000fe400078e0066 */
[----:B------:R-:W-:Y:S02]  /*5d700*/  IMAD.MOV.U32 R15, RZ, RZ, R101 ;  /* 0x000000ffff0f7224 */ /* 0x000fe400078e0065 */
[----:B------:R-:W-:Y:S01]  /*5d710*/  IMAD.MOV.U32 R14, RZ, RZ, R100 ;  /* 0x000000ffff0e7224 */ /* 0x000fe200078e0064 */
[----:B------:R5:W-:Y:S01]  /*5d720*/  STL [R1+0x1f84], R19 ;  /* 0x001f841301007387 */ /* 0x000be20000100800 */
[----:B-1----:R-:W-:Y:S01]  /*5d730*/  IMAD.MOV.U32 R10, RZ, RZ, R91 ;  /* 0x000000ffff0a7224 */ /* 0x002fe200078e005b */
[----:B------:R-:W-:Y:S01]  /*5d740*/  MOV R6, R88 ;  /* 0x0000005800067202 */ /* 0x000fe20000000f00 */
[----:B------:R-:W-:Y:S01]  /*5d750*/  IMAD.MOV.U32 R11, RZ, RZ, R90 ;  /* 0x000000ffff0b7224 */ /* 0x000fe200078e005a */
[----:B------:R1:W-:Y:S01]  /*5d760*/  STL [R1+0x1f80], R18 ;  /* 0x001f801201007387 */ /* 0x0003e20000100800 */
[----:B------:R-:W-:-:S03]  /*5d770*/  IMAD.MOV.U32 R7, RZ, RZ, R89 ;  /* 0x000000ffff077224 */ /* 0x000fc600078e0059 */
[----:B------:R1:W-:Y:S04]  /*5d780*/  STL [R1+0x1f7c], R15 ;  /* 0x001f7c0f01007387 */ /* 0x0003e80000100800 */
[----:B------:R1:W-:Y:S04]  /*5d790*/  STL [R1+0x1f78], R14 ;  /* 0x001f780e01007387 */ /* 0x0003e80000100800 */
[----:B------:R1:W-:Y:S04]  /*5d7a0*/  STL [R1+0x1f94], R10 ;  /* 0x001f940a01007387 */ /* 0x0003e80000100800 */
[----:B------:R1:W-:Y:S04]  /*5d7b0*/  STL [R1+0x1f90], R11 ;  /* 0x001f900b01007387 */ /* 0x0003e80000100800 */
[----:B------:R1:W-:Y:S04]  /*5d7c0*/  STL [R1+0x1f8c], R6 ;  /* 0x001f8c0601007387 */ /* 0x0003e80000100800 */
[----:B------:R1:W-:Y:S01]  /*5d7d0*/  STL [R1+0x1f88], R7 ;  /* 0x001f880701007387 */ /* 0x0003e20000100800 */
[C---:B--2---:R-:W-:Y:S11]  /*5d7e0*/  HMMA.1688.F32.TF32 R84, R72.reuse, R24, R84 ;  /* 0x000000184854723c */ /* 0x044ff60000081054 */
[----:B------:R-:W-:Y:S11]  /*5d7f0*/  @!UPT UIADD3 URZ, URZ, URZ, URZ ;  /* 0x0000003f3f3ff290 */ /* 0x000ff6000fffe03f */
[----:B------:R-:W-:Y:S02]  /*5d800*/  @!UPT UIADD3 URZ, URZ, URZ, URZ ;  /* 0x0000003f3f3ff290 */ /* 0x000fe4000fffe03f */
[----:B-----5:R-:W-:Y:S02]  /*5d810*/  IMAD.MOV.U32 R19, RZ, RZ, R84 ;  /* 0x000000ffff137224 */ /* 0x020fe400078e0054 */
[----:B-1----:R-:W-:Y:S01]  /*5d820*/  IMAD.MOV.U32 R18, RZ, RZ, R85 ;  /* 0x000000ffff127224 */ /* 0x002fe200078e0055 */
[----:B------:R-:W2:Y:S01]  /*5d830*/  LDL.LU R84, [R1+0x2b0] ;  /* 0x0002b00001547983 */ /* 0x000ea20000300800 */
[----:B------:R-:W-:Y:S02]  /*5d840*/  IMAD.MOV.U32 R15, RZ, RZ, R86 ;  /* 0x000000ffff0f7224 */ /* 0x000fe400078e0056 */
[----:B------:R-:W-:Y:S01]  /*5d850*/  IMAD.MOV.U32 R14, RZ, RZ, R87 ;  /* 0x000000ffff0e7224 */ /* 0x000fe200078e0057 */
[----:B------:R-:W2:Y:S04]  /*5d860*/  LDL.LU R85, [R1+0x2b4] ;  /* 0x0002b40001557983 */ /* 0x000ea80000300800 */
[----:B------:R-:W2:Y:S04]  /*5d870*/  LDL.LU R86, [R1+0x2b8] ;  /* 0x0002b80001567983 */ /* 0x000ea80000300800 */
[----:B------:R-:W2:Y:S04]  /*5d880*/  LDL.LU R87, [R1+0x2bc] ;  /* 0x0002bc0001577983 */ /* 0x000ea80000300800 */
[----:B------:R-:W-:Y:S04]  /*5d890*/  STL [R1+0x1fa4], R14 ;  /* 0x001fa40e01007387 */ /* 0x000fe80000100800 */
[----:B------:R-:W-:Y:S01]  /*5d8a0*/  STL [R1+0x1fa0], R15 ;  /* 0x001fa00f01007387 */ /* 0x000fe20000100800 */
[----:B---3--:R-:W-:Y:S03]  /*5d8b0*/  HMMA.1688.F32.TF32 R76, R72, R20, R76 ;  /* 0x00000014484c723c */ /* 0x008fe6000008104c */
[----:B------:R-:W-:Y:S04]  /*5d8c0*/  STL [R1+0x1f9c], R19 ;  /* 0x001f9c1301007387 */ /* 0x000fe80000100800 */
[----:B------:R-:W-:Y:S04]  /*5d8d0*/  STL [R1+0x1f98], R18 ;  /* 0x001f981201007387 */ /* 0x000fe80000100800 */
[----:B------:R-:W3:Y:S04]  /*5d8e0*/  LDL.LU R120, [R1+0x2a0] ;  /* 0x0002a00001787983 */ /* 0x000ee80000300800 */
[----:B------:R-:W3:Y:S04]  /*5d8f0*/  LDL.LU R121, [R1+0x2a4] ;  /* 0x0002a40001797983 */ /* 0x000ee80000300800 */
[----:B------:R-:W3:Y:S04]  /*5d900*/  LDL.LU R122, [R1+0x2a8] ;  /* 0x0002a800017a7983 */ /* 0x000ee80000300800 */
[----:B------:R-:W3:Y:S04]  /*5d910*/  LDL.LU R123, [R1+0x2ac] ;  /* 0x0002ac00017b7983 */ /* 0x000ee80000300800 */
        /* <DEDUP_REMOVED lines=8> */
[----:B------:R-:W-:-:S03]  /*5d9a0*/  IMAD.MOV.U32 R10, RZ, RZ, R76 ;  /* 0x000000ffff0a7224 */ /* 0x000fc600078e004c */
[----:B------:R-:W5:Y:S01]  /*5d9b0*/  LDL.LU R88, [R1+0x1c0] ;  /* 0x0001c00001587983 */ /* 0x000f620000300800 */
        /* <DEDUP_REMOVED lines=10> */
[----:B------:R-:W-:Y:S04]  /*5da60*/  STL [R1+0x1fb4], R7 ;  /* 0x001fb40701007387 */ /* 0x000fe80000100800 */
[----:B------:R-:W-:Y:S04]  /*5da70*/  STL [R1+0x1fb0], R6 ;  /* 0x001fb00601007387 */ /* 0x000fe80000100800 */
[----:B------:R-:W-:Y:S04]  /*5da80*/  STL [R1+0x1fac], R10 ;  /* 0x001fac0a01007387 */ /* 0x000fe80000100800 */
[----:B------:R-:W-:Y:S04]  /*5da90*/  STL [R1+0x1fa8], R11 ;  /* 0x001fa80b01007387 */ /* 0x000fe80000100800 */
[----:B------:R-:W5:Y:S04]  /*5daa0*/  LDL.LU R100, [R1+0x120] ;  /* 0x0001200001647983 */ /* 0x000f680000300800 */
[----:B------:R-:W5:Y:S04]  /*5dab0*/  LDL.LU R101, [R1+0x124] ;  /* 0x0001240001657983 */ /* 0x000f680000300800 */
[----:B------:R-:W5:Y:S04]  /*5dac0*/  LDL.LU R102, [R1+0x128] ;  /* 0x0001280001667983 */ /* 0x000f680000300800 */
[----:B------:R-:W5:Y:S01]  /*5dad0*/  LDL.LU R103, [R1+0x12c] ;  /* 0x00012c0001677983 */ /* 0x000f620000300800 */
[----:B------:R-:W-:-:S02]  /*5dae0*/  IMAD.MOV.U32 R224, RZ, RZ, R139 ;  /* 0x000000ffffe07224 */ /* 0x000fc400078e008b */
[----:B------:R-:W-:Y:S01]  /*5daf0*/  IMAD.MOV.U32 R225, RZ, RZ, R138 ;  /* 0x000000ffffe17224 */ /* 0x000fe200078e008a */
[----:B----4-:R-:W-:Y:S01]  /*5db00*/  LDS R245, [R2+0xc3080] ;  /* 0x0c30800002f57984 */ /* 0x010fe20000000800 */
[----:B------:R-:W-:Y:S02]  /*5db10*/  IMAD.MOV.U32 R226, RZ, RZ, R137 ;  /* 0x000000ffffe27224 */ /* 0x000fe400078e0089 */
[----:B------:R-:W-:Y:S01]  /*5db20*/  IMAD.MOV.U32 R227, RZ, RZ, R136 ;  /* 0x000000ffffe37224 */ /* 0x000fe200078e0088 */
[----:B------:R-:W-:Y:S01]  /*5db30*/  LDS R247, [R2+0xc3480] ;  /* 0x0c34800002f77984 */ /* 0x000fe20000000800 */
[C---:B--2---:R-:W-:Y:S11]  /*5db40*/  HMMA.1688.F32.TF32 R84, R72.reuse, R16, R84 ;  /* 0x000000104854723c */ /* 0x044ff60000081054 */
[----:B------:R-:W-:Y:S11]  /*5db50*/  @!UPT UIADD3 URZ, URZ, URZ, URZ ;  /* 0x0000003f3f3ff290 */ /* 0x000ff6000fffe03f */
[----:B------:R-:W-:Y:S02]  /*5db60*/  @!UPT UIADD3 URZ, URZ, URZ, URZ ;  /* 0x0000003f3f3ff290 */ /* 0x000fe4000fffe03f */
[----:B------:R-:W-:Y:S02]  /*5db70*/  IMAD.MOV.U32 R22, RZ, RZ, R84 ;  /* 0x000000ffff167224 */ /* 0x000fe400078e0054 */
[----:B------:R-:W-:Y:S01]  /*5db80*/  IMAD.MOV.U32 R23, RZ, RZ, R85 ;  /* 0x000000ffff177224 */ /* 0x000fe200078e0055 */
[----:B------:R-:W2:Y:S01]  /*5db90*/  LDL.LU R84, [R1+0x110] ;  /* 0x0001100001547983 */ /* 0x000ea20000300800 */
[----:B------:R-:W-:Y:S02]  /*5dba0*/  IMAD.MOV.U32 R26, RZ, RZ, R86 ;  /* 0x000000ffff1a7224 */ /* 0x000fe400078e0056 */
[----:B------:R-:W-:Y:S01]  /*5dbb0*/  IMAD.MOV.U32 R27, RZ, RZ, R87 ;  /* 0x000000ffff1b7224 */ /* 0x000fe200078e0057 */
[----:B------:R-:W2:Y:S04]  /*5dbc0*/  LDL.LU R85, [R1+0x114] ;  /* 0x0001140001557983 */ /* 0x000ea80000300800 */
[----:B------:R-:W2:Y:S04]  /*5dbd0*/  LDL.LU R86, [R1+0x118] ;  /* 0x0001180001567983 */ /* 0x000ea80000300800 */
[----:B------:R-:W2:Y:S01]  /*5dbe0*/  LDL.LU R87, [R1+0x11c] ;  /* 0x00011c0001577983 */ /* 0x000ea20000300800 */
[C---:B---3--:R-:W-:Y:S08]  /*5dbf0*/  HMMA.1688.F32.TF32 R120, R72.reuse, R12, R120 ;  /* 0x0000000c4878723c */ /* 0x048ff00000081078 */
[C---:B-----5:R-:W-:Y:S08]  /*5dc00*/  HMMA.1688.F32.TF32 R112, R72.reuse, R8, R112 ;  /* 0x000000084870723c */ /* 0x060ff00000081070 */
[----:B------:R-:W-:Y:S01]  /*5dc10*/  HMMA.1688.F32.TF32 R72, R72, R4, R88 ;  /* 0x000000044848723c */ /* 0x000fe20000081058 */
[----:B------:R-:W3:Y:S04]  /*5dc20*/  LDL.LU R88, [R1+0x100] ;  /* 0x0001000001587983 */ /* 0x000ee80000300800 */
[----:B------:R-:W3:Y:S04]  /*5dc30*/  LDL.LU R89, [R1+0x104] ;  /* 0x0001040001597983 */ /* 0x000ee80000300800 */
[----:B------:R-:W3:Y:S04]  /*5dc40*/  LDL.LU R90, [R1+0x108] ;  /* 0x00010800015a7983 */ /* 0x000ee80000300800 */
[----:B------:R-:W3:Y:S01]  /*5dc50*/  LDL.LU R91, [R1+0x10c] ;  /* 0x00010c00015b7983 */ /* 0x000ee20000300800 */
[C---:B------:R-:W-:Y:S09]  /*5dc60*/  HMMA.1688.F32.TF32 R76, R132.reuse, R64, R76 ;  /* 0x00000040844c723c */ /* 0x040ff2000008104c */
[----:B------:R-:W-:Y:S04]  /*5dc70*/  STL.64 [R1+0x1e20], R74 ;  /* 0x001e204a01007387 */ /* 0x000fe80000100a00 */
[----:B------:R1:W-:Y:S10]  /*5dc80*/  STL.64 [R1+0x1e18], R72 ;  /* 0x001e184801007387 */ /* 0x0003f40000100a00 */
[----:B------:R4:W-:Y:S01]  /*5dc90*/  STL [R1+0x1e14], R79 ;  /* 0x001e144f01007387 */ /* 0x0009e20000100800 */
[----:B-1----:R-:W-:Y:S03]  /*5dca0*/  HMMA.1688.F32.TF32 R72, R132, R60, R108 ;  /* 0x0000003c8448723c */ /* 0x002fe6000008106c */
[----:B------:R-:W5:Y:S04]  /*5dcb0*/  LDL.LU R108, [R1+0xf0] ;  /* 0x0000f000016c7983 */ /* 0x000f680000300800 */
[----:B------:R-:W5:Y:S04]  /*5dcc0*/  LDL.LU R109, [R1+0xf4] ;  /* 0x0000f400016d7983 */ /* 0x000f680000300800 */
[----:B------:R-:W5:Y:S04]  /*5dcd0*/  LDL.LU R110, [R1+0xf8] ;  /* 0x0000f800016e7983 */ /* 0x000f680000300800 */
[----:B------:R-:W5:Y:S09]  /*5dce0*/  LDL.LU R111, [R1+0xfc] ;  /* 0x0000fc00016f7983 */ /* 0x000f720000300800 */
[----:B------:R-:W-:-:S02]  /*5dcf0*/  IMAD.MOV.U32 R54, RZ, RZ, R72 ;  /* 0x000000ffff367224 */ /* 0x000fc400078e0048 */
[----:B------:R-:W-:Y:S02]  /*5dd00*/  IMAD.MOV.U32 R55, RZ, RZ, R73 ;  /* 0x000000ffff377224 */ /* 0x000fe400078e0049 */
[----:B------:R-:W-:Y:S02]  /*5dd10*/  IMAD.MOV.U32 R50, RZ, RZ, R74 ;  /* 0x000000ffff327224 */ /* 0x000fe400078e004a */
[----:B------:R-:W-:Y:S02]  /*5dd20*/  IMAD.MOV.U32 R51, RZ, RZ, R75 ;  /* 0x000000ffff337224 */ /* 0x000fe400078e004b */
[----:B------:R-:W-:Y:S11]  /*5dd30*/  HMMA.1688.F32.TF32 R72, R132, R56, R100 ;  /* 0x000000388448723c */ /* 0x000ff60000081064 */
[----:B------:R-:W-:Y:S11]  /*5dd40*/  @!UPT UIADD3 URZ, URZ, URZ, URZ ;  /* 0x0000003f3f3ff290 */ /* 0x000ff6000fffe03f */
[----:B------:R-:W-:Y:S02]  /*5dd50*/  @!UPT UIADD3 URZ, URZ, URZ, URZ ;  /* 0x0000003f3f3ff290 */ /* 0x000fe4000fffe03f */
[----:B------:R-:W-:Y:S02]  /*5dd60*/  IMAD.MOV.U32 R46, RZ, RZ, R72 ;  /* 0x000000ffff2e7224 */ /* 0x000fe400078e0048 */
[----:B------:R-:W-:Y:S02]  /*5dd70*/  IMAD.MOV.U32 R58, RZ, RZ, R73 ;  /* 0x000000ffff3a7224 */ /* 0x000fe400078e0049 */
[----:B------:R-:W-:Y:S02]  /*5dd80*/  IMAD.MOV.U32 R59, RZ, RZ, R74 ;  /* 0x000000ffff3b7224 */ /* 0x000fe400078e004a */
[----:B------:R-:W-:Y:S01]  /*5dd90*/  IMAD.MOV.U32 R47, RZ, RZ, R75 ;  /* 0x000000ffff2f7224 */ /* 0x000fe200078e004b */
[----:B------:R-:W-:Y:S01]  /*5dda0*/  MOV R15, R121 ;  /* 0x00000079000f7202 */ /* 0x000fe20000000f00 */
[----:B------:R-:W-:Y:S02]  /*5ddb0*/  IMAD.MOV.U32 R14, RZ, RZ, R120 ;  /* 0x000000ffff0e7224 */ /* 0x000fe400078e0078 */
        /* <DEDUP_REMOVED lines=8> */
[----:B--2---:R-:W-:Y:S01]  /*5de40*/  HMMA.1688.F32.TF32 R72, R132, R52, R84 ;  /* 0x000000348448723c */ /* 0x004fe20000081054 */
[----:B------:R-:W2:Y:S04]  /*5de50*/  LDL.LU R84, [R1+0x190] ;  /* 0x0001900001547983 */ /* 0x000ea80000300800 */
[----:B------:R-:W2:Y:S04]  /*5de60*/  LDL.LU R85, [R1+0x194] ;  /* 0x0001940001557983 */ /* 0x000ea80000300800 */
[----:B------:R-:W2:Y:S04]  /*5de70*/  LDL.LU R86, [R1+0x198] ;  /* 0x0001980001567983 */ /* 0x000ea80000300800 */
[----:B------:R-:W2:Y:S04]  /*5de80*/  LDL.LU R87, [R1+0x19c] ;  /* 0x00019c0001577983 */ /* 0x000ea80000300800 */
[----:B------:R-:W2:Y:S04]  /*5de90*/  LDL.LU R124, [R1+0x1a0] ;  /* 0x0001a000017c7983 */ /* 0x000ea80000300800 */
[----:B------:R-:W2:Y:S03]  /*5dea0*/  LDL.LU R125, [R1+0x1a4] ;  /* 0x0001a400017d7983 */ /* 0x000ea60000300800 */
[----:B------:R-:W-:Y:S01]  /*5deb0*/  IMAD.MOV.U32 R38, RZ, RZ, R72 ;  /* 0x000000ffff267224 */ /* 0x000fe200078e0048 */
[----:B------:R-:W-:Y:S01]  /*5dec0*/  MOV R42, R74 ;  /* 0x0000004a002a7202 */ /* 0x000fe20000000f00 */
[----:B------:R-:W-:Y:S01]  /*5ded0*/  IMAD.MOV.U32 R39, RZ, RZ, R73 ;  /* 0x000000ffff277224 */ /* 0x000fe200078e0049 */
[----:B------:R-:W2:Y:S01]  /*5dee0*/  LDL.LU R126, [R1+0x1a8] ;  /* 0x0001a800017e7983 */ /* 0x000ea20000300800 */
[----:B------:R-:W-:-:S03]  /*5def0*/  IMAD.MOV.U32 R43, RZ, RZ, R75 ;  /* 0x000000ffff2b7224 */ /* 0x000fc600078e004b */
[----:B------:R-:W2:Y:S01]  /*5df00*/  LDL.LU R127, [R1+0x1ac] ;  /* 0x0001ac00017f7983 */ /* 0x000ea20000300800 */
[----:B---3--:R-:W-:Y:S03]  /*5df10*/  HMMA.1688.F32.TF32 R72, R132, R48, R88 ;  /* 0x000000308448723c */ /* 0x008fe60000081058 */
        /* <DEDUP_REMOVED lines=8> */
[----:B------:R-:W-:Y:S02]  /*5dfa0*/  IMAD.MOV.U32 R31, RZ, RZ, R73 ;  /* 0x000000ffff1f7224 */ /* 0x000fe400078e0049 */
[----:B------:R-:W-:Y:S02]  /*5dfb0*/  IMAD.MOV.U32 R34, RZ, RZ, R74 ;  /* 0x000000ffff227224 */ /* 0x000fe400078e004a */
[----:B------:R-:W-:Y:S02]  /*5dfc0*/  IMAD.MOV.U32 R35, RZ, RZ, R75 ;  /* 0x000000ffff237224 */ /* 0x000fe400078e004b */
[----:B-----5:R-:W-:Y:S11]  /*5dfd0*/  HMMA.1688.F32.TF32 R72, R132, R44, R108 ;  /* 0x0000002c8448723c */ /* 0x020ff6000008106c */
[----:B------:R-:W-:Y:S11]  /*5dfe0*/  @!UPT UIADD3 URZ, URZ, URZ, URZ ;  /* 0x0000003f3f3ff290 */ /* 0x000ff6000fffe03f */
[----:B------:R-:W-:Y:S01]  /*5dff0*/  @!UPT UIADD3 URZ, URZ, URZ, URZ ;  /* 0x0000003f3f3ff290 */ /* 0x000fe2000fffe03f */
[----:B------:R-:W-:Y:S04]  /*5e000*/  STL [R1+0xf4], R73 ;  /* 0x0000f44901007387 */ /* 0x000fe80000100800 */
[----:B------:R-:W-:Y:S04]  /*5e010*/  STL [R1+0xf8], R74 ;  /* 0x0000f84a01007387 */ /* 0x000fe80000100800 */
        /* <DEDUP_REMOVED lines=10> */
[----:B----4-:R-:W-:Y:S02]  /*5e0c0*/  IMAD.MOV.U32 R79, RZ, RZ, R72 ;  /* 0x000000ffff4f7224 */ /* 0x010fe400078e0048 */
[----:B------:R-:W-:-:S03]  /*5e0d0*/  IMAD.MOV.U32 R6, RZ, RZ, R113 ;  /* 0x000000ffff067224 */ /* 0x000fc600078e0071 */
[----:B------:R-:W-:Y:S01]  /*5e0e0*/  STL.64 [R1+0x1e30], R78 ;  /* 0x001e304e01007387 */ /* 0x000fe20000100a00 */
[----:B------:R-:W-:Y:S02]  /*5e0f0*/  IMAD.MOV.U32 R10, RZ, RZ, R114 ;  /* 0x000000ffff0a7224 */ /* 0x000fe400078e0072 */
[----:B------:R-:W-:Y:S01]  /*5e100*/  IMAD.MOV.U32 R11, RZ, RZ, R115 ;  /* 0x000000ffff0b7224 */ /* 0x000fe200078e0073 */
[----:B------:R-:W-:Y:S01]  /*5e110*/  STL.64 [R1+0x1e28], R76 ;  /* 0x001e284c01007387 */ /* 0x000fe20000100a00 */
[----:B------:R-:W-:Y:S02]  /*5e120*/  IMAD.MOV.U32 R113, RZ, RZ, R106 ;  /* 0x000000ffff717224 */ /* 0x000fe400078e006a */
[----:B------:R-:W-:Y:S02]  /*5e130*/  IMAD.MOV.U32 R114, RZ, RZ, R105 ;  /* 0x000000ffff727224 */ /* 0x000fe400078e0069 */
        /* <DEDUP_REMOVED lines=9> */
[C---:B--2---:R-:W-:Y:S08]  /*5e1d0*/  HMMA.1688.F32.TF32 R84, R132.reuse, R36, R84 ;  /* 0x000000248454723c */ /* 0x044ff00000081054 */
[C---:B------:R-:W-:Y:S08]  /*5e1e0*/  HMMA.1688.F32.TF32 R236, R132.reuse, R40, R124 ;  /* 0x0000002884ec723c */ /* 0x040ff0000008107c */
[C---:B------:R-:W-:Y:S11]  /*5e1f0*/  HMMA.1688.F32.TF32 R124, R132.reuse, R12, R120 ;  /* 0x0000000c847c723c */ /* 0x040ff60000081078 */
[----:B------:R-:W-:Y:S04]  /*5e200*/  @!UPT UIADD3 URZ, URZ, URZ, URZ ;  /* 0x0000003f3f3ff290 */ /* 0x000fe8000fffe03f */
[----:B------:R1:W-:Y:S02]  /*5e210*/  STL.64 [R1+0x1dd8], R238 ;  /* 0x001dd8ee01007387 */ /* 0x0003e40000100a00 */
[----:B-1----:R-:W-:Y:S01]  /*5e220*/  MOV R239, R107 ;  /* 0x0000006b00ef7202 */ /* 0x002fe20000000f00 */
[C---:B---3--:R-:W-:Y:S08]  /*5e230*/  HMMA.1688.F32.TF32 R88, R132.reuse, R28, R88 ;  /* 0x0000001c8458723c */ /* 0x048ff00000081058 */
[C---:B------:R-:W-:Y:S01]  /*5e240*/  HMMA.1688.F32.TF32 R100, R132.reuse, R24, R100 ;  /* 0x000000188464723c */ /* 0x040fe20000081064 */
[----:B------:R-:W-:Y:S04]  /*5e250*/  STL.64 [R1+0x1dd0], R236 ;  /* 0x001dd0ec01007387 */ /* 0x000fe80000100a00 */
[----:B------:R-:W-:Y:S04]  /*5e260*/  STL.64 [R1+0x1de8], R86 ;  /* 0x001de85601007387 */ /* 0x000fe80000100a00 */
[----:B------:R-:W-:Y:S01]  /*5e270*/  STL.64 [R1+0x1de0], R84 ;  /* 0x001de05401007387 */ /* 0x000fe20000100a00 */
[C---:B-----5:R-:W-:Y:S08]  /*5e280*/  HMMA.1688.F32.TF32 R108, R132.reuse, R16, R108 ;  /* 0x00000010846c723c */ /* 0x060ff0000008106c */
[----:B------:R-:W-:Y:S01]  /*5e290*/  HMMA.1688.F32.TF32 R68, R132, R32, R68 ;  /* 0x000000208444723c */ /* 0x000fe20000081044 */
[----:B------:R-:W-:Y:S01]  /*5e2a0*/  IMAD.MOV.U32 R72, RZ, RZ, R144 ;  /* 0x000000ffff487224 */ /* 0x000fe200078e0090 */
[----:B------:R-:W-:Y:S01]  /*5e2b0*/  LDS R244, [R239+0xc3080] ;  /* 0x0c308000eff47984 */ /* 0x000fe20000000800 */
[----:B------:R-:W-:-:S02]  /*5e2c0*/  IMAD.MOV.U32 R73, RZ, RZ, R145 ;  /* 0x000000ffff497224 */ /* 0x000fc400078e0091 */
[----:B------:R-:W-:Y:S01]  /*5e2d0*/  IMAD.MOV.U32 R0, RZ, RZ, R75 ;  /* 0x000000ffff007224 */ /* 0x000fe200078e004b */
[----:B------:R-:W1:Y:S02]  /*5e2e0*/  LDS R246, [R239+0xc3480] ;  /* 0x0c348000eff67984 */ /* 0x000e640000000800 */
[C---:B------:R-:W-:Y:S11]  /*5e2f0*/  HMMA.1688.F32.TF32 R104, R132.reuse, R20, R92 ;  /* 0x000000148468723c */ /* 0x040ff6000008105c */
[----:B------:R-:W-:Y:S04]  /*5e300*/  @!UPT UIADD3 URZ, URZ, URZ, URZ ;  /* 0x0000003f3f3ff290 */ /* 0x000fe8000fffe03f */
        /* <DEDUP_REMOVED lines=24> */
[----:B------:R-:W5:Y:S04]  /*5e490*/  LDL.LU R80, [R1+0x2024] ;  /* 0x0020240001507983 */ /* 0x000f680000300800 */
[----:B------:R-:W5:Y:S04]  /*5e4a0*/  LDL.LU R81, [R1+0x2020] ;  /* 0x0020200001517983 */ /* 0x000f680000300800 */
[----:B------:R-:W5:Y:S04]  /*5e4b0*/  LDL.LU R82, [R1+0x201c] ;  /* 0x00201c0001527983 */ /* 0x000f680000300800 */
[----:B------:R-:W5:Y:S01]  /*5e4c0*/  LDL.LU R83, [R1+0x2018] ;  /* 0x0020180001537983 */ /* 0x000f620000300800 */
[----:B------:R-:W-:Y:S03]  /*5e4d0*/  HMMA.1688.F32.TF32 R112, R132, R8, R112 ;  /* 0x000000088470723c */ /* 0x000fe60000081070 */
[----:B------:R-:W5:Y:S04]  /*5e4e0*/  LDL.LU R196, [R1+0x200] ;  /* 0x0002000001c47983 */ /* 0x000f680000300800 */
[----:B------:R-:W5:Y:S01]  /*5e4f0*/  LDL.LU R197, [R1+0x204] ;  /* 0x0002040001c57983 */ /* 0x000f620000300800 */
[C---:B------:R-:W-:Y:S03]  /*5e500*/  HMMA.1688.F32.TF32 R204, R168.reuse, R52, R204 ;  /* 0x00000034a8cc723c */ /* 0x040fe600000810cc */
[----:B------:R-:W5:Y:S04]  /*5e510*/  LDL.LU R198, [R1+0x208] ;  /* 0x0002080001c67983 */ /* 0x000f680000300800 */
[----:B------:R-:W5:Y:S01]  /*5e520*/  LDL.LU R199, [R1+0x20c] ;  /* 0x00020c0001c77983 */ /* 0x000f620000300800 */
[----:B------:R-:W-:Y:S01]  /*5e530*/  HMMA.1688.F32.TF32 R136, R168, R48, R136 ;  /* 0x00000030a888723c */ /* 0x000fe20000081088 */
[----:B------:R-:W-:-:S06]  /*5e540*/  IMAD.MOV.U32 R74, RZ, RZ, R146 ;  /* 0x000000ffff4a7224 */ /* 0x000fcc00078e0092 */
[----:B------:R-:W-:Y:S04]  /*5e550*/  STL.64 [R1+0x1e80], R114 ;  /* 0x001e807201007387 */ /* 0x000fe80000100a00 */
[----:B------:R-:W-:Y:S01]  /*5e560*/  STL.64 [R1+0x1e78], R112 ;  /* 0x001e787001007387 */ /* 0x000fe20000100a00 */
[----:B------:R-:W-:Y:S01]  /*5e570*/  IMAD.MOV.U32 R75, RZ, RZ, R96 ;  /* 0x000000ffff4b7224 */ /* 0x000fe200078e0060 */
[----:B------:R-:W-:Y:S01]  /*5e580*/  HMMA.1688.F32.TF32 R92, R168, R40, R224 ;  /* 0x00000028a85c723c */ /* 0x000fe200000810e0 */
[----:B------:R-:W-:-:S06]  /*5e590*/  IMAD.MOV.U32 R228, RZ, RZ, R141 ;  /* 0x000000ffffe47224 */ /* 0x000fcc00078e008d */
[----:B------:R-:W-:Y:S01]  /*5e5a0*/  MOV R224, R97 ;  /* 0x0000006100e07202 */ /* 0x000fe20000000f00 */
[----:B------:R-:W-:Y:S02]  /*5e5b0*/  IMAD.MOV.U32 R225, RZ, RZ, R98 ;  /* 0x000000ffffe17224 */ /* 0x000fe400078e0062 */
[----:B------:R-:W-:Y:S02]  /*5e5c0*/  IMAD.MOV.U32 R226, RZ, RZ, R99 ;  /* 0x000000ffffe27224 */ /* 0x000fe400078e0063 */
        /* <DEDUP_REMOVED lines=10> */
[----:B------:R-:W-:Y:S02]  /*5e670*/  IMAD.MOV.U32 R78, RZ, RZ, R159 ;  /* 0x000000ffff4e7224 */ /* 0x000fe400078e009f */
[----:B------:R-:W-:Y:S01]  /*5e680*/  IMAD.MOV.U32 R79, RZ, RZ, R167 ;  /* 0x000000ffff4f7224 */ /* 0x000fe200078e00a7 */
[C---:B--2---:R-:W-:Y:S08]  /*5e690*/  HMMA.1688.F32.TF32 R120, R168.reuse, R64, R120 ;  /* 0x00000040a878723c */ /* 0x044ff00000081078 */
[C---:B---3--:R-:W-:Y:S08]  /*5e6a0*/  HMMA.1688.F32.TF32 R184, R168.reuse, R60, R184 ;  /* 0x0000003ca8b8723c */ /* 0x048ff000000810b8 */
[----:B----4-:R-:W-:Y:S08]  /*5e6b0*/  HMMA.1688.F32.TF32 R128, R168, R56, R128 ;  /* 0x00000038a880723c */ /* 0x010ff00000081080 */
[----:B-----5:R-:W-:Y:S11]  /*5e6c0*/  HMMA.1688.F32.TF32 R132, R132, R4, R80 ;  /* 0x000000048484723c */ /* 0x020ff60000081050 */
[----:B------:R-:W-:Y:S11]  /*5e6d0*/  @!UPT UIADD3 URZ, URZ, URZ, URZ ;  /* 0x0000003f3f3ff290 */ /* 0x000ff6000fffe03f */
[----:B------:R-:W-:Y:S01]  /*5e6e0*/  @!UPT UIADD3 URZ, URZ, URZ, URZ ;  /* 0x0000003f3f3ff290 */ /* 0x000fe2000fffe03f */
[----:B------:R-:W-:Y:S04]  /*5e6f0*/  STL.64 [R1+0x1e90], R134 ;  /* 0x001e908601007387 */ /* 0x000fe80000100a00 */
[----:B------:R-:W-:Y:S04]  /*5e700*/  STL.64 [R1+0x1e88], R132 ;  /* 0x001e888401007387 */ /* 0x000fe80000100a00 */
[----:B------:R-:W2:Y:S04]  /*5e710*/  LDL.LU R144, [R1+0x2014] ;  /* 0x0020140001907983 */ /* 0x000ea80000300800 */
[----:B------:R-:W2:Y:S04]  /*5e720*/  LDL.LU R145, [R1+0x2010] ;  /* 0x0020100001917983 */ /* 0x000ea80000300800 */
[----:B------:R-:W2:Y:S04]  /*5e730*/  LDL.LU R146, [R1+0x200c] ;  /* 0x00200c0001927983 */ /* 0x000ea80000300800 */
[----:B------:R-:W3:Y:S04]  /*5e740*/  LDL.LU R96, [R1+0x2008] ;  /* 0x0020080001607983 */ /* 0x000ee80000300800 */
[----:B------:R-:W4:Y:S04]  /*5e750*/  LDL.LU R208, [R1+0x1e0] ;  /* 0x0001e00001d07983 */ /* 0x000f280000300800 */
[----:B------:R-:W4:Y:S04]  /*5e760*/  LDL.LU R209, [R1+0x1e4] ;  /* 0x0001e40001d17983 */ /* 0x000f280000300800 */
[----:B------:R-:W4:Y:S04]  /*5e770*/  LDL.LU R210, [R1+0x1e8] ;  /* 0x0001e80001d27983 */ /* 0x000f280000300800 */
[----:B------:R-:W4:Y:S04]  /*5e780*/  LDL.LU R211, [R1+0x1ec] ;  /* 0x0001ec0001d37983 */ /* 0x000f280000300800 */
        /* <DEDUP_REMOVED lines=10> */
[----:B------:R-:W3:Y:S04]  /*5e830*/  LDL.LU R97, [R1+0x2004] ;  /* 0x0020040001617983 */ /* 0x000ee80000300800 */
[----:B------:R-:W3:Y:S04]  /*5e840*/  LDL.LU R98, [R1+0x2000] ;  /* 0x0020000001627983 */ /* 0x000ee80000300800 */
[----:B------:R-:W3:Y:S04]  /*5e850*/  LDL.LU R99, [R1+0x1ffc] ;  /* 0x001ffc0001637983 */ /* 0x000ee80000300800 */
        /* <DEDUP_REMOVED lines=13> */
[C---:B------:R-:W-:Y:S08]  /*5e930*/  HMMA.1688.F32.TF32 R196, R168.reuse, R44, R196 ;  /* 0x0000002ca8c4723c */ /* 0x040ff000000810c4 */
[----:B------:R-:W-:Y:S07]  /*5e940*/  HMMA.1688.F32.TF32 R80, R168, R20, R72 ;  /* 0x00000014a850723c */ /* 0x000fee0000081048 */
[----:B------:R-:W-:Y:S01]  /*5e950*/  IMAD.MOV.U32 R72, RZ, RZ, R175 ;  /* 0x000000ffff487224 */ /* 0x000fe200078e00af */
[----:B------:R-:W-:Y:S01]  /*5e960*/  MOV R73, R179 ;  /* 0x000000b300497202 */ /* 0x000fe20000000f00 */
[----:B------:R-:W-:Y:S01]  /*5e970*/  IMAD.MOV.U32 R74, RZ, RZ, R182 ;  /* 0x000000ffff4a7224 */ /* 0x000fe200078e00b6 */
[----:B------:R-:W2:Y:S01]  /*5e980*/  LDL.LU R175, [R1+0x1fc4] ;  /* 0x001fc40001af7983 */ /* 0x000ea20000300800 */
[----:B------:R-:W-:Y:S01]  /*5e990*/  IMAD.MOV.U32 R75, RZ, RZ, R183 ;  /* 0x000000ffff4b7224 */ /* 0x000fe200078e00b7 */
[C---:B-1----:R-:W-:Y:S02]  /*5e9a0*/  HMMA.1688.F32.TF32 R220, R244.reuse, R8, R220 ;  /* 0x00000008f4dc723c */ /* 0x042fe400000810dc */
[----:B------:R-:W2:Y:S04]  /*5e9b0*/  LDL.LU R179, [R1+0x1fc0] ;  /* 0x001fc00001b37983 */ /* 0x000ea80000300800 */
[----:B------:R-:W2:Y:S02]  /*5e9c0*/  LDL.LU R182, [R1+0x1fbc] ;  /* 0x001fbc0001b67983 */ /* 0x000ea40000300800 */
[----:B------:R-:W-:Y:S02]  /*5e9d0*/  HMMA.1688.F32.TF32 R248, R244, R4, R248 ;  /* 0x00000004f4f8723c */ /* 0x000fe400000810f8 */
[----:B------:R-:W2:Y:S06]  /*5e9e0*/  LDL.LU R183, [R1+0x1fb8] ;  /* 0x001fb80001b77983 */ /* 0x000eac0000300800 */
[C---:B----4-:R-:W-:Y:S08]  /*5e9f0*/  HMMA.1688.F32.TF32 R208, R168.reuse, R24, R208 ;  /* 0x00000018a8d0723c */ /* 0x050ff000000810d0 */
[C---:B---3--:R-:W-:Y:S08]  /*5ea00*/  HMMA.1688.F32.TF32 R96, R168.reuse, R32, R96 ;  /* 0x00000020a860723c */ /* 0x048ff00000081060 */
[C---:B-----5:R-:W-:Y:S08]  /*5ea10*/  HMMA.1688.F32.TF32 R140, R168.reuse, R36, R140 ;  /* 0x00000024a88c723c */ /* 0x060ff0000008108c */
[C---:B--2---:R-:W-:Y:S08]  /*5ea20*/  HMMA.1688.F32.TF32 R144, R168.reuse, R28, R144 ;  /* 0x0000001ca890723c */ /* 0x044ff00000081090 */
[C---:B------:R-:W-:Y:S08]  /*5ea30*/  HMMA.1688.F32.TF32 R160, R168.reuse, R12, R160 ;  /* 0x0000000ca8a0723c */ /* 0x040ff000000810a0 */
[C---:B------:R-:W-:Y:S08]  /*5ea40*/  HMMA.1688.F32.TF32 R156, R168.reuse, R16, R156 ;  /* 0x00000010a89c723c */ /* 0x040ff0000008109c */
[C---:B------:R-:W-:Y:S08]  /*5ea50*/  HMMA.1688.F32.TF32 R164, R168.reuse, R8, R164 ;  /* 0x00000008a8a4723c */ /* 0x040ff000000810a4 */
[----:B------:R-:W-:Y:S01]  /*5ea60*/  HMMA.1688.F32.TF32 R168, R168, R4, R240 ;  /* 0x00000004a8a8723c */ /* 0x000fe200000810f0 */
[----:B------:R-:W-:Y:S04]  /*5ea70*/  LDS R240, [R3+0xc3800] ;  /* 0x0c38000003f07984 */ /* 0x000fe80000000800 */
[----:B------:R-:W-:Y:S04]  /*5ea80*/  LDS R242, [R3+0xc3c00] ;  /* 0x0c3c000003f27984 */ /* 0x000fe80000000800 */
[----:B------:R-:W-:Y:S04]  /*5ea90*/  LDS R241, [R252+0xc3800] ;  /* 0x0c380000fcf17984 */ /* 0x000fe80000000800 */
[----:B------:R-:W1:Y:S02]  /*5eaa0*/  LDS R243, [R252+0xc3c00] ;  /* 0x0c3c0000fcf37984 */ /* 0x000e640000000800 */
[C---:B-1----:R-:W-:Y:S11]  /*5eab0*/  HMMA.1688.F32.TF32 R68, R240.reuse, R66, R76 ;  /* 0x00000042f044723c */ /* 0x042ff6000008104c */
[----:B------:R-:W-:Y:S11]  /*5eac0*/  @!UPT UIADD3 URZ, URZ, URZ, URZ ;  /* 0x0000003f3f3ff290 */ /* 0x000ff6000fffe03f */
[----:B------:R-:W-:Y:S02]  /*5ead0*/  @!UPT UIADD3 URZ, URZ, URZ, URZ ;  /* 0x0000003f3f3ff290 */ /* 0x000fe4000fffe03f */
[----:B------:R-:W-:Y:S02]  /*5eae0*/  IMAD.MOV.U32 R9, RZ, RZ, R68 ;  /* 0x000000ffff097224 */ /* 0x000fe400078e0044 */
[----:B------:R-:W-:Y:S02]  /*5eaf0*/  IMAD.MOV.U32 R8, RZ, RZ, R69 ;  /* 0x000000ffff087224 */ /* 0x000fe400078e0045 */
[----:B------:R-:W-:Y:S02]  /*5eb00*/  IMAD.MOV.U32 R5, RZ, RZ, R70 ;  /* 0x000000ffff057224 */ /* 0x000fe400078e0046 */
[----:B------:R-:W-:Y:S02]  /*5eb10*/  IMAD.MOV.U32 R4, RZ, RZ, R71 ;  /* 0x000000ffff047224 */ /* 0x000fe400078e0047 */
[----:B------:R-:W-:Y:S07]  /*5eb20*/  HMMA.1688.F32.TF32 R68, R240, R62, R72 ;  /* 0x0000003ef044723c */ /* 0x000fee0000081048 */
[----:B------:R-:W-:-:S02]  /*5eb30*/  IMAD.MOV.U32 R72, RZ, RZ, R7 ;  /* 0x000000ffff487224 */ /* 0x000fc400078e0007 */
[----:B------:R-:W2:Y:S01]  /*5eb40*/  LDL.LU R7, [R1+0x1fb4] ;  /* 0x001fb40001077983 */ /* 0x000ea20000300800 */
[----:B------:R-:W-:Y:S02]  /*5eb50*/  IMAD.MOV.U32 R73, RZ, RZ, R6 ;  /* 0x000000ffff497224 */ /* 0x000fe400078e0006 */
[----:B------:R-:W-:Y:S01]  /*5eb60*/  IMAD.MOV.U32 R74, RZ, RZ, R10 ;  /* 0x000000ffff4a7224 */ /* 0x000fe200078e000a */
[----:B------:R-:W3:Y:S01]  /*5eb70*/  LDL.LU R6, [R1+0x1fb0] ;  /* 0x001fb00001067983 */ /* 0x000ee20000300800 */
[----:B------:R-:W-:-:S03]  /*5eb80*/  IMAD.MOV.U32 R75, RZ, RZ, R11 ;  /* 0x000000ffff4b7224 */ /* 0x000fc600078e000b */
[----:B------:R-:W4:Y:S04]  /*5eb90*/  LDL.LU R10, [R1+0x1fac] ;  /* 0x001fac00010a7983 */ /* 0x000f280000300800 */
[----:B------:R-:W5:Y:S01]  /*5eba0*/  LDL.LU R11, [R1+0x1fa8] ;  /* 0x001fa800010b7983 */ /* 0x000f620000300800 */
[----:B------:R-:W-:Y:S01]  /*5ebb0*/  IMAD.MOV.U32 R76, RZ, RZ, R14 ;  /* 0x000000ffff4c7224 */ /* 0x000fe200078e000e */
[----:B------:R-:W-:Y:S01]  /*5ebc0*/  MOV R77, R15 ;  /* 0x0000000f004d7202 */ /* 0x000fe20000000f00 */
[----:B------:R-:W-:Y:S01]  /*5ebd0*/  IMAD.MOV.U32 R78, RZ, RZ, R19 ;  /* 0x000000ffff4e7224 */ /* 0x000fe200078e0013 */
[----:B------:R-:W5:Y:S01]  /*5ebe0*/  LDL.LU R14, [R1+0x1fa4] ;  /* 0x001fa400010e7983 */ /* 0x000f620000300800 */
[----:B------:R-:W-:-:S03]  /*5ebf0*/  IMAD.MOV.U32 R79, RZ, RZ, R18 ;  /* 0x000000ffff4f7224 */ /* 0x000fc600078e0012 */
[----:B------:R-:W5:Y:S04]  /*5ec00*/  LDL.LU R15, [R1+0x1fa0] ;  /* 0x001fa000010f7983 */ /* 0x000f680000300800 */
[----:B------:R-:W5:Y:S04]  /*5ec10*/  LDL.LU R19, [R1+0x1f9c] ;  /* 0x001f9c0001137983 */ /* 0x000f680000300800 */
[----:B------:R-:W5:Y:S01]  /*5ec20*/  LDL.LU R18, [R1+0x1f98] ;  /* 0x001f980001127983 */ /* 0x000f620000300800 */
[----:B--2---:R-:W-:Y:S02]  /*5ec30*/  IMAD.MOV.U32 R107, RZ, RZ, R7 ;  /* 0x000000ffff6b7224 */ /* 0x004fe400078e0007 */
[----:B---3--:R-:W-:-:S02]  /*5ec40*/  IMAD.MOV.U32 R106, RZ, RZ, R6 ;  /* 0x000000ffff6a7224 */ /* 0x008fc400078e0006 */
[----:B----4-:R-:W-:Y:S02]  /*5ec50*/  IMAD.MOV.U32 R104, RZ, RZ, R10 ;  /* 0x000000ffff687224 */ /* 0x010fe400078e000a */
[----:B------:R-:W2:Y:S01]  /*5ec60*/  LDL.LU R10, [R1+0x1f94] ;  /* 0x001f9400010a7983 */ /* 0x000ea20000300800 */
[----:B-----5:R-:W-:-:S03]  /*5ec70*/  IMAD.MOV.U32 R105, RZ, RZ, R11 ;  /* 0x000000ffff697224 */ /* 0x020fc600078e000b */
[----:B------:R-:W3:Y:S04]  /*5ec80*/  LDL.LU R11, [R1+0x1f90] ;  /* 0x001f9000010b7983 */ /* 0x000ee80000300800 */
[----:B------:R-:W4:Y:S04]  /*5ec90*/  LDL.LU R6, [R1+0x1f8c] ;  /* 0x001f8c0001067983 */ /* 0x000f280000300800 */
[----:B------:R-:W5:Y:S01]  /*5eca0*/  LDL.LU R7, [R1+0x1f88] ;  /* 0x001f880001077983 */ /* 0x000f620000300800 */
[----:B------:R-:W-:-:S03]  /*5ecb0*/  IMAD.MOV.U32 R108, RZ, RZ, R19 ;  /* 0x000000ffff6c7224 */ /* 0x000fc600078e0013 */
[----:B------:R-:W5:Y:S01]  /*5ecc0*/  LDL.LU R19, [R1+0x1f84] ;  /* 0x001f840001137983 */ /* 0x000f620000300800 */
[----:B------:R-:W-:Y:S02]  /*5ecd0*/  IMAD.MOV.U32 R110, RZ, RZ, R15 ;  /* 0x000000ffff6e7224 */ /* 0x000fe400078e000f */
[----:B------:R-:W-:Y:S02]  /*5ece0*/  IMAD.MOV.U32 R109, RZ, RZ, R18 ;  /* 0x000000ffff6d7224 */ /* 0x000fe400078e0012 */
[----:B------:R-:W5:Y:S01]  /*5ecf0*/  LDL.LU R18, [R1+0x1f80] ;  /* 0x001f800001127983 */ /* 0x000f620000300800 */
[----:B------:R-:W-:-:S03]  /*5ed00*/  IMAD.MOV.U32 R111, RZ, RZ, R14 ;  /* 0x000000ffff6f7224 */ /* 0x000fc600078e000e */
[----:B------:R-:W5:Y:S04]  /*5ed10*/  LDL.LU R15, [R1+0x1f7c] ;  /* 0x001f7c00010f7983 */ /* 0x000f680000300800 */
[----:B------:R-:W5:Y:S01]  /*5ed20*/  LDL.LU R14, [R1+0x1f78] ;  /* 0x001f7800010e7983 */ /* 0x000f620000300800 */
[----:B--2---:R-:W-:Y:S02]  /*5ed30*/  IMAD.MOV.U32 R127, RZ, RZ, R10 ;  /* 0x000000ffff7f7224 */ /* 0x004fe400078e000a */
[----:B---3--:R-:W-:Y:S02]  /*5ed40*/  IMAD.MOV.U32 R126, RZ, RZ, R11 ;  /* 0x000000ffff7e7224 */ /* 0x008fe400078e000b */
[----:B----4-:R-:W-:Y:S02]  /*5ed50*/  IMAD.MOV.U32 R124, RZ, RZ, R6 ;  /* 0x000000ffff7c7224 */ /* 0x010fe400078e0006 */
[----:B------:R-:W2:Y:S01]  /*5ed60*/  LDL.LU R6, [R1+0x1f74] ;  /* 0x001f740001067983 */ /* 0x000ea20000300800 */
[----:B-----5:R-:W-:-:S03]  /*5ed70*/  IMAD.MOV.U32 R125, RZ, RZ, R7 ;  /* 0x000000ffff7d7224 */ /* 0x020fc600078e0007 */
[----:B------:R-:W3:Y:S04]  /*5ed80*/  LDL.LU R7, [R1+0x1f70] ;  /* 0x001f700001077983 */ /* 0x000ee80000300800 */
[----:B------:R-:W4:Y:S04]  /*5ed90*/  LDL.LU R11, [R1+0x1f6c] ;  /* 0x001f6c00010b7983 */ /* 0x000f280000300800 */
[----:B------:R-:W5:Y:S04]  /*5eda0*/  LDL.LU R10, [R1+0x1f68] ;  /* 0x001f6800010a7983 */ /* 0x000f680000300800 */
[----:B------:R-:W5:Y:S04]  /*5edb0*/  LDL.LU R132, [R1+0x70] ;  /* 0x0000700001847983 */ /* 0x000f680000300800 */
[----:B------:R-:W5:Y:S04]  /*5edc0*/  LDL.LU R133, [R1+0x74] ;  /* 0x0000740001857983 */ /* 0x000f680000300800 */
[----:B------:R-:W5:Y:S04]  /*5edd0*/  LDL.LU R134, [R1+0x78] ;  /* 0x0000780001867983 */ /* 0x000f680000300800 */
[----:B------:R-:W5:Y:S01]  /*5ede0*/  LDL.LU R135, [R1+0x7c] ;  /* 0x00007c0001877983 */ /* 0x000f620000300800 */
[----:B--2---:R-:W-:Y:S01]  /*5edf0*/  IMAD.MOV.U32 R123, RZ, RZ, R6 ;  /* 0x000000ffff7b7224 */ /* 0x004fe200078e0006 */
[----:B---3--:R-:W-:Y:S01]  /*5ee00*/  MOV R122, R7 ;  /* 0x00000007007a7202 */ /* 0x008fe20000000f00 */
[----:B----4-:R-:W-:-:S02]  /*5ee10*/  IMAD.MOV.U32 R120, RZ, RZ, R11 ;  /* 0x000000ffff787224 */ /* 0x010fc400078e000b */
        /* <DEDUP_REMOVED lines=30> */
[----:B------:R-:W-:Y:S01]  /*5f000*/  MOV R239, R35 ;  /* 0x0000002300ef7202 */ /* 0x000fe20000000f00 */
        /* <DEDUP_REMOVED lines=18> */
[----:B--2---:R-:W-:Y:S02]  /*5f130*/  IMAD.MOV.U32 R131, RZ, RZ, R11 ;  /* 0x000000ffff837224 */ /* 0x004fe400078e000b */
[----:B---3--:R-:W-:Y:S02]  /*5f140*/  IMAD.MOV.U32 R130, RZ, RZ, R10 ;  /* 0x000000ffff827224 */ /* 0x008fe400078e000a */
[----:B----4-:R-:W-:Y:S02]  /*5f150*/  IMAD.MOV.U32 R129, RZ, RZ, R7 ;  /* 0x000000ffff817224 */ /* 0x010fe400078e0007 */
[----:B-----5:R-:W-:-:S02]  /*5f160*/  IMAD.MOV.U32 R128, RZ, RZ, R6 ;  /* 0x000000ffff807224 */ /* 0x020fc400078e0006 */
[----:B------:R-:W2:Y:S04]  /*5f170*/  LDL.LU R6, [R1+0x1f54] ;  /* 0x001f540001067983 */ /* 0x000ea80000300800 */
[----:B------:R-:W2:Y:S04]  /*5f180*/  LDL.LU R7, [R1+0x1f50] ;  /* 0x001f500001077983 */ /* 0x000ea80000300800 */
[----:B------:R-:W3:Y:S04]  /*5f190*/  LDL.LU R10, [R1+0x1f4c] ;  /* 0x001f4c00010a7983 */ /* 0x000ee80000300800 */
[----:B------:R-:W3:Y:S04]  /*5f1a0*/  LDL.LU R11, [R1+0x1f48] ;  /* 0x001f4800010b7983 */ /* 0x000ee80000300800 */
[----:B------:R-:W4:Y:S04]  /*5f1b0*/  LDL.LU R14, [R1+0x1f44] ;  /* 0x001f4400010e7983 */ /* 0x000f280000300800 */
[----:B------:R-:W4:Y:S04]  /*5f1c0*/  LDL.LU R15, [R1+0x1f40] ;  /* 0x001f4000010f7983 */ /* 0x000f280000300800 */
        /* <DEDUP_REMOVED lines=23> */
[----:B------:R-:W-:Y:S08]  /*5f340*/  HMMA.1688.F32.TF32 R152, R244, R24, R152 ;  /* 0x00000018f498723c */ /* 0x000ff00000081098 */
[C---:B---3--:R-:W-:Y:S08]  /*5f350*/  HMMA.1688.F32.TF32 R72, R240.reuse, R10, R72 ;  /* 0x0000000af048723c */ /* 0x048ff00000081048 */
[C---:B----4-:R-:W-:Y:S08]  /*5f360*/  HMMA.1688.F32.TF32 R76, R240.reuse, R14, R76 ;  /* 0x0000000ef04c723c */ /* 0x050ff0000008104c */
[C---:B-----5:R-:W-:Y:S08]  /*5f370*/  HMMA.1688.F32.TF32 R100, R240.reuse, R18, R100 ;  /* 0x00000012f064723c */ /* 0x060ff00000081064 */
[C---:B--2---:R-:W-:Y:S08]  /*5f380*/  HMMA.1688.F32.TF32 R104, R240.reuse, R22, R104 ;  /* 0x00000016f068723c */ /* 0x044ff00000081068 */
        /* <DEDUP_REMOVED lines=10> */
[----:B------:R-:W-:Y:S02]  /*5f430*/  IMAD.MOV.U32 R20, RZ, RZ, R139 ;  /* 0x000000ffff147224 */ /* 0x000fe400078e008b */
[----:B------:R-:W-:Y:S01]  /*5f440*/  IMAD.MOV.U32 R25, RZ, RZ, R136 ;  /* 0x000000ffff197224 */ /* 0x000fe200078e0088 */
[----:B------:R-:W2:Y:S01]  /*5f450*/  LDL.LU.64 R138, [R1+0x1ee0] ;  /* 0x001ee000018a7983 */ /* 0x000ea20000300a00 */
[----:B------:R-:W-:-:S03]  /*5f460*/  IMAD.MOV.U32 R24, RZ, RZ, R137 ;  /* 0x000000ffff187224 */ /* 0x000fc600078e0089 */
[----:B------:R-:W2:Y:S04]  /*5f470*/  LDL.LU.64 R136, [R1+0x1ed8] ;  /* 0x001ed80001887983 */ /* 0x000ea80000300a00 */
[----:B------:R-:W-:Y:S04]  /*5f480*/  STL.64 [R1+0x400], R204 ;  /* 0x000400cc01007387 */ /* 0x000fe80000100a00 */
[----:B------:R1:W-:Y:S04]  /*5f490*/  STL.64 [R1+0x408], R206 ;  /* 0x000408ce01007387 */ /* 0x0003e80000100a00 */
[----:B-1----:R-:W3:Y:S04]  /*5f4a0*/  LDL.LU.64 R206, [R1+0x1ed0] ;  /* 0x001ed00001ce7983 */ /* 0x002ee80000300a00 */
        /* <DEDUP_REMOVED lines=45> */
[C---:B------:R-:W-:Y:S08]  /*5f780*/  HMMA.1688.F32.TF32 R176, R244.reuse, R60, R176 ;  /* 0x0000003cf4b0723c */ /* 0x040ff000000810b0 */
[C---:B------:R-:W-:Y:S08]  /*5f790*/  HMMA.1688.F32.TF32 R180, R244.reuse, R56, R180 ;  /* 0x00000038f4b4723c */ /* 0x040ff000000810b4 */
[C---:B------:R-:W-:Y:S08]  /*5f7a0*/  HMMA.1688.F32.TF32 R224, R244.reuse, R52, R224 ;  /* 0x00000034f4e0723c */ /* 0x040ff000000810e0 */
[C---:B------:R-:W-:Y:S08]  /*5f7b0*/  HMMA.1688.F32.TF32 R188, R244.reuse, R48, R188 ;  /* 0x00000030f4bc723c */ /* 0x040ff000000810bc */
[----:B------:R-:W-:Y:S08]  /*5f7c0*/  HMMA.1688.F32.TF32 R228, R244, R44, R228 ;  /* 0x0000002cf4e4723c */ /* 0x000ff000000810e4 */
[----:B--2---:R-:W-:Y:S07]  /*5f7d0*/  HMMA.1688.F32.TF32 R72, R240, R6, R72 ;  /* 0x00000006f048723c */ /* 0x004fee0000081048 */
[----:B------:R-:W-:-:S02]  /*5f7e0*/  MOV R240, R79 ;  /* 0x0000004f00f07202 */ /* 0x000fc40000000f00 */
[----:B------:R-:W2:Y:S01]  /*5f7f0*/  LDL.LU R79, [R1+0x1e14] ;  /* 0x001e1400014f7983 */ /* 0x000ea20000300800 */
        /* <DEDUP_REMOVED lines=11> */
[----:B------:R-:W3:Y:S04]  /*5f8b0*/  LDL.LU R241, [R1+0xf4] ;  /* 0x0000f40001f17983 */ /* 0x000ee80000300800 */
[----:B------:R-:W3:Y:S04]  /*5f8c0*/  LDL.LU R242, [R1+0xf8] ;  /* 0x0000f80001f27983 */ /* 0x000ee80000300800 */
[----:B------:R-:W3:Y:S04]  /*5f8d0*/  LDL.LU R0, [R1+0x1e10] ;  /* 0x001e100001007983 */ /* 0x000ee80000300800 */
[----:B------:R-:W-:Y:S04]  /*5f8e0*/  LDS R72, [R3+0xc3880] ;  /* 0x0c38800003487984 */ /* 0x000fe80000000800 */
[----:B------:R-:W-:Y:S04]  /*5f8f0*/  LDS R74, [R3+0xc3c80] ;  /* 0x0c3c8000034a7984 */ /* 0x000fe80000000800 */
[----:B------:R-:W-:Y:S04]  /*5f900*/  LDS R73, [R252+0xc3880] ;  /* 0x0c388000fc497984 */ /* 0x000fe80000000800 */
[----:B------:R-:W-:Y:S01]  /*5f910*/  LDS R75, [R252+0xc3c80] ;  /* 0x0c3c8000fc4b7984 */ /* 0x000fe20000000800 */
        /* <DEDUP_REMOVED lines=11> */
[C---:B------:R-:W-:Y:S03]  /*5f9d0*/  HMMA.1688.F32.TF32 R100, R244.reuse, R26, R100 ;  /* 0x0000001af464723c */ /* 0x040fe60000081064 */
[----:B------:R-:W-:Y:S04]  /*5f9e0*/  LDS R76, [R65+0xc3880] ;  /* 0x0c388000414c7984 */ /* 0x000fe80000000800 */
[----:B------:R-:W-:Y:S04]  /*5f9f0*/  LDS R78, [R65+0xc3c80] ;  /* 0x0c3c8000414e7984 */ /* 0x000fe80000000800 */
[----:B-1----:R-:W2:Y:S04]  /*5fa00*/  LDL.LU.64 R90, [R1+0x1e08] ;  /* 0x001e0800015a7983 */ /* 0x002ea80000300a00 */
[----:B------:R-:W2:Y:S04]  /*5fa10*/  LDL.LU.64 R88, [R1+0x1e00] ;  /* 0x001e000001587983 */ /* 0x000ea80000300a00 */
[----:B------:R-:W-:Y:S04]  /*5fa20*/  STL.64 [R1+0xe0], R68 ;  /* 0x0000e04401007387 */ /* 0x000fe80000100a00 */
[----:B------:R1:W-:Y:S01]  /*5fa30*/  STL.64 [R1+0xe8], R70 ;  /* 0x0000e84601007387 */ /* 0x0003e20000100a00 */
[C---:B---3--:R-:W-:Y:S03]  /*5fa40*/  HMMA.1688.F32.TF32 R240, R244.reuse, R46, R240 ;  /* 0x0000002ef4f0723c */ /* 0x048fe600000810f0 */
[----:B------:R-:W-:Y:S04]  /*5fa50*/  LDS R77, [R2+0xc3880] ;  /* 0x0c388000024d7984 */ /* 0x000fe80000000800 */
[----:B------:R-:W3:Y:S04]  /*5fa60*/  LDS R79, [R2+0xc3c80] ;  /* 0x0c3c8000024f7984 */ /* 0x000ee80000000800 */
        /* <DEDUP_REMOVED lines=11> */
[----:B------:R-:W-:Y:S01]  /*5fb20*/  STL.64 [R1+0x208], R242 ;  /* 0x000208f201007387 */ /* 0x000fe20000100a00 */
[----:B------:R-:W-:Y:S08]  /*5fb30*/  HMMA.1688.F32.TF32 R124, R244, R14, R124 ;  /* 0x0000000ef47c723c */ /* 0x000ff0000008107c */
[----:B---3--:R-:W-:Y:S08]  /*5fb40*/  HMMA.1688.F32.TF32 R228, R76, R46, R228 ;  /* 0x0000002e4ce4723c */ /* 0x008ff000000810e4 */
[C---:B--2---:R-:W-:Y:S11]  /*5fb50*/  HMMA.1688.F32.TF32 R236, R244.reuse, R42, R236 ;  /* 0x0000002af4ec723c */ /* 0x044ff600000810ec */
[----:B------:R-:W-:Y:S11]  /*5fb60*/  @!UPT UIADD3 URZ, URZ, URZ, URZ ;  /* 0x0000003f3f3ff290 */ /* 0x000ff6000fffe03f */
[----:B------:R-:W-:Y:S01]  /*5fb70*/  @!UPT UIADD3 URZ, URZ, URZ, URZ ;  /* 0x0000003f3f3ff290 */ /* 0x000fe2000fffe03f */
[----:B------:R-:W-:Y:S04]  /*5fb80*/  STL.64 [R1+0x1f0], R236 ;  /* 0x0001f0ec01007387 */ /* 0x000fe80000100a00 */
[----:B------:R1:W-:Y:S02]  /*5fb90*/  STL.64 [R1+0x1f8], R238 ;  /* 0x0001f8ee01007387 */ /* 0x0003e40000100a00 */
[C---:B-1----:R-:W-:Y:S08]  /*5fba0*/  HMMA.1688.F32.TF32 R236, R244.reuse, R34, R68 ;  /* 0x00000022f4ec723c */ /* 0x042ff00000081044 */
[C---:B------:R-:W-:Y:S08]  /*5fbb0*/  HMMA.1688.F32.TF32 R68, R244.reuse, R30, R88 ;  /* 0x0000001ef444723c */ /* 0x040ff00000081058 */
[C---:B------:R-:W-:Y:S07]  /*5fbc0*/  HMMA.1688.F32.TF32 R88, R244.reuse, R22, R104 ;  /* 0x00000016f458723c */ /* 0x040fee0000081068 */
[----:B------:R-:W-:Y:S04]  /*5fbd0*/  STL.64 [R1+0x1d0], R236 ;  /* 0x0001d0ec01007387 */ /* 0x000fe80000100a00 */
[----:B------:R-:W-:Y:S04]  /*5fbe0*/  STL.64 [R1+0x1d8], R238 ;  /* 0x0001d8ee01007387 */ /* 0x000fe80000100a00 */
[----:B------:R-:W-:Y:S04]  /*5fbf0*/  STL.64 [R1+0x1c0], R68 ;  /* 0x0001c04401007387 */ /* 0x000fe80000100a00 */
[----:B------:R1:W-:Y:S02]  /*5fc00*/  STL.64 [R1+0x1c8], R70 ;  /* 0x0001c84601007387 */ /* 0x0003e40000100a00 */
[C---:B-1----:R-:W-:Y:S02]  /*5fc10*/  HMMA.1688.F32.TF32 R68, R244.reuse, R18, R108 ;  /* 0x00000012f444723c */ /* 0x042fe4000008106c */
[----:B------:R-:W-:Y:S04]  /*5fc20*/  STL.64 [R1+0x1b0], R100 ;  /* 0x0001b06401007387 */ /* 0x000fe80000100a00 */
[----:B------:R-:W-:Y:S04]  /*5fc30*/  STL.64 [R1+0x1b8], R102 ;  /* 0x0001b86601007387 */ /* 0x000fe80000100a00 */
[----:B------:R-:W-:Y:S04]  /*5fc40*/  STL.64 [R1+0x1a0], R88 ;  /* 0x0001a05801007387 */ /* 0x000fe80000100a00 */
[----:B------:R1:W-:Y:S04]  /*5fc50*/  STL.64 [R1+0x1a8], R90 ;  /* 0x0001a85a01007387 */ /* 0x0003e80000100a00 */
[----:B------:R-:W-:Y:S05]  /*5fc60*/  STL [R1+0x1dac], R124 ;  /* 0x001dac7c01007387 */ /* 0x000fea0000100800 */
[----:B------:R-:W-:Y:S01]  /*5fc70*/  STL.64 [R1+0x340], R68 ;  /* 0x0003404401007387 */ /* 0x000fe20000100a00 */
[C---:B-1----:R-:W-:Y:S03]  /*5fc80*/  HMMA.1688.F32.TF32 R88, R244.reuse, R10, R112 ;  /* 0x0000000af458723c */ /* 0x042fe60000081070 */
[----:B------:R1:W-:Y:S05]  /*5fc90*/  STL.64 [R1+0x348], R70 ;  /* 0x0003484601007387 */ /* 0x0003ea0000100a00 */
[----:B-1----:R-:W-:Y:S01]  /*5fca0*/  HMMA.1688.F32.TF32 R68, R244, R6, R132 ;  /* 0x00000006f444723c */ /* 0x002fe20000081084 */
[----:B------:R-:W-:Y:S04]  /*5fcb0*/  STL [R1+0x1da8], R125 ;  /* 0x001da87d01007387 */ /* 0x000fe80000100800 */
[----:B------:R-:W-:Y:S04]  /*5fcc0*/  STL [R1+0x1da4], R126 ;  /* 0x001da47e01007387 */ /* 0x000fe80000100800 */
[----:B------:R-:W-:Y:S06]  /*5fcd0*/  STL [R1+0x1da0], R127 ;  /* 0x001da07f01007387 */ /* 0x000fec0000100800 */
[----:B------:R-:W-:Y:S04]  /*5fce0*/  STL.64 [R1+0x330], R88 ;  /* 0x0003305801007387 */ /* 0x000fe80000100a00 */
[----:B------:R-:W-:Y:S01]  /*5fcf0*/  STL.64 [R1+0x338], R90 ;  /* 0x0003385a01007387 */ /* 0x000fe20000100a00 */
[----:B------:R-:W-:Y:S08]  /*5fd00*/  HMMA.1688.F32.TF32 R100, R72, R66, R120 ;  /* 0x000000424864723c */ /* 0x000ff00000081078 */
[----:B------:R-:W-:Y:S01]  /*5fd10*/  HMMA.1688.F32.TF32 R240, R244, R38, R84 ;  /* 0x00000026f4f0723c */ /* 0x000fe20000081054 */
[----:B------:R-:W-:Y:S04]  /*5fd20*/  STL.64 [R1+0x190], R68 ;  /* 0x0001904401007387 */ /* 0x000fe80000100a00 */
[----:B------:R4:W-:Y:S01]  /*5fd30*/  STL.64 [R1+0x198], R70 ;  /* 0x0001984601007387 */ /* 0x0009e20000100a00 */
[----:B------:R-:W-:-:S02]  /*5fd40*/  IMAD.MOV.U32 R106, RZ, RZ, R13 ;  /* 0x000000ffff6a7224 */ /* 0x000fc400078e000d */
[----:B------:R-:W-:Y:S02]  /*5fd50*/  IMAD.MOV.U32 R107, RZ, RZ, R12 ;  /* 0x000000ffff6b7224 */ /* 0x000fe400078e000c */
[----:B------:R-:W-:Y:S02]  /*5fd60*/  IMAD.MOV.U32 R104, RZ, RZ, R17 ;  /* 0x000000ffff687224 */ /* 0x000fe400078e0011 */
[----:B------:R-:W-:Y:S01]  /*5fd70*/  IMAD.MOV.U32 R105, RZ, RZ, R16 ;  /* 0x000000ffff697224 */ /* 0x000fe200078e0010 */
[----:B------:R-:W-:Y:S01]  /*5fd80*/  HMMA.1688.F32.TF32 R236, R76, R38, R192 ;  /* 0x000000264cec723c */ /* 0x000fe200000810c0 */
[----:B------:R-:W-:Y:S04]  /*5fd90*/  LDS R133, [R2+0xc4000] ;  /* 0x0c40000002857984 */ /* 0x000fe80000000800 */
[----:B------:R-:W-:Y:S03]  /*5fda0*/  LDS R135, [R2+0xc4400] ;  /* 0x0c44000002877984 */ /* 0x000fe60000000800 */
[C---:B----4-:R-:W-:Y:S11]  /*5fdb0*/  HMMA.1688.F32.TF32 R68, R72.reuse, R58, R128 ;  /* 0x0000003a4844723c */ /* 0x050ff60000081080 */
        /* <DEDUP_REMOVED lines=13> */
[C---:B------:R-:W-:Y:S08]  /*5fe90*/  HMMA.1688.F32.TF32 R68, R72.reuse, R50, R136 ;  /* 0x000000324844723c */ /* 0x040ff00000081088 */
[C---:B-----5:R-:W-:Y:S11]  /*5fea0*/  HMMA.1688.F32.TF32 R88, R72.reuse, R62, R184 ;  /* 0x0000003e4858723c */ /* 0x060ff600000810b8 */
[----:B------:R-:W-:Y:S05]  /*5feb0*/  @!UPT UIADD3 URZ, URZ, URZ, URZ ;  /* 0x0000003f3f3ff290 */ /* 0x000fea000fffe03f */
[----:B------:R-:W-:Y:S01]  /*5fec0*/  IMAD.MOV.U32 R139, RZ, RZ, R68 ;  /* 0x000000ffff8b7224 */ /* 0x000fe200078e0044 */
[----:B------:R-:W-:Y:S01]  /*5fed0*/  MOV R136, R71 ;  /* 0x0000004700887202 */ /* 0x000fe20000000f00 */
[----:B------:R-:W-:Y:S02]  /*5fee0*/  IMAD.MOV.U32 R138, RZ, RZ, R69 ;  /* 0x000000ffff8a7224 */ /* 0x000fe400078e0045 */
[----:B------:R-:W-:Y:S02]  /*5fef0*/  IMAD.MOV.U32 R137, RZ, RZ, R70 ;  /* 0x000000ffff897224 */ /* 0x000fe400078e0046 */
[----:B------:R-:W-:Y:S01]  /*5ff00*/  HMMA.1688.F32.TF32 R68, R72, R42, R92 ;  /* 0x0000002a4844723c */ /* 0x000fe2000008105c */
[----:B------:R-:W-:Y:S04]  /*5ff10*/  STL.64 [R1+0x320], R100 ;  /* 0x0003206401007387 */ /* 0x000fe80000100a00 */
[----:B------:R-:W-:Y:S04]  /*5ff20*/  STL.64 [R1+0x328], R102 ;  /* 0x0003286601007387 */ /* 0x000fe80000100a00 */
[----:B------:R-:W-:Y:S04]  /*5ff30*/  STL.64 [R1+0x310], R88 ;  /* 0x0003105801007387 */ /* 0x000fe80000100a00 */
[----:B------:R-:W-:Y:S04]  /*5ff40*/  STL.64 [R1+0x318], R90 ;  /* 0x0003185a01007387 */ /* 0x000fe80000100a00 */
[----:B------:R1:W-:Y:S04]  /*5ff50*/  STL [R1+0x1dbc], R120 ;  /* 0x001dbc7801007387 */ /* 0x0003e80000100800 */
[----:B------:R2:W-:Y:S04]  /*5ff60*/  STL [R1+0x1db8], R122 ;  /* 0x001db87a01007387 */ /* 0x0005e80000100800 */
[----:B------:R3:W-:Y:S01]  /*5ff70*/  STL [R1+0x1db4], R123 ;  /* 0x001db47b01007387 */ /* 0x0007e20000100800 */
[----:B-1----:R-:W-:-:S03]  /*5ff80*/  IMAD.MOV.U32 R120, RZ, RZ, R68 ;  /* 0x000000ffff787224 */ /* 0x002fc600078e0044 */
[----:B------:R1:W-:Y:S01]  /*5ff90*/  STL [R1+0x1db0], R121 ;  /* 0x001db07901007387 */ /* 0x0003e20000100800 */
[----:B--2---:R-:W-:Y:S02]  /*5ffa0*/  IMAD.MOV.U32 R122, RZ, RZ, R69 ;  /* 0x000000ffff7a7224 */ /* 0x004fe400078e0045 */
[----:B---3--:R-:W-:Y:S02]  /*5ffb0*/  IMAD.MOV.U32 R123, RZ, RZ, R70 ;  /* 0x000000ffff7b7224 */ /* 0x008fe400078e0046 */
[----:B-1----:R-:W-:Y:S02]  /*5ffc0*/  IMAD.MOV.U32 R121, RZ, RZ, R71 ;  /* 0x000000ffff797224 */ /* 0x002fe400078e0047 */
[C---:B------:R-:W-:Y:S08]  /*5ffd0*/  HMMA.1688.F32.TF32 R68, R72.reuse, R38, R140 ;  /* 0x000000264844723c */ /* 0x040ff0000008108c */
[----:B------:R-:W-:Y:S01]  /*5ffe0*/  HMMA.1688.F32.TF32 R88, R72, R46, R196 ;  /* 0x0000002e4858723c */ /* 0x000fe200000810c4 */
[----:B------:R-:W-:Y:S04]  /*5fff0*/  STL [R1+0x1dcc], R128 ;  /* 0x001dcc8001007387 */ /* 0x000fe80000100800 */
[----:B------:R-:W-:Y:S03]  /*60000*/  STL [R1+0x1dc8], R129 ;  /* 0x001dc88101007387 */ /* 0x000fe60000100800 */
[----:B------:R-:W-:Y:S01]  /*60010*/  HMMA.1688.F32.TF32 R244, R76, R30, R232 ;  /* 0x0000001e4cf4723c */ /* 0x000fe200000810e8 */
[----:B------:R-:W-:Y:S01]  /*60020*/  IMAD.MOV.U32 R87, RZ, RZ, R240 ;  /* 0x000000ffff577224 */ /* 0x000fe200078e00f0 */
[----:B------:R-:W-:Y:S06]  /*60030*/  LDSM.16.M88.4 R36, [R0+0x20100] ;  /* 0x020100000024783b */ /* 0x000fec0000000200 */
[----:B------:R-:W-:-:S02]  /*60040*/  IMAD.MOV.U32 R143, RZ, RZ, R68 ;  /* 0x000000ffff8f7224 */ /* 0x000fc400078e0044 */
[----:B------:R-:W-:Y:S02]  /*60050*/  IMAD.MOV.U32 R142, RZ, RZ, R69 ;  /* 0x000000ffff8e7224 */ /* 0x000fe400078e0045 */
[----:B------:R-:W-:Y:S02]  /*60060*/  IMAD.MOV.U32 R141, RZ, RZ, R70 ;  /* 0x000000ffff8d7224 */ /* 0x000fe400078e0046 */
[----:B------:R-:W-:Y:S01]  /*60070*/  IMAD.MOV.U32 R140, RZ, RZ, R71 ;  /* 0x000000ffff8c7224 */ /* 0x000fe200078e0047 */
[----:B------:R-:W-:Y:S01]  /*60080*/  HMMA.1688.F32.TF32 R204, R76, R66, R172 ;  /* 0x000000424ccc723c */ /* 0x000fe200000810ac */
[----:B------:R-:W-:Y:S01]  /*60090*/  IMAD.MOV.U32 R86, RZ, RZ, R241 ;  /* 0x000000ffff567224 */ /* 0x000fe200078e00f1 */
[----:B------:R-:W-:Y:S06]  /*600a0*/  LDSM.16.M88.4 R44, [R0+0x28100] ;  /* 0x02810000002c783b */ /* 0x000fec0000000200 */
[C---:B------:R-:W-:Y:S01]  /*600b0*/  HMMA.1688.F32.TF32 R68, R72.reuse, R34, R96 ;  /* 0x000000224844723c */ /* 0x040fe20000081060 */
[----:B------:R-:W-:Y:S04]  /*600c0*/  STL [R1+0x1dc4], R130 ;  /* 0x001dc48201007387 */ /* 0x000fe80000100800 */
[----:B------:R-:W-:Y:S04]  /*600d0*/  STL [R1+0x1dc0], R131 ;  /* 0x001dc08301007387 */ /* 0x000fe80000100800 */
[----:B------:R-:W-:Y:S04]  /*600e0*/  STL.64 [R1+0x2d0], R88 ;  /* 0x0002d05801007387 */ /* 0x000fe80000100a00 */
[----:B------:R1:W-:Y:S02]  /*600f0*/  STL.64 [R1+0x2d8], R90 ;  /* 0x0002d85a01007387 */ /* 0x0003e40000100a00 */
[----:B-1----:R-:W-:Y:S08]  /*60100*/  HMMA.1688.F32.TF32 R88, R72, R30, R144 ;  /* 0x0000001e4858723c */ /* 0x002ff00000081090 */
[----:B------:R-:W-:Y:S01]  /*60110*/  HMMA.1688.F32.TF32 R28, R76, R22, R200 ;  /* 0x000000164c1c723c */ /* 0x000fe200000810c8 */
[----:B------:R-:W-:Y:S01]  /*60120*/  IMAD.MOV.U32 R128, RZ, RZ, R68 ;  /* 0x000000ffff807224 */ /* 0x000fe200078e0044 */
[----:B------:R-:W-:Y:S01]  /*60130*/  LDS R200, [R3+0xc4080] ;  /* 0x0c40800003c87984 */ /* 0x000fe20000000800 */
[----:B------:R-:W-:-:S02]  /*60140*/  IMAD.MOV.U32 R129, RZ, RZ, R69 ;  /* 0x000000ffff817224 */ /* 0x000fc400078e0045 */
[----:B------:R-:W-:Y:S01]  /*60150*/  IMAD.MOV.U32 R130, RZ, RZ, R70 ;  /* 0x000000ffff827224 */ /* 0x000fe200078e0046 */
[----:B------:R-:W-:Y:S01]  /*60160*/  LDS R202, [R3+0xc4480] ;  /* 0x0c44800003ca7984 */ /* 0x000fe20000000800 */
[----:B------:R-:W-:Y:S02]  /*60170*/  IMAD.MOV.U32 R131, RZ, RZ, R71 ;  /* 0x000000ffff837224 */ /* 0x000fe400078e0047 */
[----:B------:R-:W-:Y:S08]  /*60180*/  HMMA.1688.F32.TF32 R68, R72, R26, R208 ;  /* 0x0000001a4844723c */ /* 0x000ff000000810d0 */
[C---:B------:R-:W-:Y:S08]  /*60190*/  HMMA.1688.F32.TF32 R56, R76.reuse, R58, R180 ;  /* 0x0000003a4c38723c */ /* 0x040ff000000810b4 */
[C---:B------:R-:W-:Y:S01]  /*601a0*/  HMMA.1688.F32.TF32 R52, R76.reuse, R54, R224 ;  /* 0x000000364c34723c */ /* 0x040fe200000810e0 */
[----:B------:R-:W-:Y:S07]  /*601b0*/  STL.64 [R1+0x290], R88 ;  /* 0x0002905801007387 */ /* 0x000fee0000100a00 */
[----:B------:R-:W-:Y:S01]  /*601c0*/  HMMA.1688.F32.TF32 R40, R76, R42, R116 ;  /* 0x0000002a4c28723c */ /* 0x000fe20000081074 */
[----:B------:R-:W-:Y:S01]  /*601d0*/  IMAD.MOV.U32 R85, RZ, RZ, R242 ;  /* 0x000000ffff557224 */ /* 0x000fe200078e00f2 */
[----:B------:R-:W-:Y:S01]  /*601e0*/  LDS R201, [R252+0xc4080] ;  /* 0x0c408000fcc97984 */ /* 0x000fe20000000800 */
[----:B------:R-:W-:-:S05]  /*601f0*/  IMAD.MOV.U32 R84, RZ, RZ, R243 ;  /* 0x000000ffff547224 */ /* 0x000fca00078e00f3 */
[----:B------:R-:W-:Y:S01]  /*60200*/  HMMA.1688.F32.TF32 R184, R72, R22, R80 ;  /* 0x0000001648b8723c */ /* 0x000fe20000081050 */
[----:B------:R-:W-:Y:S01]  /*60210*/  IMAD.MOV.U32 R103, RZ, RZ, R65 ;  /* 0x000000ffff677224 */ /* 0x000fe200078e0041 */
[----:B------:R-:W-:Y:S06]  /*60220*/  LDS R203, [R252+0xc4480] ;  /* 0x0c448000fccb7984 */ /* 0x000fec0000000800 */
[C---:B------:R-:W-:Y:S08]  /*60230*/  HMMA.1688.F32.TF32 R208, R76.reuse, R62, R176 ;  /* 0x0000003e4cd0723c */ /* 0x040ff000000810b0 */
[----:B------:R-:W-:Y:S01]  /*60240*/  HMMA.1688.F32.TF32 R224, R76, R50, R188 ;  /* 0x000000324ce0723c */ /* 0x000fe200000810bc */
[----:B------:R-:W-:Y:S01]  /*60250*/  MOV R235, R28 ;  /* 0x0000001c00eb7202 */ /* 0x000fe20000000f00 */
[----:B------:R-:W-:-:S02]  /*60260*/  IMAD.MOV.U32 R234, RZ, RZ, R29 ;  /* 0x000000ffffea7224 */ /* 0x000fc400078e001d */
[----:B------:R-:W-:Y:S02]  /*60270*/  IMAD.MOV.U32 R233, RZ, RZ, R30 ;  /* 0x000000ffffe97224 */ /* 0x000fe400078e001e */
[----:B------:R-:W-:Y:S01]  /*60280*/  IMAD.MOV.U32 R232, RZ, RZ, R31 ;  /* 0x000000ffffe87224 */ /* 0x000fe200078e001f */
[----:B------:R-:W-:Y:S01]  /*60290*/  STL.64 [R1+0x298], R90 ;  /* 0x0002985a01007387 */ /* 0x000fe20000100a00 */
[----:B------:R-:W-:Y:S03]  /*602a0*/  HMMA.1688.F32.TF32 R28, R76, R18, R212 ;  /* 0x000000124c1c723c */ /* 0x000fe600000810d4 */
        /* <DEDUP_REMOVED lines=8> */
[----:B------:R-:W-:Y:S02]  /*60330*/  IMAD.MOV.U32 R145, RZ, RZ, R70 ;  /* 0x000000ffff917224 */ /* 0x000fe400078e0046 */
[----:B------:R-:W-:Y:S01]  /*60340*/  IMAD.MOV.U32 R144, RZ, RZ, R71 ;  /* 0x000000ffff907224 */ /* 0x000fe200078e0047 */
[----:B------:R-:W-:Y:S01]  /*60350*/  STL [R1+0x1d68], R210 ;  /* 0x001d68d201007387 */ /* 0x000fe20000100800 */
[----:B------:R-:W-:Y:S03]  /*60360*/  HMMA.1688.F32.TF32 R68, R72, R18, R156 ;  /* 0x000000124844723c */ /* 0x000fe6000008109c */
[----:B------:R-:W-:Y:S04]  /*60370*/  STL [R1+0x1d64], R211 ;  /* 0x001d64d301007387 */ /* 0x000fe80000100800 */
[----:B------:R-:W-:Y:S04]  /*60380*/  STL.64 [R1+0x170], R56 ;  /* 0x0001703801007387 */ /* 0x000fe80000100a00 */
[----:B------:R-:W-:Y:S04]  /*60390*/  STL.64 [R1+0x178], R58 ;  /* 0x0001783a01007387 */ /* 0x000fe80000100a00 */
[----:B------:R-:W-:Y:S04]  /*603a0*/  STL [R1+0x1d8c], R224 ;  /* 0x001d8ce001007387 */ /* 0x000fe80000100800 */
[----:B------:R-:W-:Y:S04]  /*603b0*/  STL.64 [R1+0x160], R52 ;  /* 0x0001603401007387 */ /* 0x000fe80000100a00 */
[----:B------:R-:W-:Y:S04]  /*603c0*/  STL.64 [R1+0x168], R54 ;  /* 0x0001683601007387 */ /* 0x000fe80000100a00 */
[----:B------:R-:W-:Y:S04]  /*603d0*/  STL [R1+0x1d88], R225 ;  /* 0x001d88e101007387 */ /* 0x000fe80000100800 */
[----:B------:R-:W-:Y:S04]  /*603e0*/  STL [R1+0x1d84], R226 ;  /* 0x001d84e201007387 */ /* 0x000fe80000100800 */
[----:B------:R-:W-:Y:S04]  /*603f0*/  STL [R1+0x1d60], R227 ;  /* 0x001d60e301007387 */ /* 0x000fe80000100800 */
[----:B------:R1:W-:Y:S04]  /*60400*/  STL [R1+0x1d9c], R228 ;  /* 0x001d9ce401007387 */ /* 0x0003e80000100800 */
[----:B------:R2:W-:Y:S04]  /*60410*/  STL [R1+0x1d98], R229 ;  /* 0x001d98e501007387 */ /* 0x0005e80000100800 */
[----:B------:R3:W-:Y:S01]  /*60420*/  STL [R1+0x1d94], R230 ;  /* 0x001d94e601007387 */ /* 0x0007e20000100800 */
[----:B-1----:R-:W-:-:S03]  /*60430*/  IMAD.MOV.U32 R228, RZ, RZ, R28 ;  /* 0x000000ffffe47224 */ /* 0x002fc600078e001c */
[----:B------:R1:W-:Y:S01]  /*60440*/  STL [R1+0x1d90], R231 ;  /* 0x001d90e701007387 */ /* 0x0003e20000100800 */
[----:B--2---:R-:W-:Y:S01]  /*60450*/  IMAD.MOV.U32 R229, RZ, RZ, R29 ;  /* 0x000000ffffe57224 */ /* 0x004fe200078e001d */
[----:B------:R-:W-:Y:S01]  /*60460*/  MOV R159, R68 ;  /* 0x00000044009f7202 */ /* 0x000fe20000000f00 */
[----:B------:R-:W-:Y:S01]  /*60470*/  IMAD.MOV.U32 R158, RZ, RZ, R69 ;  /* 0x000000ffff9e7224 */ /* 0x000fe200078e0045 */
[----:B------:R-:W-:Y:S01]  /*60480*/  HMMA.1688.F32.TF32 R196, R72, R10, R164 ;  /* 0x0000000a48c4723c */ /* 0x000fe200000810a4 */
[----:B---3--:R-:W-:Y:S01]  /*60490*/  IMAD.MOV.U32 R230, RZ, RZ, R30 ;  /* 0x000000ffffe67224 */ /* 0x008fe200078e001e */
[----:B------:R-:W-:Y:S01]  /*604a0*/  LDSM.16.M88.4 R16, [R0+0xc100] ;  /* 0x00c100000010783b */ /* 0x000fe20000000200 */
[----:B-1----:R-:W-:-:S03]  /*604b0*/  IMAD.MOV.U32 R231, RZ, RZ, R31 ;  /* 0x000000ffffe77224 */ /* 0x002fc600078e001f */
[----:B------:R-:W-:Y:S02]  /*604c0*/  LDSM.16.M88.4 R48, [R0+0x2c100] ;  /* 0x02c100000030783b */ /* 0x000fe40000000200 */
[-C--:B------:R-:W-:Y:S01]  /*604d0*/  HMMA.1688.F32.TF32 R28, R76, R14.reuse, R216 ;  /* 0x0000000e4c1c723c */ /* 0x080fe200000810d8 */
[----:B------:R-:W-:Y:S01]  /*604e0*/  IMAD.MOV.U32 R157, RZ, RZ, R70 ;  /* 0x000000ffff9d7224 */ /* 0x000fe200078e0046 */
[----:B------:R-:W-:Y:S01]  /*604f0*/  LDSM.16.M88.4 R52, [R0+0x30100] ;  /* 0x030100000034783b */ /* 0x000fe20000000200 */
[----:B------:R-:W-:Y:S02]  /*60500*/  IMAD.MOV.U32 R156, RZ, RZ, R71 ;  /* 0x000000ffff9c7224 */ /* 0x000fe400078e0047 */
[----:B------:R-:W-:Y:S01]  /*60510*/  IMAD.MOV.U32 R90, RZ, RZ, R21 ;  /* 0x000000ffff5a7224 */ /* 0x000fe200078e0015 */
[----:B------:R-:W-:Y:S02]  /*60520*/  LDSM.16.M88.4 R56, [R0+0x34100] ;  /* 0x034100000038783b */ /* 0x000fe40000000200 */
[----:B------:R-:W-:Y:S02]  /*60530*/  HMMA.1688.F32.TF32 R68, R72, R14, R160 ;  /* 0x0000000e4844723c */ /* 0x000fe400000810a0 */
[----:B------:R-:W-:Y:S01]  /*60540*/  STL.64 [R1+0x150], R40 ;  /* 0x0001502801007387 */ /* 0x000fe20000100a00 */
[----:B------:R-:W-:-:S03]  /*60550*/  IMAD.MOV.U32 R91, RZ, RZ, R20 ;  /* 0x000000ffff5b7224 */ /* 0x000fc600078e0014 */
[----:B------:R-:W-:Y:S01]  /*60560*/  LDSM.16.M88.4 R12, [R0+0x8100] ;  /* 0x00810000000c783b */ /* 0x000fe20000000200 */
[----:B------:R-:W-:Y:S01]  /*60570*/  IMAD.MOV.U32 R88, RZ, RZ, R25 ;  /* 0x000000ffff587224 */ /* 0x000fe200078e0019 */
[----:B------:R-:W-:Y:S01]  /*60580*/  HMMA.1688.F32.TF32 R240, R76, R34, R148 ;  /* 0x000000224cf0723c */ /* 0x000fe20000081094 */
[----:B------:R-:W-:Y:S01]  /*60590*/  IMAD.MOV.U32 R89, RZ, RZ, R24 ;  /* 0x000000ffff597224 */ /* 0x000fe200078e0018 */
[----:B------:R-:W-:Y:S04]  /*605a0*/  LDSM.16.M88.4 R60, [R0+0x38100] ;  /* 0x03810000003c783b */ /* 0x000fe80000000200 */
[----:B------:R-:W-:Y:S02]  /*605b0*/  LDSM.16.M88.4 R64, [R0+0x3c100] ;  /* 0x03c100000040783b */ /* 0x000fe40000000200 */
[----:B------:R-:W-:-:S02]  /*605c0*/  IMAD.MOV.U32 R209, RZ, RZ, R28 ;  /* 0x000000ffffd17224 */ /* 0x000fc400078e001c */
[----:B------:R-:W-:Y:S01]  /*605d0*/  IMAD.MOV.U32 R204, RZ, RZ, R29 ;  /* 0x000000ffffcc7224 */ /* 0x000fe200078e001d */
[----:B------:R-:W-:Y:S01]  /*605e0*/  LDS R132, [R103+0xc4000] ;  /* 0x0c40000067847984 */ /* 0x000fe20000000800 */
[----:B------:R-:W-:Y:S02]  /*605f0*/  IMAD.MOV.U32 R205, RZ, RZ, R30 ;  /* 0x000000ffffcd7224 */ /* 0x000fe400078e001e */
[----:B------:R-:W-:Y:S01]  /*60600*/  IMAD.MOV.U32 R206, RZ, RZ, R31 ;  /* 0x000000ffffce7224 */ /* 0x000fe200078e001f */
[----:B------:R-:W-:Y:S01]  /*60610*/  LDS R134, [R103+0xc4400] ;  /* 0x0c44000067867984 */ /* 0x000fe20000000800 */
[----:B------:R-:W-:Y:S01]  /*60620*/  HMMA.1688.F32.TF32 R28, R76, R10, R220 ;  /* 0x0000000a4c1c723c */ /* 0x000fe200000810dc */
[----:B------:R-:W-:Y:S02]  /*60630*/  IMAD.MOV.U32 R124, RZ, RZ, R68 ;  /* 0x000000ffff7c7224 */ /* 0x000fe400078e0044 */
[----:B------:R-:W-:Y:S02]  /*60640*/  IMAD.MOV.U32 R125, RZ, RZ, R69 ;  /* 0x000000ffff7d7224 */ /* 0x000fe400078e0045 */
[----:B------:R-:W-:-:S02]  /*60650*/  IMAD.MOV.U32 R126, RZ, RZ, R70 ;  /* 0x000000ffff7e7224 */ /* 0x000fc400078e0046 */
[----:B------:R-:W-:Y:S01]  /*60660*/  IMAD.MOV.U32 R127, RZ, RZ, R71 ;  /* 0x000000ffff7f7224 */ /* 0x000fe200078e0047 */
[----:B------:R1:W-:Y:S01]  /*60670*/  STL.64 [R1+0x158], R42 ;  /* 0x0001582a01007387 */ /* 0x0003e20000100a00 */
[----:B------:R-:W-:Y:S03]  /*60680*/  HMMA.1688.F32.TF32 R68, R72, R6, R168 ;  /* 0x000000064844723c */ /* 0x000fe600000810a8 */
[----:B------:R-:W-:Y:S04]  /*60690*/  LDSM.16.M88.4 R20, [R0+0x10100] ;  /* 0x010100000014783b */ /* 0x000fe80000000200 */
[----:B------:R-:W-:Y:S08]  /*606a0*/  LDSM.16.M88.4 R32, [R0+0x1c100] ;  /* 0x01c100000020783b */ /* 0x000ff00000000200 */
[----:B------:R-:W-:-:S02]  /*606b0*/  IMAD.MOV.U32 R215, RZ, RZ, R28 ;  /* 0x000000ffffd77224 */ /* 0x000fc400078e001c */
[----:B------:R-:W-:Y:S02]  /*606c0*/  IMAD.MOV.U32 R214, RZ, RZ, R29 ;  /* 0x000000ffffd67224 */ /* 0x000fe400078e001d */
[----:B------:R-:W-:Y:S02]  /*606d0*/  IMAD.MOV.U32 R213, RZ, RZ, R30 ;  /* 0x000000ffffd57224 */ /* 0x000fe400078e001e */
[----:B------:R-:W-:Y:S02]  /*606e0*/  IMAD.MOV.U32 R212, RZ, RZ, R31 ;  /* 0x000000ffffd47224 */ /* 0x000fe400078e001f */
[----:B------:R-:W-:Y:S01]  /*606f0*/  HMMA.1688.F32.TF32 R28, R76, R6, R248 ;  /* 0x000000064c1c723c */ /* 0x000fe200000810f8 */
[----:B------:R-:W-:Y:S02]  /*60700*/  IMAD.MOV.U32 R161, RZ, RZ, R70 ;  /* 0x000000ffffa17224 */ /* 0x000fe400078e0046 */
[----:B------:R-:W-:-:S05]  /*60710*/  IMAD.MOV.U32 R160, RZ, RZ, R71 ;  /* 0x000000ffffa07224 */ /* 0x000fca00078e0047 */
[----:B-1----:R-:W-:Y:S01]  /*60720*/  HMMA.1688.F32.TF32 R40, R76, R26, R152 ;  /* 0x0000001a4c28723c */ /* 0x002fe20000081098 */
[----:B------:R-:W-:Y:S01]  /*60730*/  IMAD.MOV.U32 R70, RZ, RZ, R5 ;  /* 0x000000ffff467224 */ /* 0x000fe200078e0005 */
[----:B------:R-:W-:Y:S01]  /*60740*/  LDSM.16.M88.4 R24, [R0+0x14100] ;  /* 0x014100000018783b */ /* 0x000fe20000000200 */
[----:B------:R-:W-:Y:S02]  /*60750*/  IMAD.MOV.U32 R71, RZ, RZ, R4 ;  /* 0x000000ffff477224 */ /* 0x000fe400078e0004 */
[----:B------:R-:W-:Y:S01]  /*60760*/  IMAD.MOV.U32 R163, RZ, RZ, R68 ;  /* 0x000000ffffa37224 */ /* 0x000fe200078e0044 */
[----:B------:R-:W1:Y:S01]  /*60770*/  LDSM.16.M88.4 R4, [R0+0x100] ;  /* 0x000100000004783b */ /* 0x000e620000000200 */
[----:B------:R-:W-:Y:S02]  /*60780*/  IMAD.MOV.U32 R162, RZ, RZ, R69 ;  /* 0x000000ffffa27224 */ /* 0x000fe400078e0045 */
[----:B------:R-:W-:Y:S01]  /*60790*/  IMAD.MOV.U32 R68, RZ, RZ, R9 ;  /* 0x000000ffff447224 */ /* 0x000fe200078e0009 */
[----:B------:R-:W-:Y:S01]  /*607a0*/  LDS R76, [R3+0xc4000] ;  /* 0x0c400000034c7984 */ /* 0x000fe20000000800 */
[----:B------:R-:W-:-:S03]  /*607b0*/  IMAD.MOV.U32 R69, RZ, RZ, R8 ;  /* 0x000000ffff457224 */ /* 0x000fc600078e0008 */
[----:B------:R-:W2:Y:S02]  /*607c0*/  LDSM.16.M88.4 R8, [R0+0x4100] ;  /* 0x004100000008783b */ /* 0x000ea40000000200 */
[----:B------:R-:W-:Y:S01]  /*607d0*/  IMAD.MOV.U32 R207, RZ, RZ, R28 ;  /* 0x000000ffffcf7224 */ /* 0x000fe200078e001c */
[----:B------:R-:W-:Y:S01]  /*607e0*/  MOV R210, R29 ;  /* 0x0000001d00d27202 */ /* 0x000fe20000000f00 */
[----:B------:R-:W-:Y:S01]  /*607f0*/  IMAD.MOV.U32 R211, RZ, RZ, R30 ;  /* 0x000000ffffd37224 */ /* 0x000fe200078e001e */
[----:B------:R-:W-:Y:S01]  /*60800*/  LDS R78, [R3+0xc4400] ;  /* 0x0c440000034e7984 */ /* 0x000fe20000000800 */
[----:B------:R-:W-:-:S03]  /*60810*/  IMAD.MOV.U32 R227, RZ, RZ, R31 ;  /* 0x000000ffffe37224 */ /* 0x000fc600078e001f */
[----:B------:R-:W-:Y:S04]  /*60820*/  LDS R77, [R252+0xc4000] ;  /* 0x0c400000fc4d7984 */ /* 0x000fe80000000800 */
[----:B------:R-:W3:Y:S04]  /*60830*/  LDS R79, [R252+0xc4400] ;  /* 0x0c440000fc4f7984 */ /* 0x000ee80000000800 */
[----:B------:R-:W4:Y:S01]  /*60840*/  LDSM.16.M88.4 R28, [R0+0x18100] ;  /* 0x01810000001c783b */ /* 0x000f220000000200 */
[----:B------:R-:W-:Y:S02]  /*60850*/  IMAD.MOV.U32 R224, RZ, RZ, R40 ;  /* 0x000000ffffe07224 */ /* 0x000fe400078e0028 */
[----:B------:R-:W-:-:S02]  /*60860*/  IMAD.MOV.U32 R225, RZ, RZ, R41 ;  /* 0x000000ffffe17224 */ /* 0x000fc400078e0029 */
[----:B------:R-:W-:Y:S02]  /*60870*/  IMAD.MOV.U32 R226, RZ, RZ, R42 ;  /* 0x000000ffffe27224 */ /* 0x000fe400078e002a */
[----:B------:R-:W-:Y:S02]  /*60880*/  IMAD.MOV.U32 R208, RZ, RZ, R43 ;  /* 0x000000ffffd07224 */ /* 0x000fe400078e002b */
[----:B------:R-:W5:Y:S04]  /*60890*/  LDSM.16.M88.4 R40, [R0+0x24100] ;  /* 0x024100000028783b */ /* 0x000f680000000200 */
[----:B-1----:R-:W-:Y:S04]  /*608a0*/  STL [R1+0x1cb0], R6 ;  /* 0x001cb00601007387 */ /* 0x002fe80000100800 */
[----:B------:R-:W-:Y:S04]  /*608b0*/  STL [R1+0x1cac], R7 ;  /* 0x001cac0701007387 */ /* 0x000fe80000100800 */
[----:B--2---:R-:W-:Y:S04]  /*608c0*/  STL [R1+0x1ca4], R10 ;  /* 0x001ca40a01007387 */ /* 0x004fe80000100800 */
[----:B------:R-:W-:Y:S04]  /*608d0*/  STL [R1+0x1ca0], R11 ;  /* 0x001ca00b01007387 */ /* 0x000fe80000100800 */
[----:B------:R-:W-:Y:S04]  /*608e0*/  STL [R1+0x1cb4], R14 ;  /* 0x001cb40e01007387 */ /* 0x000fe80000100800 */
[----:B------:R-:W-:Y:S04]  /*608f0*/  STL [R1+0x1ca8], R15 ;  /* 0x001ca80f01007387 */ /* 0x000fe80000100800 */
[----:B------:R-:W-:Y:S04]  /*60900*/  STL [R1+0x1cbc], R18 ;  /* 0x001cbc1201007387 */ /* 0x000fe80000100800 */
[----:B------:R-:W-:Y:S01]  /*60910*/  STL [R1+0x1cb8], R19 ;  /* 0x001cb81301007387 */ /* 0x000fe20000100800 */
[C---:B---3--:R-:W-:Y:S03]  /*60920*/  HMMA.1688.F32.TF32 R72, R76.reuse, R4, R68 ;  /* 0x000000044c48723c */ /* 0x048fe60000081044 */
[----:B------:R-:W-:Y:S04]  /*60930*/  STL [R1+0x1cc4], R22 ;  /* 0x001cc41601007387 */ /* 0x000fe80000100800 */
[----:B------:R-:W-:Y:S04]  /*60940*/  STL [R1+0x1cc0], R23 ;  /* 0x001cc01701007387 */ /* 0x000fe80000100800 */
[----:B------:R-:W-:Y:S04]  /*60950*/  STL [R1+0x1ccc], R26 ;  /* 0x001ccc1a01007387 */ /* 0x000fe80000100800 */
[----:B------:R-:W-:Y:S04]  /*60960*/  STL [R1+0x1cc8], R27 ;  /* 0x001cc81b01007387 */ /* 0x000fe80000100800 */
[----:B----4-:R-:W-:Y:S04]  /*60970*/  STL [R1+0x1cd4], R30 ;  /* 0x001cd41e01007387 */ /* 0x010fe80000100800 */
[----:B------:R-:W-:Y:S04]  /*60980*/  STL [R1+0x1cd0], R31 ;  /* 0x001cd01f01007387 */ /* 0x000fe80000100800 */
[----:B------:R-:W-:Y:S04]  /*60990*/  STL [R1+0x1cdc], R34 ;  /* 0x001cdc2201007387 */ /* 0x000fe80000100800 */
[----:B------:R-:W-:Y:S04]  /*609a0*/  STL [R1+0x1cd8], R35 ;  /* 0x001cd82301007387 */ /* 0x000fe80000100800 */
[----:B------:R-:W-:Y:S04]  /*609b0*/  STL [R1+0x1ce4], R38 ;  /* 0x001ce42601007387 */ /* 0x000fe80000100800 */
        /* <DEDUP_REMOVED lines=16> */
[----:B------:R-:W2:Y:S04]  /*60ac0*/  LDL.LU R68, [R1+0x400] ;  /* 0x0004000001447983 */ /* 0x000ea80000300800 */
[----:B------:R-:W-:Y:S04]  /*60ad0*/  STL.64 [R1+0xd0], R72 ;  /* 0x0000d04801007387 */ /* 0x000fe80000100a00 */
[----:B------:R1:W-:Y:S04]  /*60ae0*/  STL.64 [R1+0xd8], R74 ;  /* 0x0000d84a01007387 */ /* 0x0003e80000100a00 */
[----:B------:R-:W2:Y:S04]  /*60af0*/  LDL.LU R69, [R1+0x404] ;  /* 0x0004040001457983 */ /* 0x000ea80000300800 */
[----:B------:R-:W2:Y:S04]  /*60b00*/  LDL.LU R70, [R1+0x408] ;  /* 0x0004080001467983 */ /* 0x000ea80000300800 */
[----:B------:R-:W2:Y:S04]  /*60b10*/  LDL.LU R71, [R1+0x40c] ;  /* 0x00040c0001477983 */ /* 0x000ea80000300800 */
[----:B------:R-:W3:Y:S04]  /*60b20*/  LDL.LU R108, [R1+0x3f0] ;  /* 0x0003f000016c7983 */ /* 0x000ee80000300800 */
[----:B------:R-:W3:Y:S04]  /*60b30*/  LDL.LU R109, [R1+0x3f4] ;  /* 0x0003f400016d7983 */ /* 0x000ee80000300800 */
[----:B------:R-:W3:Y:S04]  /*60b40*/  LDL.LU R110, [R1+0x3f8] ;  /* 0x0003f800016e7983 */ /* 0x000ee80000300800 */
[----:B------:R-:W3:Y:S01]  /*60b50*/  LDL.LU R111, [R1+0x3fc] ;  /* 0x0003fc00016f7983 */ /* 0x000ee20000300800 */
[C---:B-1----:R-:W-:Y:S11]  /*60b60*/  HMMA.1688.F32.TF32 R72, R76.reuse, R8, R104 ;  /* 0x000000084c48723c */ /* 0x042ff60000081068 */
[----:B------:R-:W-:Y:S11]  /*60b70*/  @!UPT UIADD3 URZ, URZ, URZ, URZ ;  /* 0x0000003f3f3ff290 */ /* 0x000ff6000fffe03f */
[----:B------:R-:W-:Y:S02]  /*60b80*/  @!UPT UIADD3 URZ, URZ, URZ, URZ ;  /* 0x0000003f3f3ff290 */ /* 0x000fe4000fffe03f */
[----:B------:R-:W-:Y:S01]  /*60b90*/  IMAD.MOV.U32 R58, RZ, RZ, R72 ;  /* 0x000000ffff3a7224 */ /* 0x000fe200078e0048 */
[----:B------:R-:W-:Y:S01]  /*60ba0*/  MOV R54, R74 ;  /* 0x0000004a00367202 */ /* 0x000fe20000000f00 */
[----:B------:R-:W-:Y:S02]  /*60bb0*/  IMAD.MOV.U32 R59, RZ, RZ, R73 ;  /* 0x000000ffff3b7224 */ /* 0x000fe400078e0049 */
[----:B------:R-:W-:Y:S02]  /*60bc0*/  IMAD.MOV.U32 R55, RZ, RZ, R75 ;  /* 0x000000ffff377224 */ /* 0x000fe400078e004b */
[----:B------:R-:W-:Y:S03]  /*60bd0*/  HMMA.1688.F32.TF32 R72, R76, R12, R88 ;  /* 0x0000000c4c48723c */ /* 0x000fe60000081058 */
[----:B------:R1:W-:Y:S04]  /*60be0*/  STL [R1+0x1d2c], R55 ;  /* 0x001d2c3701007387 */ /* 0x0003e80000100800 */
[----:B------:R-:W-:Y:S04]  /*60bf0*/  STL [R1+0x1d28], R54 ;  /* 0x001d283601007387 */ /* 0x000fe80000100800 */
[----:B------:R-:W-:Y:S04]  /*60c00*/  STL [R1+0x1d24], R59 ;  /* 0x001d243b01007387 */ /* 0x000fe80000100800 */
[----:B------:R4:W-:Y:S04]  /*60c10*/  STL [R1+0x1d20], R58 ;  /* 0x001d203a01007387 */ /* 0x0009e80000100800 */
[----:B------:R-:W5:Y:S04]  /*60c20*/  LDL.LU R104, [R1+0x3e0] ;  /* 0x0003e00001687983 */ /* 0x000f680000300800 */
[----:B------:R-:W5:Y:S01]  /*60c30*/  LDL.LU R105, [R1+0x3e4] ;  /* 0x0003e40001697983 */ /* 0x000f620000300800 */
[----:B------:R-:W-:-:S03]  /*60c40*/  IMAD.MOV.U32 R39, RZ, RZ, R75 ;  /* 0x000000ffff277224 */ /* 0x000fc600078e004b */
[----:B------:R-:W5:Y:S01]  /*60c50*/  LDL.LU R106, [R1+0x3e8] ;  /* 0x0003e800016a7983 */ /* 0x000f620000300800 */
[----:B------:R-:W-:-:S03]  /*60c60*/  IMAD.MOV.U32 R38, RZ, RZ, R74 ;  /* 0x000000ffff267224 */ /* 0x000fc600078e004a */
[----:B------:R-:W5:Y:S01]  /*60c70*/  LDL.LU R107, [R1+0x3ec] ;  /* 0x0003ec00016b7983 */ /* 0x000f620000300800 */
[----:B------:R-:W-:-:S03]  /*60c80*/  IMAD.MOV.U32 R43, RZ, RZ, R73 ;  /* 0x000000ffff2b7224 */ /* 0x000fc600078e0049 */
[----:B------:R-:W4:Y:S01]  /*60c90*/  LDL.LU R88, [R1+0x3d0] ;  /* 0x0003d00001587983 */ /* 0x000f220000300800 */
[----:B------:R-:W-:-:S03]  /*60ca0*/  IMAD.MOV.U32 R42, RZ, RZ, R72 ;  /* 0x000000ffff2a7224 */ /* 0x000fc600078e0048 */
[----:B------:R-:W4:Y:S04]  /*60cb0*/  LDL.LU R89, [R1+0x3d4] ;  /* 0x0003d40001597983 */ /* 0x000f280000300800 */
[----:B------:R-:W4:Y:S04]  /*60cc0*/  LDL.LU R90, [R1+0x3d8] ;  /* 0x0003d800015a7983 */ /* 0x000f280000300800 */
[----:B------:R-:W4:Y:S04]  /*60cd0*/  LDL.LU R91, [R1+0x3dc] ;  /* 0x0003dc00015b7983 */ /* 0x000f280000300800 */
[----:B------:R1:W-:Y:S04]  /*60ce0*/  STL [R1+0x1d3c], R39 ;  /* 0x001d3c2701007387 */ /* 0x0003e80000100800 */
[----:B------:R1:W-:Y:S04]  /*60cf0*/  STL [R1+0x1d38], R38 ;  /* 0x001d382601007387 */ /* 0x0003e80000100800 */
[----:B------:R1:W-:Y:S04]  /*60d00*/  STL [R1+0x1d34], R43 ;  /* 0x001d342b01007387 */ /* 0x0003e80000100800 */
[----:B------:R1:W-:Y:S01]  /*60d10*/  STL [R1+0x1d30], R42 ;  /* 0x001d302a01007387 */ /* 0x0003e20000100800 */
        /* <DEDUP_REMOVED lines=11> */
[----:B---3--:R-:W-:Y:S03]  /*60dd0*/  HMMA.1688.F32.TF32 R72, R76, R20, R108 ;  /* 0x000000144c48723c */ /* 0x008fe6000008106c */
[----:B------:R3:W-:Y:S04]  /*60de0*/  STL [R1+0x1d4c], R31 ;  /* 0x001d4c1f01007387 */ /* 0x0007e80000100800 */
[----:B------:R1:W-:Y:S04]  /*60df0*/  STL [R1+0x1d48], R30 ;  /* 0x001d481e01007387 */ /* 0x0003e80000100800 */
[----:B------:R1:W-:Y:S04]  /*60e00*/  STL [R1+0x1d44], R35 ;  /* 0x001d442301007387 */ /* 0x0003e80000100800 */
[----:B------:R1:W-:Y:S09]  /*60e10*/  STL [R1+0x1d40], R34 ;  /* 0x001d402201007387 */ /* 0x0003f20000100800 */
[----:B------:R-:W-:-:S02]  /*60e20*/  IMAD.MOV.U32 R23, RZ, RZ, R75 ;  /* 0x000000ffff177224 */ /* 0x000fc400078e004b */
[----:B------:R-:W-:Y:S02]  /*60e30*/  IMAD.MOV.U32 R22, RZ, RZ, R74 ;  /* 0x000000ffff167224 */ /* 0x000fe400078e004a */
[----:B------:R-:W-:Y:S02]  /*60e40*/  IMAD.MOV.U32 R27, RZ, RZ, R73 ;  /* 0x000000ffff1b7224 */ /* 0x000fe400078e0049 */
[----:B------:R-:W-:Y:S01]  /*60e50*/  IMAD.MOV.U32 R26, RZ, RZ, R72 ;  /* 0x000000ffff1a7224 */ /* 0x000fe200078e0048 */
[----:B------:R1:W-:Y:S04]  /*60e60*/  STL [R1+0x1d5c], R23 ;  /* 0x001d5c1701007387 */ /* 0x0003e80000100800 */
[----:B------:R1:W-:Y:S04]  /*60e70*/  STL [R1+0x1d58], R22 ;  /* 0x001d581601007387 */ /* 0x0003e80000100800 */
[----:B------:R1:W-:Y:S04]  /*60e80*/  STL [R1+0x1d54], R27 ;  /* 0x001d541b01007387 */ /* 0x0003e80000100800 */
[----:B------:R1:W-:Y:S04]  /*60e90*/  STL [R1+0x1d50], R26 ;  /* 0x001d501a01007387 */ /* 0x0003e80000100800 */
        /* <DEDUP_REMOVED lines=16> */
[----:B-----5:R-:W-:Y:S03]  /*60fa0*/  HMMA.1688.F32.TF32 R72, R76, R24, R104 ;  /* 0x000000184c48723c */ /* 0x020fe60000081068 */
[----:B------:R-:W5:Y:S04]  /*60fb0*/  LDL.LU R104, [R1+0x370] ;  /* 0x0003700001687983 */ /* 0x000f680000300800 */
[----:B------:R-:W5:Y:S04]  /*60fc0*/  LDL.LU R105, [R1+0x374] ;  /* 0x0003740001697983 */ /* 0x000f680000300800 */
[----:B------:R-:W5:Y:S04]  /*60fd0*/  LDL.LU R106, [R1+0x378] ;  /* 0x00037800016a7983 */ /* 0x000f680000300800 */
[----:B------:R-:W5:Y:S01]  /*60fe0*/  LDL.LU R107, [R1+0x37c] ;  /* 0x00037c00016b7983 */ /* 0x000f620000300800 */
[----:B------:R-:W-:-:S08]  /*60ff0*/  IMAD.MOV.U32 R0, RZ, RZ, R103 ;  /* 0x000000ffff007224 */ /* 0x000fd000078e0067 */
[----:B------:R-:W-:Y:S01]  /*61000*/  IMAD.MOV.U32 R18, RZ, RZ, R72 ;  /* 0x000000ffff127224 */ /* 0x000fe200078e0048 */
[----:B------:R-:W-:Y:S01]  /*61010*/  MOV R6, R75 ;  /* 0x0000004b00067202 */ /* 0x000fe20000000f00 */
[----:B------:R-:W-:Y:S02]  /*61020*/  IMAD.MOV.U32 R19, RZ, RZ, R73 ;  /* 0x000000ffff137224 */ /* 0x000fe400078e0049 */
[----:B------:R-:W-:Y:S02]  /*61030*/  IMAD.MOV.U32 R14, RZ, RZ, R74 ;  /* 0x000000ffff0e7224 */ /* 0x000fe400078e004a */
[C---:B----4-:R-:W-:Y:S08]  /*61040*/  HMMA.1688.F32.TF32 R72, R76.reuse, R28, R88 ;  /* 0x0000001c4c48723c */ /* 0x050ff00000081058 */
[----:B--2---:R-:W-:Y:S11]  /*61050*/  HMMA.1688.F32.TF32 R68, R76, R32, R68 ;  /* 0x000000204c44723c */ /* 0x004ff60000081044 */
        /* <DEDUP_REMOVED lines=9> */
[----:B------:R-:W2:Y:S04]  /*610f0*/  LDL.LU R71, [R1+0x36c] ;  /* 0x00036c0001477983 */ /* 0x000ea80000300800 */
        /* <DEDUP_REMOVED lines=8> */
[----:B------:R-:W-:-:S02]  /*61180*/  IMAD.MOV.U32 R7, RZ, RZ, R72 ;  /* 0x000000ffff077224 */ /* 0x000fc400078e0048 */
[----:B------:R-:W-:Y:S02]  /*61190*/  IMAD.MOV.U32 R15, RZ, RZ, R73 ;  /* 0x000000ffff0f7224 */ /* 0x000fe400078e0049 */
        /* <DEDUP_REMOVED lines=12> */
[----:B-1----:R-:W-:Y:S01]  /*61260*/  IMAD.MOV.U32 R55, RZ, RZ, R72 ;  /* 0x000000ffff377224 */ /* 0x002fe200078e0048 */
[----:B------:R-:W-:Y:S01]  /*61270*/  MOV R58, R75 ;  /* 0x0000004b003a7202 */ /* 0x000fe20000000f00 */
        /* <DEDUP_REMOVED lines=16> */
[C---:B-----5:R-:W-:Y:S11]  /*61380*/  HMMA.1688.F32.TF32 R72, R76.reuse, R52, R104 ;  /* 0x000000344c48723c */ /* 0x060ff60000081068 */
[----:B------:R-:W-:Y:S11]  /*61390*/  @!UPT UIADD3 URZ, URZ, URZ, URZ ;  /* 0x0000003f3f3ff290 */ /* 0x000ff6000fffe03f */
[----:B------:R-:W-:Y:S02]  /*613a0*/  @!UPT UIADD3 URZ, URZ, URZ, URZ ;  /* 0x0000003f3f3ff290 */ /* 0x000fe4000fffe03f */
[----:B------:R-:W-:Y:S02]  /*613b0*/  IMAD.MOV.U32 R23, RZ, RZ, R72 ;  /* 0x000000ffff177224 */ /* 0x000fe400078e0048 */
[----:B------:R-:W-:Y:S02]  /*613c0*/  IMAD.MOV.U32 R22, RZ, RZ, R73 ;  /* 0x000000ffff167224 */ /* 0x000fe400078e0049 */
[----:B------:R-:W-:Y:S02]  /*613d0*/  IMAD.MOV.U32 R27, RZ, RZ, R74 ;  /* 0x000000ffff1b7224 */ /* 0x000fe400078e004a */
[----:B------:R-:W-:Y:S01]  /*613e0*/  IMAD.MOV.U32 R26, RZ, RZ, R75 ;  /* 0x000000ffff1a7224 */ /* 0x000fe200078e004b */
[C---:B--2---:R-:W-:Y:S08]  /*613f0*/  HMMA.1688.F32.TF32 R68, R76.reuse, R56, R68 ;  /* 0x000000384c44723c */ /* 0x044ff00000081044 */
[----:B----4-:R-:W-:Y:S11]  /*61400*/  HMMA.1688.F32.TF32 R72, R76, R60, R100 ;  /* 0x0000003c4c48723c */ /* 0x010ff60000081064 */
[----:B------:R-:W-:Y:S04]  /*61410*/  @!UPT UIADD3 URZ, URZ, URZ, URZ ;  /* 0x0000003f3f3ff290 */ /* 0x000fe8000fffe03f */
[----:B------:R-:W-:Y:S04]  /*61420*/  STL.64 [R1+0x1bd8], R70 ;  /* 0x001bd84601007387 */ /* 0x000fe80000100a00 */
[----:B------:R1:W-:Y:S04]  /*61430*/  STL.64 [R1+0x1bd0], R68 ;  /* 0x001bd04401007387 */ /* 0x0003e80000100a00 */
[----:B------:R-:W-:Y:S04]  /*61440*/  STL.64 [R1+0x1be8], R74 ;  /* 0x001be84a01007387 */ /* 0x000fe80000100a00 */
[----:B------:R2:W-:Y:S04]  /*61450*/  STL.64 [R1+0x1be0], R72 ;  /* 0x001be04801007387 */ /* 0x0005e80000100a00 */
[----:B------:R-:W1:Y:S04]  /*61460*/  LDL.LU R164, [R1+0xe0] ;  /* 0x0000e00001a47983 */ /* 0x000e680000300800 */
[----:B------:R-:W1:Y:S04]  /*61470*/  LDL.LU R165, [R1+0xe4] ;  /* 0x0000e40001a57983 */ /* 0x000e680000300800 */
[----:B------:R-:W1:Y:S04]  /*61480*/  LDL.LU R166, [R1+0xe8] ;  /* 0x0000e80001a67983 */ /* 0x000e680000300800 */
[----:B------:R-:W1:Y:S04]  /*61490*/  LDL.LU R167, [R1+0xec] ;  /* 0x0000ec0001a77983 */ /* 0x000e680000300800 */
[----:B------:R-:W2:Y:S04]  /*614a0*/  LDL.LU R168, [R1+0x230] ;  /* 0x0002300001a87983 */ /* 0x000ea80000300800 */
[----:B------:R-:W2:Y:S04]  /*614b0*/  LDL.LU R169, [R1+0x234] ;  /* 0x0002340001a97983 */ /* 0x000ea80000300800 */
[----:B------:R-:W2:Y:S04]  /*614c0*/  LDL.LU R170, [R1+0x238] ;  /* 0x0002380001aa7983 */ /* 0x000ea80000300800 */
[----:B------:R-:W2:Y:S01]  /*614d0*/  LDL.LU R171, [R1+0x23c] ;  /* 0x00023c0001ab7983 */ /* 0x000ea20000300800 */
        /* <DEDUP_REMOVED lines=33> */
[----:B------:R-:W-:Y:S03]  /*616f0*/  HMMA.1688.F32.TF32 R100, R132, R32, R100 ;  /* 0x000000208464723c */ /* 0x000fe60000081064 */
[----:B------:R-:W5:Y:S04]  /*61700*/  LDL.LU R112, [R1+0x1b0] ;  /* 0x0001b00001707983 */ /* 0x000f680000300800 */
[----:B------:R-:W5:Y:S04]  /*61710*/  LDL.LU R113, [R1+0x1b4] ;  /* 0x0001b40001717983 */ /* 0x000f680000300800 */
[----:B------:R-:W5:Y:S04]  /*61720*/  LDL.LU R114, [R1+0x1b8] ;  /* 0x0001b80001727983 */ /* 0x000f680000300800 */
[----:B------:R-:W5:Y:S04]  /*61730*/  LDL.LU R115, [R1+0x1bc] ;  /* 0x0001bc0001737983 */ /* 0x000f680000300800 */
[----:B------:R-:W-:Y:S04]  /*61740*/  STL.64 [R1+0x1bf8], R78 ;  /* 0x001bf84e01007387 */ /* 0x000fe80000100a00 */
[----:B------:R-:W-:Y:S01]  /*61750*/  STL.64 [R1+0x1bf0], R76 ;  /* 0x001bf04c01007387 */ /* 0x000fe20000100a00 */
[----:B------:R-:W-:-:S02]  /*61760*/  IMAD.MOV.U32 R172, RZ, RZ, R128 ;  /* 0x000000ffffac7224 */ /* 0x000fc400078e0080 */
[----:B------:R-:W-:Y:S02]  /*61770*/  IMAD.MOV.U32 R173, RZ, RZ, R129 ;  /* 0x000000ffffad7224 */ /* 0x000fe400078e0081 */
[----:B------:R-:W-:Y:S02]  /*61780*/  IMAD.MOV.U32 R174, RZ, RZ, R130 ;  /* 0x000000ffffae7224 */ /* 0x000fe400078e0082 */
[----:B------:R-:W-:Y:S01]  /*61790*/  IMAD.MOV.U32 R175, RZ, RZ, R131 ;  /* 0x000000ffffaf7224 */ /* 0x000fe200078e0083 */
[C---:B-1----:R-:W-:Y:S08]  /*617a0*/  HMMA.1688.F32.TF32 R68, R132.reuse, R12, R164 ;  /* 0x0000000c8444723c */ /* 0x042ff000000810a4 */
[C---:B--2---:R-:W-:Y:S08]  /*617b0*/  HMMA.1688.F32.TF32 R72, R132.reuse, R8, R168 ;  /* 0x000000088448723c */ /* 0x044ff000000810a8 */
[C---:B---3--:R-:W-:Y:S08]  /*617c0*/  HMMA.1688.F32.TF32 R80, R132.reuse, R4, R80 ;  /* 0x000000048450723c */ /* 0x048ff00000081050 */
[C---:B----4-:R-:W-:Y:S08]  /*617d0*/  HMMA.1688.F32.TF32 R84, R132.reuse, R16, R84 ;  /* 0x000000108454723c */ /* 0x050ff00000081054 */
[C---:B-----5:R-:W-:Y:S07]  /*617e0*/  HMMA.1688.F32.TF32 R88, R132.reuse, R20, R88 ;  /* 0x000000148458723c */ /* 0x060fee0000081058 */
[----:B------:R1:W-:Y:S01]  /*617f0*/  STL [R1+0x1bcc], R83 ;  /* 0x001bcc5301007387 */ /* 0x0003e20000100800 */
[----:B------:R-:W-:Y:S01]  /*61800*/  HMMA.1688.F32.TF32 R92, R132, R24, R92 ;  /* 0x00000018845c723c */ /* 0x000fe2000008105c */
[----:B-1----:R-:W-:-:S02]  /*61810*/  MOV R83, R68 ;  /* 0x0000004400537202 */ /* 0x002fc40000000f00 */
[----:B------:R-:W-:Y:S05]  /*61820*/  STL [R1+0xe4], R69 ;  /* 0x0000e44501007387 */ /* 0x000fea0000100800 */
[C---:B------:R-:W-:Y:S01]  /*61830*/  HMMA.1688.F32.TF32 R96, R132.reuse, R28, R96 ;  /* 0x0000001c8460723c */ /* 0x040fe20000081060 */
[----:B------:R-:W-:Y:S04]  /*61840*/  STL.64 [R1+0xf0], R72 ;  /* 0x0000f04801007387 */ /* 0x000fe80000100a00 */
[----:B------:R-:W-:Y:S03]  /*61850*/  STL.64 [R1+0xf8], R74 ;  /* 0x0000f84a01007387 */ /* 0x000fe60000100a00 */
[C---:B------:R-:W-:Y:S01]  /*61860*/  HMMA.1688.F32.TF32 R104, R132.reuse, R36, R104 ;  /* 0x000000248468723c */ /* 0x040fe20000081068 */
[----:B------:R-:W-:Y:S04]  /*61870*/  STL.64 [R1+0xe8], R70 ;  /* 0x0000e84601007387 */ /* 0x000fe80000100a00 */
[----:B------:R-:W-:Y:S03]  /*61880*/  STL.64 [R1+0x1c08], R82 ;  /* 0x001c085201007387 */ /* 0x000fe60000100a00 */
[----:B------:R-:W-:Y:S01]  /*61890*/  HMMA.1688.F32.TF32 R108, R132, R40, R108 ;  /* 0x00000028846c723c */ /* 0x000fe2000008106c */
[----:B------:R1:W-:Y:S04]  /*618a0*/  STL.64 [R1+0x1c00], R80 ;  /* 0x001c005001007387 */ /* 0x0003e80000100a00 */
[----:B------:R2:W-:Y:S04]  /*618b0*/  STL.64 [R1+0x1c18], R86 ;  /* 0x001c185601007387 */ /* 0x0005e80000100a00 */
[----:B------:R3:W-:Y:S04]  /*618c0*/  STL.64 [R1+0x1c10], R84 ;  /* 0x001c105401007387 */ /* 0x0007e80000100a00 */
[----:B------:R-:W-:Y:S04]  /*618d0*/  STL.64 [R1+0x1c28], R90 ;  /* 0x001c285a01007387 */ /* 0x000fe80000100a00 */
[----:B------:R4:W-:Y:S04]  /*618e0*/  STL.64 [R1+0x1c20], R88 ;  /* 0x001c205801007387 */ /* 0x0009e80000100a00 */
        /* <DEDUP_REMOVED lines=9> */
[----:B------:R-:W-:Y:S01]  /*61980*/  STL.64 [R1+0x1c70], R108 ;  /* 0x001c706c01007387 */ /* 0x000fe20000100a00 */
[----:B------:R-:W-:-:S03]  /*61990*/  IMAD.MOV.U32 R164, RZ, RZ, R120 ;  /* 0x000000ffffa47224 */ /* 0x000fc600078e0078 */
[----:B------:R-:W2:Y:S01]  /*619a0*/  LDL.LU R128, [R1+0x1dcc] ;  /* 0x001dcc0001807983 */ /* 0x000ea20000300800 */
[----:B------:R-:W-:-:S03]  /*619b0*/  IMAD.MOV.U32 R165, RZ, RZ, R122 ;  /* 0x000000ffffa57224 */ /* 0x000fc600078e007a */
[----:B------:R-:W3:Y:S01]  /*619c0*/  LDL.LU R129, [R1+0x1dc8] ;  /* 0x001dc80001817983 */ /* 0x000ee20000300800 */
        /* <DEDUP_REMOVED lines=11> */
[----:B------:R-:W-:Y:S01]  /*61a80*/  IMAD.MOV.U32 R190, RZ, RZ, R157 ;  /* 0x000000ffffbe7224 */ /* 0x000fe200078e009d */
[----:B------:R-:W5:Y:S01]  /*61a90*/  LDL.LU R136, [R1+0x190] ;  /* 0x0001900001887983 */ /* 0x000f620000300800 */
[----:B------:R-:W-:Y:S02]  /*61aa0*/  IMAD.MOV.U32 R158, RZ, RZ, R137 ;  /* 0x000000ffff9e7224 */ /* 0x000fe400078e0089 */
[----:B------:R-:W-:Y:S01]  /*61ab0*/  IMAD.MOV.U32 R191, RZ, RZ, R156 ;  /* 0x000000ffffbf7224 */ /* 0x000fe200078e009c */
[----:B------:R-:W5:Y:S01]  /*61ac0*/  LDL.LU R137, [R1+0x194] ;  /* 0x0001940001897983 */ /* 0x000f620000300800 */
[----:B------:R-:W-:-:S02]  /*61ad0*/  IMAD.MOV.U32 R157, RZ, RZ, R138 ;  /* 0x000000ffff9d7224 */ /* 0x000fc400078e008a */
[----:B------:R-:W-:Y:S01]  /*61ae0*/  IMAD.MOV.U32 R156, RZ, RZ, R139 ;  /* 0x000000ffff9c7224 */ /* 0x000fe200078e008b */
[----:B------:R-:W5:Y:S04]  /*61af0*/  LDL.LU R138, [R1+0x198] ;  /* 0x00019800018a7983 */ /* 0x000f680000300800 */
[----:B------:R-:W5:Y:S04]  /*61b00*/  LDL.LU R139, [R1+0x19c] ;  /* 0x00019c00018b7983 */ /* 0x000f680000300800 */
[----:B------:R-:W5:Y:S04]  /*61b10*/  LDL.LU R116, [R1+0x1a0] ;  /* 0x0001a00001747983 */ /* 0x000f680000300800 */
[----:B------:R-:W5:Y:S04]  /*61b20*/  LDL.LU R117, [R1+0x1a4] ;  /* 0x0001a40001757983 */ /* 0x000f680000300800 */
[----:B------:R-:W5:Y:S04]  /*61b30*/  LDL.LU R118, [R1+0x1a8] ;  /* 0x0001a80001767983 */ /* 0x000f680000300800 */
[----:B------:R-:W5:Y:S01]  /*61b40*/  LDL.LU R119, [R1+0x1ac] ;  /* 0x0001ac0001777983 */ /* 0x000f620000300800 */
        /* <DEDUP_REMOVED lines=12> */
[----:B--2---:R-:W-:Y:S02]  /*61c10*/  IMAD.MOV.U32 R155, RZ, RZ, R128 ;  /* 0x000000ffff9b7224 */ /* 0x004fe400078e0080 */
[----:B---3--:R-:W-:-:S02]  /*61c20*/  IMAD.MOV.U32 R154, RZ, RZ, R129 ;  /* 0x000000ffff9a7224 */ /* 0x008fc400078e0081 */
[----:B----4-:R-:W-:Y:S02]  /*61c30*/  IMAD.MOV.U32 R153, RZ, RZ, R130 ;  /* 0x000000ffff997224 */ /* 0x010fe400078e0082 */
[----:B-----5:R-:W-:Y:S02]  /*61c40*/  IMAD.MOV.U32 R151, RZ, RZ, R120 ;  /* 0x000000ffff977224 */ /* 0x020fe400078e0078 */
[----:B------:R-:W2:Y:S01]  /*61c50*/  LDL.LU R120, [R1+0x340] ;  /* 0x0003400001787983 */ /* 0x000ea20000300800 */
[----:B------:R-:W-:Y:S01]  /*61c60*/  MOV R149, R122 ;  /* 0x0000007a00957202 */ /* 0x000fe20000000f00 */
[----:B------:R-:W-:Y:S02]  /*61c70*/  IMAD.MOV.U32 R148, RZ, RZ, R123 ;  /* 0x000000ffff947224 */ /* 0x000fe400078e007b */
[----:B------:R-:W-:Y:S02]  /*61c80*/  IMAD.MOV.U32 R150, RZ, RZ, R121 ;  /* 0x000000ffff967224 */ /* 0x000fe400078e0079 */
[----:B------:R-:W2:Y:S04]  /*61c90*/  LDL.LU R121, [R1+0x344] ;  /* 0x0003440001797983 */ /* 0x000ea80000300800 */
[----:B------:R-:W2:Y:S01]  /*61ca0*/  LDL.LU R122, [R1+0x348] ;  /* 0x00034800017a7983 */ /* 0x000ea20000300800 */
[----:B------:R-:W-:-:S03]  /*61cb0*/  IMAD.MOV.U32 R152, RZ, RZ, R131 ;  /* 0x000000ffff987224 */ /* 0x000fc600078e0083 */
        /* <DEDUP_REMOVED lines=17> */
[----:B------:R-:W3:Y:S04]  /*61dd0*/  LDL.LU R176, [R1+0x290] ;  /* 0x0002900001b07983 */ /* 0x000ee80000300800 */
[----:B------:R-:W3:Y:S04]  /*61de0*/  LDL.LU R177, [R1+0x294] ;  /* 0x0002940001b17983 */ /* 0x000ee80000300800 */
[----:B------:R-:W3:Y:S04]  /*61df0*/  LDL.LU R178, [R1+0x298] ;  /* 0x0002980001b27983 */ /* 0x000ee80000300800 */
[----:B------:R-:W3:Y:S01]  /*61e00*/  LDL.LU R179, [R1+0x29c] ;  /* 0x00029c0001b37983 */ /* 0x000ee20000300800 */
[----:B------:R-:W-:Y:S01]  /*61e10*/  HMMA.1688.F32.TF32 R112, R132, R44, R112 ;  /* 0x0000002c8470723c */ /* 0x000fe20000081070 */
[----:B------:R-:W-:-:S02]  /*61e20*/  IMAD.MOV.U32 R192, RZ, RZ, R124 ;  /* 0x000000ffffc07224 */ /* 0x000fc400078e007c */
[----:B------:R-:W3:Y:S01]  /*61e30*/  LDL.LU R124, [R1+0x1dac] ;  /* 0x001dac00017c7983 */ /* 0x000ee20000300800 */
[----:B------:R-:W-:Y:S02]  /*61e40*/  IMAD.MOV.U32 R193, RZ, RZ, R125 ;  /* 0x000000ffffc17224 */ /* 0x000fe400078e007d */
[----:B------:R-:W-:Y:S01]  /*61e50*/  IMAD.MOV.U32 R194, RZ, RZ, R126 ;  /* 0x000000ffffc27224 */ /* 0x000fe200078e007e */
[----:B------:R-:W3:Y:S01]  /*61e60*/  LDL.LU R125, [R1+0x1da8] ;  /* 0x001da800017d7983 */ /* 0x000ee20000300800 */
[----:B------:R-:W-:Y:S01]  /*61e70*/  HMMA.1688.F32.TF32 R116, R132, R48, R116 ;  /* 0x000000308474723c */ /* 0x000fe20000081074 */
[----:B------:R-:W-:Y:S02]  /*61e80*/  IMAD.MOV.U32 R195, RZ, RZ, R127 ;  /* 0x000000ffffc37224 */ /* 0x000fe400078e007f */
[----:B------:R-:W3:Y:S04]  /*61e90*/  LDL.LU R126, [R1+0x1da4] ;  /* 0x001da400017e7983 */ /* 0x000ee80000300800 */
[----:B------:R-:W3:Y:S01]  /*61ea0*/  LDL.LU R127, [R1+0x1da0] ;  /* 0x001da000017f7983 */ /* 0x000ee20000300800 */
[----:B-1----:R-:W-:-:S02]  /*61eb0*/  IMAD.MOV.U32 R80, RZ, RZ, R228 ;  /* 0x000000ffff507224 */ /* 0x002fc400078e00e4 */
[----:B------:R-:W-:-:S05]  /*61ec0*/  IMAD.MOV.U32 R81, RZ, RZ, R229 ;  /* 0x000000ffff517224 */ /* 0x000fca00078e00e5 */
[----:B------:R-:W-:Y:S04]  /*61ed0*/  STL.64 [R1+0x1c88], R114 ;  /* 0x001c887201007387 */ /* 0x000fe80000100a00 */
[----:B------:R-:W-:Y:S01]  /*61ee0*/  STL.64 [R1+0x1c80], R112 ;  /* 0x001c807001007387 */ /* 0x000fe20000100a00 */
[----:B------:R-:W-:-:S03]  /*61ef0*/  IMAD.MOV.U32 R82, RZ, RZ, R230 ;  /* 0x000000ffff527224 */ /* 0x000fc600078e00e6 */
[----:B------:R-:W-:Y:S01]  /*61f00*/  STL.64 [R1+0x1c98], R118 ;  /* 0x001c987601007387 */ /* 0x000fe20000100a00 */
[----:B------:R-:W-:-:S03]  /*61f10*/  IMAD.MOV.U32 R83, RZ, RZ, R231 ;  /* 0x000000ffff537224 */ /* 0x000fc600078e00e7 */
[----:B------:R-:W-:Y:S04]  /*61f20*/  STL.64 [R1+0x1c90], R116 ;  /* 0x001c907401007387 */ /* 0x000fe80000100a00 */
[----:B------:R-:W3:Y:S04]  /*61f30*/  LDL.LU R228, [R1+0x1d9c] ;  /* 0x001d9c0001e47983 */ /* 0x000ee80000300800 */
[----:B------:R-:W3:Y:S04]  /*61f40*/  LDL.LU R229, [R1+0x1d98] ;  /* 0x001d980001e57983 */ /* 0x000ee80000300800 */
[----:B------:R-:W3:Y:S01]  /*61f50*/  LDL.LU R230, [R1+0x1d94] ;  /* 0x001d940001e67983 */ /* 0x000ee20000300800 */
[C---:B------:R-:W-:Y:S03]  /*61f60*/  HMMA.1688.F32.TF32 R148, R200.reuse, R12, R148 ;  /* 0x0000000cc894723c */ /* 0x040fe60000081094 */
[----:B------:R-:W3:Y:S04]  /*61f70*/  LDL.LU R231, [R1+0x1d90] ;  /* 0x001d900001e77983 */ /* 0x000ee80000300800 */
[----:B------:R-:W3:Y:S01]  /*61f80*/  LDL.LU R220, [R1+0x160] ;  /* 0x0001600001dc7983 */ /* 0x000ee20000300800 */
[C---:B------:R-:W-:Y:S03]  /*61f90*/  HMMA.1688.F32.TF32 R152, R200.reuse, R16, R152 ;  /* 0x00000010c898723c */ /* 0x040fe60000081098 */
[----:B------:R-:W3:Y:S04]  /*61fa0*/  LDL.LU R221, [R1+0x164] ;  /* 0x0001640001dd7983 */ /* 0x000ee80000300800 */
[----:B------:R-:W3:Y:S01]  /*61fb0*/  LDL.LU R222, [R1+0x168] ;  /* 0x0001680001de7983 */ /* 0x000ee20000300800 */
[C---:B------:R-:W-:Y:S03]  /*61fc0*/  HMMA.1688.F32.TF32 R156, R200.reuse, R20, R156 ;  /* 0x00000014c89c723c */ /* 0x040fe6000008109c */
[----:B------:R-:W3:Y:S05]  /*61fd0*/  LDL.LU R223, [R1+0x16c] ;  /* 0x00016c0001df7983 */ /* 0x000eea0000300800 */
[----:B------:R-:W-:Y:S01]  /*61fe0*/  HMMA.1688.F32.TF32 R164, R200, R28, R164 ;  /* 0x0000001cc8a4723c */ /* 0x000fe200000810a4 */
[----:B------:R-:W-:-:S07]  /*61ff0*/  IMAD.MOV.U32 R87, RZ, RZ, R232 ;  /* 0x000000ffff577224 */ /* 0x000fce00078e00e8 */
[----:B------:R-:W-:Y:S01]  /*62000*/  HMMA.1688.F32.TF32 R168, R200, R32, R168 ;  /* 0x00000020c8a8723c */ /* 0x000fe200000810a8 */
[----:B------:R-:W-:-:S07]  /*62010*/  IMAD.MOV.U32 R86, RZ, RZ, R233 ;  /* 0x000000ffff567224 */ /* 0x000fce00078e00e9 */
[----:B------:R-:W-:Y:S01]  /*62020*/  HMMA.1688.F32.TF32 R172, R200, R36, R172 ;  /* 0x00000024c8ac723c */ /* 0x000fe200000810ac */
[----:B------:R-:W-:-:S07]  /*62030*/  IMAD.MOV.U32 R85, RZ, RZ, R234 ;  /* 0x000000ffff557224 */ /* 0x000fce00078e00ea */
[C---:B------:R-:W-:Y:S08]  /*62040*/  HMMA.1688.F32.TF32 R180, R200.reuse, R44, R180 ;  /* 0x0000002cc8b4723c */ /* 0x040ff000000810b4 */
[C---:B------:R-:W-:Y:S08]  /*62050*/  HMMA.1688.F32.TF32 R184, R200.reuse, R48, R184 ;  /* 0x00000030c8b8723c */ /* 0x040ff000000810b8 */
[C---:B------:R-:W-:Y:S08]  /*62060*/  HMMA.1688.F32.TF32 R188, R200.reuse, R52, R188 ;  /* 0x00000034c8bc723c */ /* 0x040ff000000810bc */
[C---:B------:R-:W-:Y:S08]  /*62070*/  HMMA.1688.F32.TF32 R192, R200.reuse, R56, R192 ;  /* 0x00000038c8c0723c */ /* 0x040ff000000810c0 */
[----:B------:R-:W-:Y:S01]  /*62080*/  HMMA.1688.F32.TF32 R196, R200, R60, R196 ;  /* 0x0000003cc8c4723c */ /* 0x000fe200000810c4 */
        /* <DEDUP_REMOVED lines=9> */
[----:B------:R-:W-:Y:S01]  /*62120*/  IMAD.MOV.U32 R68, RZ, RZ, R207 ;  /* 0x000000ffff447224 */ /* 0x000fe200078e00cf */
[C---:B----4-:R-:W-:Y:S08]  /*62130*/  HMMA.1688.F32.TF32 R140, R200.reuse, R4, R140 ;  /* 0x00000004c88c723c */ /* 0x050ff0000008108c */
[C---:B-----5:R-:W-:Y:S08]  /*62140*/  HMMA.1688.F32.TF32 R144, R200.reuse, R8, R144 ;  /* 0x00000008c890723c */ /* 0x060ff00000081090 */
[C---:B--2---:R-:W-:Y:S08]  /*62150*/  HMMA.1688.F32.TF32 R160, R200.reuse, R24, R160 ;  /* 0x00000018c8a0723c */ /* 0x044ff000000810a0 */
[C---:B---3--:R-:W-:Y:S08]  /*62160*/  HMMA.1688.F32.TF32 R176, R200.reuse, R40, R176 ;  /* 0x00000028c8b0723c */ /* 0x048ff000000810b0 */
[----:B------:R-:W-:Y:S01]  /*62170*/  HMMA.1688.F32.TF32 R200, R200, R64, R216 ;  /* 0x00000040c8c8723c */ /* 0x000fe200000810d8 */
        /* <DEDUP_REMOVED lines=11> */
[----:B------:R-:W5:Y:S04]  /*62230*/  LDL.LU R208, [R1+0x1d80] ;  /* 0x001d800001d07983 */ /* 0x000f680000300800 */
[----:B------:R-:W5:Y:S04]  /*62240*/  LDL.LU R209, [R1+0x1d7c] ;  /* 0x001d7c0001d17983 */ /* 0x000f680000300800 */
[----:B------:R-:W2:Y:S04]  /*62250*/  LDL.LU R204, [R1+0x1d78] ;  /* 0x001d780001cc7983 */ /* 0x000ea80000300800 */
[----:B------:R-:W2:Y:S04]  /*62260*/  LDL.LU R205, [R1+0x1d74] ;  /* 0x001d740001cd7983 */ /* 0x000ea80000300800 */
[----:B------:R-:W2:Y:S04]  /*62270*/  LDL.LU R206, [R1+0x1d70] ;  /* 0x001d700001ce7983 */ /* 0x000ea80000300800 */
        /* <DEDUP_REMOVED lines=9> */
[----:B------:R-:W-:-:S02]  /*62310*/  IMAD.MOV.U32 R69, RZ, RZ, R210 ;  /* 0x000000ffff457224 */ /* 0x000fc400078e00d2 */
[----:B------:R-:W-:Y:S01]  /*62320*/  IMAD.MOV.U32 R70, RZ, RZ, R211 ;  /* 0x000000ffff467224 */ /* 0x000fe200078e00d3 */
[----:B------:R-:W5:Y:S01]  /*62330*/  LDL.LU R210, [R1+0x1d68] ;  /* 0x001d680001d27983 */ /* 0x000f620000300800 */
[----:B------:R-:W-:Y:S02]  /*62340*/  IMAD.MOV.U32 R71, RZ, RZ, R227 ;  /* 0x000000ffff477224 */ /* 0x000fe400078e00e3 */
[----:B------:R-:W-:Y:S01]  /*62350*/  IMAD.MOV.U32 R72, RZ, RZ, R215 ;  /* 0x000000ffff487224 */ /* 0x000fe200078e00d7 */
[----:B------:R-:W5:Y:S01]  /*62360*/  LDL.LU R211, [R1+0x1d64] ;  /* 0x001d640001d37983 */ /* 0x000f620000300800 */
[----:B------:R-:W-:Y:S02]  /*62370*/  IMAD.MOV.U32 R73, RZ, RZ, R214 ;  /* 0x000000ffff497224 */ /* 0x000fe400078e00d6 */
[----:B------:R-:W-:Y:S01]  /*62380*/  IMAD.MOV.U32 R74, RZ, RZ, R213 ;  /* 0x000000ffff4a7224 */ /* 0x000fe200078e00d5 */
[----:B------:R-:W4:Y:S01]  /*62390*/  LDL.LU R227, [R1+0x1d60] ;  /* 0x001d600001e37983 */ /* 0x000f220000300800 */
[----:B------:R-:W-:-:S02]  /*623a0*/  IMAD.MOV.U32 R75, RZ, RZ, R212 ;  /* 0x000000ffff4b7224 */ /* 0x000fc400078e00d4 */
[----:B------:R-:W-:Y:S01]  /*623b0*/  IMAD.MOV.U32 R88, RZ, RZ, R50 ;  /* 0x000000ffff587224 */ /* 0x000fe200078e0032 */
[----:B------:R-:W-:Y:S01]  /*623c0*/  LDS R212, [R3+0xc4800] ;  /* 0x0c48000003d47984 */ /* 0x000fe20000000800 */
[----:B------:R-:W-:Y:S02]  /*623d0*/  IMAD.MOV.U32 R89, RZ, RZ, R51 ;  /* 0x000000ffff597224 */ /* 0x000fe400078e0033 */
[----:B------:R-:W-:Y:S01]  /*623e0*/  IMAD.MOV.U32 R90, RZ, RZ, R46 ;  /* 0x000000ffff5a7224 */ /* 0x000fe200078e002e */
[----:B------:R-:W-:Y:S01]  /*623f0*/  LDS R214, [R3+0xc4c00] ;  /* 0x0c4c000003d67984 */ /* 0x000fe20000000800 */
[----:B------:R-:W-:Y:S02]  /*62400*/  IMAD.MOV.U32 R91, RZ, RZ, R47 ;  /* 0x000000ffff5b7224 */ /* 0x000fe400078e002f */
[----:B------:R-:W-:Y:S01]  /*62410*/  IMAD.MOV.U32 R96, RZ, RZ, R18 ;  /* 0x000000ffff607224 */ /* 0x000fe200078e0012 */
[----:B------:R-:W-:Y:S01]  /*62420*/  LDS R213, [R252+0xc4800] ;  /* 0x0c480000fcd57984 */ /* 0x000fe20000000800 */
[----:B------:R-:W-:-:S02]  /*62430*/  IMAD.MOV.U32 R97, RZ, RZ, R19 ;  /* 0x000000ffff617224 */ /* 0x000fc400078e0013 */
[----:B------:R-:W-:Y:S01]  /*62440*/  IMAD.MOV.U32 R98, RZ, RZ, R14 ;  /* 0x000000ffff627224 */ /* 0x000fe200078e000e */
[----:B------:R-:W2:Y:S01]  /*62450*/  LDS R215, [R252+0xc4c00] ;  /* 0x0c4c0000fcd77984 */ /* 0x000ea20000000800 */
[C---:B-1----:R-:W-:Y:S08]  /*62460*/  HMMA.1688.F32.TF32 R68, R136.reuse, R64, R68 ;  /* 0x000000408844723c */ /* 0x042ff00000081044 */
[C---:B------:R-:W-:Y:S08]  /*62470*/  HMMA.1688.F32.TF32 R84, R136.reuse, R48, R84 ;  /* 0x000000308854723c */ /* 0x040ff00000081054 */
[C---:B------:R-:W-:Y:S08]  /*62480*/  HMMA.1688.F32.TF32 R72, R136.reuse, R60, R72 ;  /* 0x0000003c8848723c */ /* 0x040ff00000081048 */
[C---:B------:R-:W-:Y:S08]  /*62490*/  HMMA.1688.F32.TF32 R76, R136.reuse, R56, R76 ;  /* 0x00000038884c723c */ /* 0x040ff0000008104c */
[----:B------:R-:W-:Y:S01]  /*624a0*/  HMMA.1688.F32.TF32 R80, R136, R52, R80 ;  /* 0x000000348850723c */ /* 0x000fe20000081050 */
[----:B------:R-:W-:-:S02]  /*624b0*/  IMAD.MOV.U32 R65, RZ, RZ, R68 ;  /* 0x000000ffff417224 */ /* 0x000fc400078e0044 */
[----:B------:R-:W-:Y:S02]  /*624c0*/  IMAD.MOV.U32 R64, RZ, RZ, R69 ;  /* 0x000000ffff407224 */ /* 0x000fe400078e0045 */
[----:B------:R-:W-:Y:S02]  /*624d0*/  IMAD.MOV.U32 R68, RZ, RZ, R23 ;  /* 0x000000ffff447224 */ /* 0x000fe400078e0017 */
[----:B------:R-:W-:Y:S02]  /*624e0*/  IMAD.MOV.U32 R61, RZ, RZ, R70 ;  /* 0x000000ffff3d7224 */ /* 0x000fe400078e0046 */
[----:B------:R-:W-:Y:S02]  /*624f0*/  IMAD.MOV.U32 R69, RZ, RZ, R22 ;  /* 0x000000ffff457224 */ /* 0x000fe400078e0016 */
[----:B------:R-:W-:Y:S02]  /*62500*/  IMAD.MOV.U32 R60, RZ, RZ, R71 ;  /* 0x000000ffff3c7224 */ /* 0x000fe400078e0047 */
[----:B------:R-:W-:Y:S01]  /*62510*/  IMAD.MOV.U32 R70, RZ, RZ, R27 ;  /* 0x000000ffff467224 */ /* 0x000fe200078e001b */
[----:B------:R-:W-:Y:S01]  /*62520*/  HMMA.1688.F32.TF32 R248, R136, R44, R248 ;  /* 0x0000002c88f8723c */ /* 0x000fe200000810f8 */
        /* <DEDUP_REMOVED lines=12> */
[----:B------:R-:W-:Y:S01]  /*625f0*/  IMAD.MOV.U32 R79, RZ, RZ, R42 ;  /* 0x000000ffff4f7224 */ /* 0x000fe200078e002a */
[----:B------:R-:W-:Y:S01]  /*62600*/  MOV R52, R83 ;  /* 0x0000005300347202 */ /* 0x000fe20000000f00 */
[----:B------:R-:W-:Y:S02]  /*62610*/  IMAD.MOV.U32 R53, RZ, RZ, R82 ;  /* 0x000000ffff357224 */ /* 0x000fe400078e0052 */
[----:B------:R-:W-:-:S02]  /*62620*/  IMAD.MOV.U32 R82, RZ, RZ, R59 ;  /* 0x000000ffff527224 */ /* 0x000fc400078e003b */
[----:B------:R-:W-:Y:S01]  /*62630*/  IMAD.MOV.U32 R83, RZ, RZ, R58 ;  /* 0x000000ffff537224 */ /* 0x000fe200078e003a */
[----:B--2---:R-:W-:Y:S11]  /*62640*/  HMMA.1688.F32.TF32 R204, R136, R4, R204 ;  /* 0x0000000488cc723c */ /* 0x004ff600000810cc */
[----:B------:R-:W-:Y:S11]  /*62650*/  @!UPT UIADD3 URZ, URZ, URZ, URZ ;  /* 0x0000003f3f3ff290 */ /* 0x000ff6000fffe03f */
[----:B------:R-:W-:Y:S01]  /*62660*/  @!UPT UIADD3 URZ, URZ, URZ, URZ ;  /* 0x0000003f3f3ff290 */ /* 0x000fe2000fffe03f */
[----:B------:R1:W-:Y:S04]  /*62670*/  STL [R1+0x1bc8], R204 ;  /* 0x001bc8cc01007387 */ /* 0x0003e80000100800 */
[----:B------:R2:W-:Y:S04]  /*62680*/  STL [R1+0x1bc4], R205 ;  /* 0x001bc4cd01007387 */ /* 0x0005e80000100800 */
[----:B------:R1:W-:Y:S04]  /*62690*/  STL [R1+0x1bc0], R206 ;  /* 0x001bc0ce01007387 */ /* 0x0003e80000100800 */
[----:B------:R1:W-:Y:S04]  /*626a0*/  STL [R1+0x1bbc], R207 ;  /* 0x001bbccf01007387 */ /* 0x0003e80000100800 */
[----:B------:R1:W-:Y:S04]  /*626b0*/  STL.64 [R1+0x130], R84 ;  /* 0x0001305401007387 */ /* 0x0003e80000100a00 */
[----:B------:R1:W-:Y:S04]  /*626c0*/  STL.64 [R1+0x138], R86 ;  /* 0x0001385601007387 */ /* 0x0003e80000100a00 */
[----:B------:R-:W3:Y:S04]  /*626d0*/  LDL.LU R23, [R1+0x1d5c] ;  /* 0x001d5c0001177983 */ /* 0x000ee80000300800 */
[----:B------:R-:W4:Y:S04]  /*626e0*/  LDL.LU R22, [R1+0x1d58] ;  /* 0x001d580001167983 */ /* 0x000f280000300800 */
[----:B------:R-:W5:Y:S01]  /*626f0*/  LDL.LU R27, [R1+0x1d54] ;  /* 0x001d5400011b7983 */ /* 0x000f620000300800 */
[----:B-1----:R-:W-:-:S03]  /*62700*/  IMAD.MOV.U32 R204, RZ, RZ, R76 ;  /* 0x000000ffffcc7224 */ /* 0x002fc600078e004c */
[----:B------:R-:W5:Y:S01]  /*62710*/  LDL.LU R26, [R1+0x1d50] ;  /* 0x001d5000011a7983 */ /* 0x000f620000300800 */
[----:B--2---:R-:W-:-:S03]  /*62720*/  IMAD.MOV.U32 R205, RZ, RZ, R77 ;  /* 0x000000ffffcd7224 */ /* 0x004fc600078e004d */
[----:B------:R-:W2:Y:S01]  /*62730*/  LDL.LU R31, [R1+0x1d4c] ;  /* 0x001d4c00011f7983 */ /* 0x000ea20000300800 */
[----:B------:R-:W-:-:S03]  /*62740*/  IMAD.MOV.U32 R76, RZ, RZ, R39 ;  /* 0x000000ffff4c7224 */ /* 0x000fc600078e0027 */
        /* <DEDUP_REMOVED lines=10> */
[----:B------:R-:W2:Y:S04]  /*627f0*/  LDL.LU R43, [R1+0x1d34] ;  /* 0x001d3400012b7983 */ /* 0x000ea80000300800 */
[----:B------:R-:W2:Y:S04]  /*62800*/  LDL.LU R42, [R1+0x1d30] ;  /* 0x001d3000012a7983 */ /* 0x000ea80000300800 */
[----:B------:R-:W2:Y:S04]  /*62810*/  LDL.LU R55, [R1+0x1d2c] ;  /* 0x001d2c0001377983 */ /* 0x000ea80000300800 */
[----:B------:R-:W2:Y:S04]  /*62820*/  LDL.LU R54, [R1+0x1d28] ;  /* 0x001d280001367983 */ /* 0x000ea80000300800 */
[----:B------:R-:W2:Y:S04]  /*62830*/  LDL.LU R59, [R1+0x1d24] ;  /* 0x001d2400013b7983 */ /* 0x000ea80000300800 */
[----:B------:R-:W2:Y:S01]  /*62840*/  LDL.LU R58, [R1+0x1d20] ;  /* 0x001d2000013a7983 */ /* 0x000ea20000300800 */
[----:B------:R-:W-:-:S02]  /*62850*/  IMAD.MOV.U32 R84, RZ, RZ, R66 ;  /* 0x000000ffff547224 */ /* 0x000fc400078e0042 */
[----:B------:R-:W-:Y:S01]  /*62860*/  IMAD.MOV.U32 R85, RZ, RZ, R67 ;  /* 0x000000ffff557224 */ /* 0x000fe200078e0043 */
[----:B------:R-:W2:Y:S01]  /*62870*/  LDL.LU R66, [R1+0x1d1c] ;  /* 0x001d1c0001427983 */ /* 0x000ea20000300800 */
[----:B------:R-:W-:Y:S02]  /*62880*/  IMAD.MOV.U32 R86, RZ, RZ, R62 ;  /* 0x000000ffff567224 */ /* 0x000fe400078e003e */
[----:B------:R-:W-:Y:S01]  /*62890*/  IMAD.MOV.U32 R87, RZ, RZ, R63 ;  /* 0x000000ffff577224 */ /* 0x000fe200078e003f */
[----:B------:R-:W2:Y:S04]  /*628a0*/  LDL.LU R67, [R1+0x1d18] ;  /* 0x001d180001437983 */ /* 0x000ea80000300800 */
[----:B------:R-:W2:Y:S04]  /*628b0*/  LDL.LU R62, [R1+0x1d14] ;  /* 0x001d1400013e7983 */ /* 0x000ea80000300800 */
[----:B------:R-:W2:Y:S04]  /*628c0*/  LDL.LU R63, [R1+0x1d10] ;  /* 0x001d1000013f7983 */ /* 0x000ea80000300800 */
[----:B------:R-:W2:Y:S04]  /*628d0*/  LDL.LU R116, [R1+0xd0] ;  /* 0x0000d00001747983 */ /* 0x000ea80000300800 */
[----:B------:R-:W2:Y:S04]  /*628e0*/  LDL.LU R117, [R1+0xd4] ;  /* 0x0000d40001757983 */ /* 0x000ea80000300800 */
[----:B------:R-:W2:Y:S04]  /*628f0*/  LDL.LU R118, [R1+0xd8] ;  /* 0x0000d80001767983 */ /* 0x000ea80000300800 */
[----:B------:R-:W2:Y:S01]  /*62900*/  LDL.LU R119, [R1+0xdc] ;  /* 0x0000dc0001777983 */ /* 0x000ea20000300800 */
[----:B------:R-:W-:-:S02]  /*62910*/  IMAD.MOV.U32 R99, RZ, RZ, R6 ;  /* 0x000000ffff637224 */ /* 0x000fc400078e0006 */
[----:B------:R-:W-:Y:S02]  /*62920*/  IMAD.MOV.U32 R92, RZ, RZ, R7 ;  /* 0x000000ffff5c7224 */ /* 0x000fe400078e0007 */
[----:B------:R-:W-:Y:S02]  /*62930*/  IMAD.MOV.U32 R93, RZ, RZ, R15 ;  /* 0x000000ffff5d7224 */ /* 0x000fe400078e000f */
[----:B------:R-:W-:Y:S02]  /*62940*/  IMAD.MOV.U32 R94, RZ, RZ, R10 ;  /* 0x000000ffff5e7224 */ /* 0x000fe400078e000a */
[----:B------:R-:W-:Y:S02]  /*62950*/  IMAD.MOV.U32 R95, RZ, RZ, R11 ;  /* 0x000000ffff5f7224 */ /* 0x000fe400078e000b */
[----:B---3--:R-:W-:Y:S01]  /*62960*/  IMAD.MOV.U32 R103, RZ, RZ, R23 ;  /* 0x000000ffff677224 */ /* 0x008fe200078e0017 */
[----:B----4-:R-:W-:Y:S01]  /*62970*/  MOV R102, R22 ;  /* 0x0000001600667202 */ /* 0x010fe20000000f00 */
[----:B-----5:R-:W-:-:S02]  /*62980*/  IMAD.MOV.U32 R101, RZ, RZ, R27 ;  /* 0x000000ffff657224 */ /* 0x020fc400078e001b */
[----:B------:R-:W-:Y:S02]  /*62990*/  IMAD.MOV.U32 R100, RZ, RZ, R26 ;  /* 0x000000ffff647224 */ /* 0x000fe400078e001a */
[----:B--2---:R-:W-:Y:S02]  /*629a0*/  IMAD.MOV.U32 R107, RZ, RZ, R31 ;  /* 0x000000ffff6b7224 */ /* 0x004fe400078e001f */
        /* <DEDUP_REMOVED lines=10> */
[----:B------:R-:W2:Y:S04]  /*62a50*/  LDL.LU R58, [R1+0x1d0c] ;  /* 0x001d0c00013a7983 */ /* 0x000ea80000300800 */
[----:B------:R-:W2:Y:S04]  /*62a60*/  LDL.LU R59, [R1+0x1d08] ;  /* 0x001d0800013b7983 */ /* 0x000ea80000300800 */
[----:B------:R-:W3:Y:S04]  /*62a70*/  LDL.LU R54, [R1+0x1d04] ;  /* 0x001d040001367983 */ /* 0x000ee80000300800 */
[----:B------:R-:W3:Y:S01]  /*62a80*/  LDL.LU R55, [R1+0x1d00] ;  /* 0x001d000001377983 */ /* 0x000ee20000300800 */
[----:B------:R-:W-:-:S03]  /*62a90*/  IMAD.MOV.U32 R108, RZ, RZ, R42 ;  /* 0x000000ffff6c7224 */ /* 0x000fc600078e002a */
        /* <DEDUP_REMOVED lines=50> */
[----:B------:R-:W-:-:S07]  /*62dc0*/  IMAD.MOV.U32 R29, RZ, RZ, R106 ;  /* 0x000000ffff1d7224 */ /* 0x000fce00078e006a */
[----:B------:R-:W-:Y:S02]  /*62dd0*/  IMAD.MOV.U32 R5, RZ, RZ, R118 ;  /* 0x000000ffff057224 */ /* 0x000fe400078e0076 */
[----:B------:R-:W-:Y:S02]  /*62de0*/  IMAD.MOV.U32 R4, RZ, RZ, R119 ;  /* 0x000000ffff047224 */ /* 0x000fe400078e0077 */
[----:B------:R-:W-:Y:S01]  /*62df0*/  IMAD.MOV.U32 R9, RZ, RZ, R116 ;  /* 0x000000ffff097224 */ /* 0x000fe200078e0074 */
[----:B------:R-:W2:Y:S01]  /*62e00*/  LDL.LU.64 R118, [R1+0x1c98] ;  /* 0x001c980001767983 */ /* 0x000ea20000300a00 */
[----:B------:R-:W-:-:S03]  /*62e10*/  IMAD.MOV.U32 R8, RZ, RZ, R117 ;  /* 0x000000ffff087224 */ /* 0x000fc600078e0075 */
[----:B------:R-:W2:Y:S01]  /*62e20*/  LDL.LU.64 R116, [R1+0x1c90] ;  /* 0x001c900001747983 */ /* 0x000ea20000300a00 */
[----:B------:R-:W-:Y:S02]  /*62e30*/  IMAD.MOV.U32 R21, RZ, RZ, R110 ;  /* 0x000000ffff157224 */ /* 0x000fe400078e006e */
[----:B------:R-:W-:-:S04]  /*62e40*/  IMAD.MOV.U32 R20, RZ, RZ, R111 ;  /* 0x000000ffff147224 */ /* 0x000fc800078e006f */
[----:B------:R-:W-:Y:S01]  /*62e50*/  IMAD.MOV.U32 R13, RZ, RZ, R114 ;  /* 0x000000ffff0d7224 */ /* 0x000fe200078e0072 */
[----:B------:R-:W-:Y:S01]  /*62e60*/  MOV R12, R115 ;  /* 0x00000073000c7202 */ /* 0x000fe20000000f00 */
[----:B------:R-:W-:Y:S01]  /*62e70*/  IMAD.MOV.U32 R17, RZ, RZ, R112 ;  /* 0x000000ffff117224 */ /* 0x000fe200078e0070 */
[----:B------:R-:W3:Y:S01]  /*62e80*/  LDL.LU.64 R114, [R1+0x1c88] ;  /* 0x001c880001727983 */ /* 0x000ee20000300a00 */
[----:B------:R-:W-:Y:S02]  /*62e90*/  IMAD.MOV.U32 R16, RZ, RZ, R113 ;  /* 0x000000ffff107224 */ /* 0x000fe400078e0071 */
[----:B------:R-:W-:Y:S01]  /*62ea0*/  IMAD.MOV.U32 R25, RZ, RZ, R108 ;  /* 0x000000ffff197224 */ /* 0x000fe200078e006c */
[----:B------:R-:W3:Y:S01]  /*62eb0*/  LDL.LU.64 R112, [R1+0x1c80] ;  /* 0x001c800001707983 */ /* 0x000ee20000300a00 */
[----:B------:R-:W-:Y:S02]  /*62ec0*/  IMAD.MOV.U32 R24, RZ, RZ, R109 ;  /* 0x000000ffff187224 */ /* 0x000fe400078e006d */
[----:B------:R-:W-:Y:S01]  /*62ed0*/  IMAD.MOV.U32 R28, RZ, RZ, R107 ;  /* 0x000000ffff1c7224 */ /* 0x000fe200078e006b */
[----:B------:R-:W4:Y:S01]  /*62ee0*/  LDL.LU.64 R110, [R1+0x1c78] ;  /* 0x001c7800016e7983 */ /* 0x000f220000300a00 */
[----:B------:R-:W-:-:S02]  /*62ef0*/  IMAD.MOV.U32 R33, RZ, RZ, R104 ;  /* 0x000000ffff217224 */ /* 0x000fc400078e0068 */
[----:B------:R-:W-:Y:S01]  /*62f00*/  IMAD.MOV.U32 R32, RZ, RZ, R105 ;  /* 0x000000ffff207224 */ /* 0x000fe200078e0069 */
[----:B------:R-:W4:Y:S01]  /*62f10*/  LDL.LU.64 R108, [R1+0x1c70] ;  /* 0x001c7000016c7983 */ /* 0x000f220000300a00 */
[----:B------:R-:W-:Y:S02]  /*62f20*/  IMAD.MOV.U32 R37, RZ, RZ, R102 ;  /* 0x000000ffff257224 */ /* 0x000fe400078e0066 */
[----:B------:R-:W-:Y:S01]  /*62f30*/  IMAD.MOV.U32 R36, RZ, RZ, R103 ;  /* 0x000000ffff247224 */ /* 0x000fe200078e0067 */
[----:B------:R-:W5:Y:S01]  /*62f40*/  LDL.LU.64 R106, [R1+0x1c68] ;  /* 0x001c6800016a7983 */ /* 0x000f620000300a00 */
[----:B------:R-:W-:Y:S02]  /*62f50*/  IMAD.MOV.U32 R41, RZ, RZ, R100 ;  /* 0x000000ffff297224 */ /* 0x000fe400078e0064 */
[----:B------:R-:W-:Y:S01]  /*62f60*/  IMAD.MOV.U32 R40, RZ, RZ, R101 ;  /* 0x000000ffff287224 */ /* 0x000fe200078e0065 */
[----:B------:R-:W5:Y:S04]  /*62f70*/  LDL.LU.64 R104, [R1+0x1c60] ;  /* 0x001c600001687983 */ /* 0x000f680000300a00 */
[----:B------:R-:W2:Y:S04]  /*62f80*/  LDL.LU.64 R102, [R1+0x1c58] ;  /* 0x001c580001667983 */ /* 0x000ea80000300a00 */
        /* <DEDUP_REMOVED lines=31> */
[----:B-1----:R-:W3:Y:S04]  /*63180*/  LDL.LU.64 R70, [R1+0x1bd8] ;  /* 0x001bd80001467983 */ /* 0x002ee80000300a00 */
[----:B------:R-:W3:Y:S01]  /*63190*/  LDL.LU.64 R68, [R1+0x1bd0] ;  /* 0x001bd00001447983 */ /* 0x000ee20000300a00 */
[C---:B--2---:R-:W-:Y:S08]  /*631a0*/  HMMA.1688.F32.TF32 R72, R212.reuse, R62, R72 ;  /* 0x0000003ed448723c */ /* 0x044ff00000081048 */
[C---:B---3--:R-:W-:Y:S11]  /*631b0*/  HMMA.1688.F32.TF32 R68, R212.reuse, R58, R68 ;  /* 0x0000003ad444723c */ /* 0x048ff60000081044 */
[----:B------:R-:W-:Y:S11]  /*631c0*/  @!UPT UIADD3 URZ, URZ, URZ, URZ ;  /* 0x0000003f3f3ff290 */ /* 0x000ff6000fffe03f */
[----:B------:R-:W-:Y:S01]  /*631d0*/  @!UPT UIADD3 URZ, URZ, URZ, URZ ;  /* 0x0000003f3f3ff290 */ /* 0x000fe2000fffe03f */
[----:B------:R-:W-:Y:S04]  /*631e0*/  STL.64 [R1+0x390], R68 ;  /* 0x0003904401007387 */ /* 0x000fe80000100a00 */
[----:B------:R1:W-:Y:S02]  /*631f0*/  STL.64 [R1+0x398], R70 ;  /* 0x0003984601007387 */ /* 0x0003e40000100a00 */
[----:B-1----:R-:W-:Y:S02]  /*63200*/  HMMA.1688.F32.TF32 R68, R212, R66, R76 ;  /* 0x00000042d444723c */ /* 0x002fe4000008104c */
[----:B------:R-:W2:Y:S04]  /*63210*/  LDL.LU R212, [R1+0xf0] ;  /* 0x0000f00001d47983 */ /* 0x000ea80000300800 */
[----:B------:R-:W-:Y:S04]  /*63220*/  STL.64 [R1+0x380], R72 ;  /* 0x0003804801007387 */ /* 0x000fe80000100a00 */
[----:B------:R-:W-:Y:S01]  /*63230*/  STL.64 [R1+0x388], R74 ;  /* 0x0003884a01007387 */ /* 0x000fe20000100a00 */
[----:B------:R-:W-:-:S03]  /*63240*/  IMAD.MOV.U32 R76, RZ, RZ, R83 ;  /* 0x000000ffff4c7224 */ /* 0x000fc600078e0053 */
[----:B------:R-:W-:Y:S04]  /*63250*/  LDS R72, [R3+0xc4880] ;  /* 0x0c48800003487984 */ /* 0x000fe80000000800 */
[----:B------:R-:W-:Y:S04]  /*63260*/  LDS R74, [R3+0xc4c80] ;  /* 0x0c4c8000034a7984 */ /* 0x000fe80000000800 */
[----:B------:R-:W-:Y:S04]  /*63270*/  LDS R73, [R252+0xc4880] ;  /* 0x0c488000fc497984 */ /* 0x000fe80000000800 */
[----:B------:R-:W-:Y:S04]  /*63280*/  STL.64 [R1+0x250], R68 ;  /* 0x0002504401007387 */ /* 0x000fe80000100a00 */
[----:B------:R-:W-:Y:S04]  /*63290*/  STL.64 [R1+0x258], R70 ;  /* 0x0002584601007387 */ /* 0x000fe80000100a00 */
[----:B------:R-:W2:Y:S04]  /*632a0*/  LDL.LU R213, [R1+0xf4] ;  /* 0x0000f40001d57983 */ /* 0x000ea80000300800 */
[----:B------:R-:W2:Y:S04]  /*632b0*/  LDL.LU R214, [R1+0xf8] ;  /* 0x0000f80001d67983 */ /* 0x000ea80000300800 */
[----:B------:R-:W2:Y:S04]  /*632c0*/  LDL.LU R215, [R1+0xfc] ;  /* 0x0000fc0001d77983 */ /* 0x000ea80000300800 */
[----:B------:R-:W3:Y:S04]  /*632d0*/  LDL.LU R83, [R1+0x1bcc] ;  /* 0x001bcc0001537983 */ /* 0x000ee80000300800 */
[----:B------:R-:W2:Y:S04]  /*632e0*/  LDL.LU R77, [R1+0xe4] ;  /* 0x0000e400014d7983 */ /* 0x000ea80000300800 */
[----:B------:R-:W2:Y:S04]  /*632f0*/  LDL.LU R78, [R1+0xe8] ;  /* 0x0000e800014e7983 */ /* 0x000ea80000300800 */
[----:B------:R-:W2:Y:S04]  /*63300*/  LDL.LU R79, [R1+0xec] ;  /* 0x0000ec00014f7983 */ /* 0x000ea80000300800 */
[----:B------:R-:W1:Y:S04]  /*63310*/  LDS R75, [R252+0xc4c80] ;  /* 0x0c4c8000fc4b7984 */ /* 0x000e680000000800 */
[----:B------:R-:W-:Y:S04]  /*63320*/  LDS R68, [R0+0xc4880] ;  /* 0x0c48800000447984 */ /* 0x000fe80000000800 */
[----:B------:R-:W-:Y:S04]  /*63330*/  LDS R70, [R0+0xc4c80] ;  /* 0x0c4c800000467984 */ /* 0x000fe80000000800 */
[----:B------:R-:W-:Y:S04]  /*63340*/  LDS R69, [R2+0xc4880] ;  /* 0x0c48800002457984 */ /* 0x000fe80000000800 */
[----:B------:R-:W1:Y:S01]  /*63350*/  LDS R71, [R2+0xc4c80] ;  /* 0x0c4c800002477984 */ /* 0x000e620000000800 */
[C---:B---3--:R-:W-:Y:S11]  /*63360*/  HMMA.1688.F32.TF32 R80, R136.reuse, R6, R80 ;  /* 0x000000068850723c */ /* 0x048ff60000081050 */
[----:B------:R-:W-:Y:S11]  /*63370*/  @!UPT UIADD3 URZ, URZ, URZ, URZ ;  /* 0x0000003f3f3ff290 */ /* 0x000ff6000fffe03f */
[----:B------:R-:W-:Y:S01]  /*63380*/  @!UPT UIADD3 URZ, URZ, URZ, URZ ;  /* 0x0000003f3f3ff290 */ /* 0x000fe2000fffe03f */
[----:B------:R-:W-:Y:S04]  /*63390*/  STL.64 [R1+0x240], R80 ;  /* 0x0002405001007387 */ /* 0x000fe80000100a00 */
[----:B------:R2:W-:Y:S02]  /*633a0*/  STL.64 [R1+0x248], R82 ;  /* 0x0002485201007387 */ /* 0x0005e40000100a00 */
[C---:B--2---:R-:W-:Y:S08]  /*633b0*/  HMMA.1688.F32.TF32 R80, R136.reuse, R10, R212 ;  /* 0x0000000a8850723c */ /* 0x044ff000000810d4 */
[C---:B------:R-:W-:Y:S08]  /*633c0*/  HMMA.1688.F32.TF32 R212, R136.reuse, R14, R76 ;  /* 0x0000000e88d4723c */ /* 0x040ff0000008104c */
[C---:B------:R-:W-:Y:S07]  /*633d0*/  HMMA.1688.F32.TF32 R76, R136.reuse, R22, R88 ;  /* 0x00000016884c723c */ /* 0x040fee0000081058 */
[----:B------:R-:W-:Y:S04]  /*633e0*/  STL.64 [R1+0x230], R80 ;  /* 0x0002305001007387 */ /* 0x000fe80000100a00 */
[----:B------:R2:W-:Y:S02]  /*633f0*/  STL.64 [R1+0x238], R82 ;  /* 0x0002385201007387 */ /* 0x0005e40000100a00 */
[C---:B--2---:R-:W-:Y:S02]  /*63400*/  HMMA.1688.F32.TF32 R80, R136.reuse, R18, R84 ;  /* 0x000000128850723c */ /* 0x044fe40000081054 */
[----:B------:R-:W-:Y:S04]  /*63410*/  STL.64 [R1+0x60], R212 ;  /* 0x000060d401007387 */ /* 0x000fe80000100a00 */
[----:B------:R-:W-:Y:S02]  /*63420*/  STL.64 [R1+0x68], R214 ;  /* 0x000068d601007387 */ /* 0x000fe40000100a00 */
[C---:B------:R-:W-:Y:S11]  /*63430*/  HMMA.1688.F32.TF32 R84, R136.reuse, R26, R92 ;  /* 0x0000001a8854723c */ /* 0x040ff6000008105c */
[----:B------:R-:W-:Y:S04]  /*63440*/  @!UPT UIADD3 URZ, URZ, URZ, URZ ;  /* 0x0000003f3f3ff290 */ /* 0x000fe8000fffe03f */
[----:B------:R-:W-:Y:S04]  /*63450*/  STL.64 [R1+0x220], R80 ;  /* 0x0002205001007387 */ /* 0x000fe80000100a00 */
[----:B------:R2:W-:Y:S04]  /*63460*/  STL.64 [R1+0x228], R82 ;  /* 0x0002285201007387 */ /* 0x0005e80000100a00 */
[----:B------:R-:W-:Y:S04]  /*63470*/  STL.64 [R1+0x210], R76 ;  /* 0x0002104c01007387 */ /* 0x000fe80000100a00 */
[----:B------:R3:W-:Y:S01]  /*63480*/  STL.64 [R1+0x218], R78 ;  /* 0x0002184e01007387 */ /* 0x0007e20000100a00 */
[C---:B--2---:R-:W-:Y:S08]  /*63490*/  HMMA.1688.F32.TF32 R80, R136.reuse, R30, R96 ;  /* 0x0000001e8850723c */ /* 0x044ff00000081060 */
[C---:B---3--:R-:W-:Y:S01]  /*634a0*/  HMMA.1688.F32.TF32 R76, R136.reuse, R34, R100 ;  /* 0x00000022884c723c */ /* 0x048fe20000081064 */
[----:B------:R-:W-:Y:S04]  /*634b0*/  STL.64 [R1+0x200], R84 ;  /* 0x0002005401007387 */ /* 0x000fe80000100a00 */
[----:B------:R5:W-:Y:S10]  /*634c0*/  STL.64 [R1+0x208], R86 ;  /* 0x0002085601007387 */ /* 0x000bf40000100a00 */
[----:B------:R-:W-:Y:S01]  /*634d0*/  STL.64 [R1+0x1f0], R80 ;  /* 0x0001f05001007387 */ /* 0x000fe20000100a00 */
[C---:B-----5:R-:W-:Y:S03]  /*634e0*/  HMMA.1688.F32.TF32 R84, R136.reuse, R38, R104 ;  /* 0x000000268854723c */ /* 0x060fe60000081068 */
[----:B------:R4:W-:Y:S04]  /*634f0*/  STL.64 [R1+0x1f8], R82 ;  /* 0x0001f85201007387 */ /* 0x0009e80000100a00 */
[----:B------:R-:W-:Y:S04]  /*63500*/  STL.64 [R1+0x1e0], R76 ;  /* 0x0001e04c01007387 */ /* 0x000fe80000100a00 */
[----:B------:R2:W-:Y:S01]  /*63510*/  STL.64 [R1+0x1e8], R78 ;  /* 0x0001e84e01007387 */ /* 0x0005e20000100a00 */
[C---:B----4-:R-:W-:Y:S08]  /*63520*/  HMMA.1688.F32.TF32 R80, R136.reuse, R42, R108 ;  /* 0x0000002a8850723c */ /* 0x050ff0000008106c */
[C---:B--2---:R-:W-:Y:S03]  /*63530*/  HMMA.1688.F32.TF32 R76, R136.reuse, R46, R112 ;  /* 0x0000002e884c723c */ /* 0x044fe60000081070 */
[----:B------:R-:W-:Y:S04]  /*63540*/  STL.64 [R1+0x1d0], R84 ;  /* 0x0001d05401007387 */ /* 0x000fe80000100a00 */
[----:B------:R2:W-:Y:S01]  /*63550*/  STL.64 [R1+0x1d8], R86 ;  /* 0x0001d85601007387 */ /* 0x0005e20000100a00 */
[C---:B------:R-:W-:Y:S01]  /*63560*/  HMMA.1688.F32.TF32 R212, R136.reuse, R66, R132 ;  /* 0x0000004288d4723c */ /* 0x040fe20000081084 */
[----:B------:R-:W-:Y:S01]  /*63570*/  IMAD.MOV.U32 R88, RZ, RZ, R206 ;  /* 0x000000ffff587224 */ /* 0x000fe200078e00ce */
[----:B------:R-:W-:Y:S01]  /*63580*/  MOV R89, R207 ;  /* 0x000000cf00597202 */ /* 0x000fe20000000f00 */
[----:B------:R-:W-:Y:S01]  /*63590*/  IMAD.MOV.U32 R90, RZ, RZ, R53 ;  /* 0x000000ffff5a7224 */ /* 0x000fe200078e0035 */
[----:B------:R-:W-:Y:S04]  /*635a0*/  LDS R112, [R3+0xc5000] ;  /* 0x0c50000003707984 */ /* 0x000fe80000000800 */
[----:B------:R-:W-:Y:S04]  /*635b0*/  STL.64 [R1+0x1c0], R80 ;  /* 0x0001c05001007387 */ /* 0x000fe80000100a00 */
[----:B------:R-:W-:Y:S04]  /*635c0*/  STL.64 [R1+0x1c8], R82 ;  /* 0x0001c85201007387 */ /* 0x000fe80000100a00 */
[----:B------:R-:W-:Y:S04]  /*635d0*/  STL.64 [R1+0x1b0], R76 ;  /* 0x0001b04c01007387 */ /* 0x000fe80000100a00 */
[----:B------:R3:W-:Y:S01]  /*635e0*/  STL.64 [R1+0x1b8], R78 ;  /* 0x0001b84e01007387 */ /* 0x0007e20000100a00 */
[----:B--2---:R-:W-:Y:S01]  /*635f0*/  HMMA.1688.F32.TF32 R84, R136, R50, R116 ;  /* 0x000000328854723c */ /* 0x004fe20000081074 */
[----:B------:R-:W-:-:S02]  /*63600*/  IMAD.MOV.U32 R91, RZ, RZ, R52 ;  /* 0x000000ffff5b7224 */ /* 0x000fc400078e0034 */
[----:B------:R-:W-:Y:S04]  /*63610*/  LDS R114, [R3+0xc5400] ;  /* 0x0c54000003727984 */ /* 0x000fe80000000800 */
[----:B------:R-:W-:Y:S01]  /*63620*/  LDS R113, [R252+0xc5000] ;  /* 0x0c500000fc717984 */ /* 0x000fe20000000800 */
[C---:B---3--:R-:W-:Y:S03]  /*63630*/  HMMA.1688.F32.TF32 R76, R136.reuse, R58, R124 ;  /* 0x0000003a884c723c */ /* 0x048fe6000008107c */
[----:B------:R-:W-:Y:S05]  /*63640*/  LDS R115, [R252+0xc5400] ;  /* 0x0c540000fc737984 */ /* 0x000fea0000000800 */
[----:B------:R-:W-:Y:S07]  /*63650*/  HMMA.1688.F32.TF32 R80, R136, R54, R120 ;  /* 0x000000368850723c */ /* 0x000fee0000081078 */
[----:B------:R-:W-:Y:S04]  /*63660*/  STL.64 [R1+0x1a0], R84 ;  /* 0x0001a05401007387 */ /* 0x000fe80000100a00 */
[----:B------:R-:W-:Y:S05]  /*63670*/  STL.64 [R1+0x1a8], R86 ;  /* 0x0001a85601007387 */ /* 0x000fea0000100a00 */
[----:B------:R-:W-:Y:S01]  /*63680*/  IMAD.MOV.U32 R119, RZ, RZ, R76 ;  /* 0x000000ffff777224 */ /* 0x000fe200078e004c */
[----:B------:R-:W-:Y:S01]  /*63690*/  MOV R116, R79 ;  /* 0x0000004f00747202 */ /* 0x000fe20000000f00 */
[----:B------:R-:W-:-:S02]  /*636a0*/  IMAD.MOV.U32 R118, RZ, RZ, R77 ;  /* 0x000000ffff767224 */ /* 0x000fc400078e004d */
[----:B------:R-:W-:Y:S02]  /*636b0*/  IMAD.MOV.U32 R117, RZ, RZ, R78 ;  /* 0x000000ffff757224 */ /* 0x000fe400078e004e */
[----:B------:R-:W-:Y:S01]  /*636c0*/  HMMA.1688.F32.TF32 R76, R136, R62, R128 ;  /* 0x0000003e884c723c */ /* 0x000fe20000081080 */
[----:B------:R-:W-:Y:S04]  /*636d0*/  STL.64 [R1+0x370], R80 ;  /* 0x0003705001007387 */ /* 0x000fe80000100a00 */
[----:B------:R1:W-:Y:S03]  /*636e0*/  STL.64 [R1+0x378], R82 ;  /* 0x0003785201007387 */ /* 0x0003e60000100a00 */
[C---:B-1----:R-:W-:Y:S01]  /*636f0*/  HMMA.1688.F32.TF32 R80, R72.reuse, R6, R140 ;  /* 0x000000064850723c */ /* 0x042fe2000008108c */
[----:B------:R-:W-:Y:S11]  /*63700*/  STL [R1+0x1bb4], R212 ;  /* 0x001bb4d401007387 */ /* 0x000ff60000100800 */
[----:B------:R-:W-:Y:S03]  /*63710*/  @!UPT UIADD3 URZ, URZ, URZ, URZ ;  /* 0x0000003f3f3ff290 */ /* 0x000fe6000fffe03f */
[----:B------:R-:W-:Y:S04]  /*63720*/  STL.64 [R1+0x350], R76 ;  /* 0x0003504c01007387 */ /* 0x000fe80000100a00 */
[----:B------:R1:W-:Y:S01]  /*63730*/  STL.64 [R1+0x358], R78 ;  /* 0x0003584e01007387 */ /* 0x0003e20000100a00 */
[C---:B------:R-:W-:Y:S03]  /*63740*/  HMMA.1688.F32.TF32 R84, R72.reuse, R14, R148 ;  /* 0x0000000e4854723c */ /* 0x040fe60000081094 */
[----:B------:R-:W-:Y:S04]  /*63750*/  STL [R1+0x1bb0], R213 ;  /* 0x001bb0d501007387 */ /* 0x000fe80000100800 */
[----:B------:R-:W-:Y:S01]  /*63760*/  STL [R1+0x1bac], R214 ;  /* 0x001bacd601007387 */ /* 0x000fe20000100800 */
[C---:B-1----:R-:W-:Y:S03]  /*63770*/  HMMA.1688.F32.TF32 R76, R72.reuse, R10, R144 ;  /* 0x0000000a484c723c */ /* 0x042fe60000081090 */
[----:B------:R-:W-:Y:S04]  /*63780*/  STL [R1+0x1ba8], R215 ;  /* 0x001ba8d701007387 */ /* 0x000fe80000100800 */
[----:B------:R-:W-:Y:S04]  /*63790*/  STL.64 [R1+0x340], R80 ;  /* 0x0003405001007387 */ /* 0x000fe80000100a00 */
[----:B------:R1:W-:Y:S02]  /*637a0*/  STL.64 [R1+0x348], R82 ;  /* 0x0003485201007387 */ /* 0x0003e40000100a00 */
[C---:B-1----:R-:W-:Y:S10]  /*637b0*/  HMMA.1688.F32.TF32 R80, R72.reuse, R18, R152 ;  /* 0x000000124850723c */ /* 0x042ff40000081098 */
[----:B------:R-:W-:Y:S04]  /*637c0*/  STL.64 [R1+0x330], R76 ;  /* 0x0003304c01007387 */ /* 0x000fe80000100a00 */
[----:B------:R1:W-:Y:S04]  /*637d0*/  STL.64 [R1+0x338], R78 ;  /* 0x0003384e01007387 */ /* 0x0003e80000100a00 */
[----:B------:R-:W-:Y:S04]  /*637e0*/  STL.64 [R1+0x320], R84 ;  /* 0x0003205401007387 */ /* 0x000fe80000100a00 */
[----:B------:R2:W-:Y:S01]  /*637f0*/  STL.64 [R1+0x328], R86 ;  /* 0x0003285601007387 */ /* 0x0005e20000100a00 */
[C---:B-1----:R-:W-:Y:S03]  /*63800*/  HMMA.1688.F32.TF32 R76, R72.reuse, R22, R156 ;  /* 0x00000016484c723c */ /* 0x042fe6000008109c */
[----:B------:R-:W-:Y:S05]  /*63810*/  STL.64 [R1+0x310], R80 ;  /* 0x0003105001007387 */ /* 0x000fea0000100a00 */
[C---:B--2---:R-:W-:Y:S01]  /*63820*/  HMMA.1688.F32.TF32 R84, R72.reuse, R26, R160 ;  /* 0x0000001a4854723c */ /* 0x044fe200000810a0 */
[----:B------:R1:W-:Y:S07]  /*63830*/  STL.64 [R1+0x318], R82 ;  /* 0x0003185201007387 */ /* 0x0003ee0000100a00 */
[C---:B-1----:R-:W-:Y:S07]  /*63840*/  HMMA.1688.F32.TF32 R80, R72.reuse, R30, R164 ;  /* 0x0000001e4850723c */ /* 0x042fee00000810a4 */
[----:B------:R-:W-:Y:S04]  /*63850*/  STL.64 [R1+0x300], R76 ;  /* 0x0003004c01007387 */ /* 0x000fe80000100a00 */
[----:B------:R-:W-:Y:S04]  /*63860*/  STL.64 [R1+0x308], R78 ;  /* 0x0003084e01007387 */ /* 0x000fe80000100a00 */
[----:B------:R-:W-:Y:S04]  /*63870*/  STL.64 [R1+0x2f0], R84 ;  /* 0x0002f05401007387 */ /* 0x000fe80000100a00 */
[----:B------:R1:W-:Y:S04]  /*63880*/  STL.64 [R1+0x2f8], R86 ;  /* 0x0002f85601007387 */ /* 0x0003e80000100a00 */
[----:B------:R-:W-:Y:S01]  /*63890*/  STL.64 [R1+0x2e0], R80 ;  /* 0x0002e05001007387 */ /* 0x000fe20000100a00 */
[C---:B-1----:R-:W-:Y:S03]  /*638a0*/  HMMA.1688.F32.TF32 R84, R72.reuse, R38, R172 ;  /* 0x000000264854723c */ /* 0x042fe600000810ac */
[----:B------:R1:W-:Y:S04]  /*638b0*/  STL.64 [R1+0x2e8], R82 ;  /* 0x0002e85201007387 */ /* 0x0003e80000100a00 */
[----:B------:R-:W-:Y:S01]  /*638c0*/  LDS R173, [R2+0xc5000] ;  /* 0x0c50000002ad7984 */ /* 0x000fe20000000800 */
[----:B------:R-:W-:Y:S03]  /*638d0*/  HMMA.1688.F32.TF32 R76, R72, R34, R168 ;  /* 0x00000022484c723c */ /* 0x000fe600000810a8 */
[----:B------:R-:W-:Y:S05]  /*638e0*/  LDS R175, [R2+0xc5400] ;  /* 0x0c54000002af7984 */ /* 0x000fea0000000800 */
[C---:B------:R-:W-:Y:S08]  /*638f0*/  HMMA.1688.F32.TF32 R100, R68.reuse, R26, R228 ;  /* 0x0000001a4464723c */ /* 0x040ff000000810e4 */
[----:B------:R-:W-:Y:S01]  /*63900*/  HMMA.1688.F32.TF32 R96, R68, R30, R232 ;  /* 0x0000001e4460723c */ /* 0x000fe200000810e8 */
[----:B------:R-:W-:Y:S01]  /*63910*/  IMAD.MOV.U32 R167, RZ, RZ, R116 ;  /* 0x000000ffffa77224 */ /* 0x000fe200078e0074 */
[----:B------:R-:W-:Y:S01]  /*63920*/  LDS R172, [R0+0xc5000] ;  /* 0x0c50000000ac7984 */ /* 0x000fe20000000800 */
[----:B------:R-:W-:-:S02]  /*63930*/  IMAD.MOV.U32 R166, RZ, RZ, R117 ;  /* 0x000000ffffa67224 */ /* 0x000fc400078e0075 */
[----:B------:R-:W-:Y:S01]  /*63940*/  IMAD.MOV.U32 R165, RZ, RZ, R118 ;  /* 0x000000ffffa57224 */ /* 0x000fe200078e0076 */
[----:B------:R-:W-:Y:S02]  /*63950*/  LDS R174, [R0+0xc5400] ;  /* 0x0c54000000ae7984 */ /* 0x000fe40000000800 */
[C---:B-1----:R-:W-:Y:S02]  /*63960*/  HMMA.1688.F32.TF32 R80, R72.reuse, R42, R176 ;  /* 0x0000002a4850723c */ /* 0x042fe400000810b0 */
[----:B------:R-:W-:Y:S04]  /*63970*/  STL.64 [R1+0x2c0], R84 ;  /* 0x0002c05401007387 */ /* 0x000fe80000100a00 */
[----:B------:R-:W-:Y:S11]  /*63980*/  STL.64 [R1+0x2c8], R86 ;  /* 0x0002c85601007387 */ /* 0x000ff60000100a00 */
[----:B------:R-:W-:Y:S06]  /*63990*/  @!UPT UIADD3 URZ, URZ, URZ, URZ ;  /* 0x0000003f3f3ff290 */ /* 0x000fec000fffe03f */
[----:B------:R-:W-:Y:S04]  /*639a0*/  STL.64 [R1+0x2b0], R80 ;  /* 0x0002b05001007387 */ /* 0x000fe80000100a00 */
[----:B------:R1:W-:Y:S02]  /*639b0*/  STL.64 [R1+0x2b8], R82 ;  /* 0x0002b85201007387 */ /* 0x0003e40000100a00 */
[----:B-1----:R-:W-:Y:S01]  /*639c0*/  HMMA.1688.F32.TF32 R80, R72, R54, R188 ;  /* 0x000000364850723c */ /* 0x002fe200000810bc */
[----:B------:R-:W-:Y:S02]  /*639d0*/  IMAD.MOV.U32 R84, RZ, RZ, R204 ;  /* 0x000000ffff547224 */ /* 0x000fe400078e00cc */
[----:B------:R-:W-:Y:S11]  /*639e0*/  IMAD.MOV.U32 R85, RZ, RZ, R205 ;  /* 0x000000ffff557224 */ /* 0x000ff600078e00cd */
[----:B------:R-:W-:Y:S09]  /*639f0*/  @!UPT UIADD3 URZ, URZ, URZ, URZ ;  /* 0x0000003f3f3ff290 */ /* 0x000ff2000fffe03f */
        /* <DEDUP_REMOVED lines=10> */
[----:B------:R-:W-:-:S02]  /*63aa0*/  IMAD.MOV.U32 R171, RZ, RZ, R76 ;  /* 0x000000ffffab7224 */ /* 0x000fc400078e004c */
        /* <DEDUP_REMOVED lines=25> */
[----:B------:R-:W-:Y:S11]  /*63c40*/  HMMA.1688.F32.TF32 R72, R72, R66, R200 ;  /* 0x000000424848723c */ /* 0x000ff600000810c8 */
[----:B------:R-:W-:Y:S11]  /*63c50*/  @!UPT UIADD3 URZ, URZ, URZ, URZ ;  /* 0x0000003f3f3ff290 */ /* 0x000ff6000fffe03f */
[----:B------:R-:W-:Y:S02]  /*63c60*/  @!UPT UIADD3 URZ, URZ, URZ, URZ ;  /* 0x0000003f3f3ff290 */ /* 0x000fe4000fffe03f */
[----:B------:R-:W-:Y:S02]  /*63c70*/  IMAD.MOV.U32 R199, RZ, RZ, R72 ;  /* 0x000000ffffc77224 */ /* 0x000fe400078e0048 */
[----:B------:R-:W-:Y:S02]  /*63c80*/  IMAD.MOV.U32 R198, RZ, RZ, R73 ;  /* 0x000000ffffc67224 */ /* 0x000fe400078e0049 */
[----:B------:R-:W-:Y:S02]  /*63c90*/  IMAD.MOV.U32 R197, RZ, RZ, R74 ;  /* 0x000000ffffc57224 */ /* 0x000fe400078e004a */
[----:B------:R-:W-:Y:S02]  /*63ca0*/  IMAD.MOV.U32 R196, RZ, RZ, R75 ;  /* 0x000000ffffc47224 */ /* 0x000fe400078e004b */
[C---:B--2---:R-:W-:Y:S11]  /*63cb0*/  HMMA.1688.F32.TF32 R72, R68.reuse, R6, R204 ;  /* 0x000000064448723c */ /* 0x044ff600000810cc */
[----:B------:R-:W-:Y:S11]  /*63cc0*/  @!UPT UIADD3 URZ, URZ, URZ, URZ ;  /* 0x0000003f3f3ff290 */ /* 0x000ff6000fffe03f */
[----:B------:R-:W-:Y:S01]  /*63cd0*/  @!UPT UIADD3 URZ, URZ, URZ, URZ ;  /* 0x0000003f3f3ff290 */ /* 0x000fe2000fffe03f */
[----:B------:R1:W-:Y:S01]  /*63ce0*/  STL [R1+0x180], R72 ;  /* 0x0001804801007387 */ /* 0x0003e20000100800 */
[----:B------:R-:W-:Y:S02]  /*63cf0*/  IMAD.MOV.U32 R212, RZ, RZ, R73 ;  /* 0x000000ffffd47224 */ /* 0x000fe400078e0049 */
[----:B------:R-:W-:Y:S02]  /*63d00*/  IMAD.MOV.U32 R213, RZ, RZ, R74 ;  /* 0x000000ffffd57224 */ /* 0x000fe400078e004a */
[----:B------:R-:W-:Y:S02]  /*63d10*/  IMAD.MOV.U32 R214, RZ, RZ, R75 ;  /* 0x000000ffffd67224 */ /* 0x000fe400078e004b */
[C---:B-1----:R-:W-:Y:S11]  /*63d20*/  HMMA.1688.F32.TF32 R72, R68.reuse, R10, R208 ;  /* 0x0000000a4448723c */ /* 0x042ff600000810d0 */
[----:B------:R-:W-:Y:S11]  /*63d30*/  @!UPT UIADD3 URZ, URZ, URZ, URZ ;  /* 0x0000003f3f3ff290 */ /* 0x000ff6000fffe03f */
[----:B------:R-:W-:Y:S02]  /*63d40*/  @!UPT UIADD3 URZ, URZ, URZ, URZ ;  /* 0x0000003f3f3ff290 */ /* 0x000fe4000fffe03f */
[----:B------:R-:W-:Y:S02]  /*63d50*/  IMAD.MOV.U32 R203, RZ, RZ, R72 ;  /* 0x000000ffffcb7224 */ /* 0x000fe400078e0048 */
[----:B------:R-:W-:Y:S02]  /*63d60*/  IMAD.MOV.U32 R202, RZ, RZ, R73 ;  /* 0x000000ffffca7224 */ /* 0x000fe400078e0049 */
[----:B------:R-:W-:Y:S02]  /*63d70*/  IMAD.MOV.U32 R201, RZ, RZ, R74 ;  /* 0x000000ffffc97224 */ /* 0x000fe400078e004a */
[----:B------:R-:W-:Y:S02]  /*63d80*/  IMAD.MOV.U32 R200, RZ, RZ, R75 ;  /* 0x000000ffffc87224 */ /* 0x000fe400078e004b */
[----:B------:R-:W-:Y:S11]  /*63d90*/  HMMA.1688.F32.TF32 R72, R68, R14, R216 ;  /* 0x0000000e4448723c */ /* 0x000ff600000810d8 */
[----:B------:R-:W-:Y:S11]  /*63da0*/  @!UPT UIADD3 URZ, URZ, URZ, URZ ;  /* 0x0000003f3f3ff290 */ /* 0x000ff6000fffe03f */
[----:B------:R-:W-:Y:S01]  /*63db0*/  @!UPT UIADD3 URZ, URZ, URZ, URZ ;  /* 0x0000003f3f3ff290 */ /* 0x000fe2000fffe03f */
[----:B------:R-:W-:Y:S01]  /*63dc0*/  STL [R1+0x164], R73 ;  /* 0x0001644901007387 */ /* 0x000fe20000100800 */
[----:B------:R-:W-:-:S03]  /*63dd0*/  IMAD.MOV.U32 R215, RZ, RZ, R72 ;  /* 0x000000ffffd77224 */ /* 0x000fc600078e0048 */
[----:B------:R1:W-:Y:S02]  /*63de0*/  STL.64 [R1+0x168], R74 ;  /* 0x0001684a01007387 */ /* 0x0003e40000100a00 */
[C---:B-1----:R-:W-:Y:S11]  /*63df0*/  HMMA.1688.F32.TF32 R72, R68.reuse, R18, R220 ;  /* 0x000000124448723c */ /* 0x042ff600000810dc */
[----:B------:R-:W-:Y:S11]  /*63e00*/  @!UPT UIADD3 URZ, URZ, URZ, URZ ;  /* 0x0000003f3f3ff290 */ /* 0x000ff6000fffe03f */
[----:B------:R-:W-:Y:S02]  /*63e10*/  @!UPT UIADD3 URZ, URZ, URZ, URZ ;  /* 0x0000003f3f3ff290 */ /* 0x000fe4000fffe03f */
[----:B------:R-:W-:Y:S01]  /*63e20*/  IMAD.MOV.U32 R207, RZ, RZ, R72 ;  /* 0x000000ffffcf7224 */ /* 0x000fe200078e0048 */
[----:B------:R-:W-:Y:S01]  /*63e30*/  MOV R205, R74 ;  /* 0x0000004a00cd7202 */ /* 0x000fe20000000f00 */
[----:B------:R-:W-:Y:S02]  /*63e40*/  IMAD.MOV.U32 R206, RZ, RZ, R73 ;  /* 0x000000ffffce7224 */ /* 0x000fe400078e0049 */
[----:B------:R-:W-:Y:S02]  /*63e50*/  IMAD.MOV.U32 R204, RZ, RZ, R75 ;  /* 0x000000ffffcc7224 */ /* 0x000fe400078e004b */
[C---:B------:R-:W-:Y:S01]  /*63e60*/  HMMA.1688.F32.TF32 R72, R68.reuse, R22, R224 ;  /* 0x000000164448723c */ /* 0x040fe200000810e0 */
[----:B------:R-:W-:Y:S11]  /*63e70*/  STL.64 [R1+0xf0], R100 ;  /* 0x0000f06401007387 */ /* 0x000ff60000100a00 */
[----:B------:R-:W-:Y:S11]  /*63e80*/  @!UPT UIADD3 URZ, URZ, URZ, URZ ;  /* 0x0000003f3f3ff290 */ /* 0x000ff6000fffe03f */
[----:B------:R-:W-:Y:S01]  /*63e90*/  @!UPT UIADD3 URZ, URZ, URZ, URZ ;  /* 0x0000003f3f3ff290 */ /* 0x000fe2000fffe03f */
[----:B------:R-:W-:Y:S02]  /*63ea0*/  IMAD.MOV.U32 R179, RZ, RZ, R72 ;  /* 0x000000ffffb37224 */ /* 0x000fe400078e0048 */
[----:B------:R-:W-:Y:S02]  /*63eb0*/  IMAD.MOV.U32 R178, RZ, RZ, R73 ;  /* 0x000000ffffb27224 */ /* 0x000fe400078e0049 */
[----:B------:R-:W-:Y:S02]  /*63ec0*/  IMAD.MOV.U32 R177, RZ, RZ, R74 ;  /* 0x000000ffffb17224 */ /* 0x000fe400078e004a */
[----:B------:R-:W-:Y:S02]  /*63ed0*/  IMAD.MOV.U32 R176, RZ, RZ, R75 ;  /* 0x000000ffffb07224 */ /* 0x000fe400078e004b */
[C---:B------:R-:W-:Y:S01]  /*63ee0*/  HMMA.1688.F32.TF32 R72, R68.reuse, R34, R236 ;  /* 0x000000224448723c */ /* 0x040fe200000810ec */
[----:B------:R1:W-:Y:S04]  /*63ef0*/  STL.64 [R1+0xf8], R102 ;  /* 0x0000f86601007387 */ /* 0x0003e80000100a00 */
[----:B------:R-:W-:Y:S04]  /*63f00*/  STL.64 [R1+0xe0], R96 ;  /* 0x0000e06001007387 */ /* 0x000fe80000100a00 */
[----:B------:R2:W-:Y:S01]  /*63f10*/  STL.64 [R1+0xe8], R98 ;  /* 0x0000e86201007387 */ /* 0x0005e20000100a00 */
[----:B-1----:R-:W-:Y:S01]  /*63f20*/  HMMA.1688.F32.TF32 R100, R68, R38, R240 ;  /* 0x000000264464723c */ /* 0x002fe200000810f0 */
[----:B------:R-:W-:-:S02]  /*63f30*/  IMAD.MOV.U32 R80, RZ, RZ, R49 ;  /* 0x000000ffff507224 */ /* 0x000fc400078e0031 */
[----:B------:R-:W-:Y:S02]  /*63f40*/  IMAD.MOV.U32 R81, RZ, RZ, R48 ;  /* 0x000000ffff517224 */ /* 0x000fe400078e0030 */
[----:B------:R-:W-:Y:S02]  /*63f50*/  IMAD.MOV.U32 R82, RZ, RZ, R45 ;  /* 0x000000ffff527224 */ /* 0x000fe400078e002d */
[----:B------:R-:W-:Y:S01]  /*63f60*/  IMAD.MOV.U32 R83, RZ, RZ, R44 ;  /* 0x000000ffff537224 */ /* 0x000fe200078e002c */
[----:B--2---:R-:W-:Y:S01]  /*63f70*/  HMMA.1688.F32.TF32 R96, R68, R42, R244 ;  /* 0x0000002a4460723c */ /* 0x004fe200000810f4 */
[----:B------:R-:W-:-:S04]  /*63f80*/  IMAD.MOV.U32 R86, RZ, RZ, R57 ;  /* 0x000000ffff567224 */ /* 0x000fc800078e0039 */
[----:B------:R-:W-:Y:S04]  /*63f90*/  STL.64 [R1+0xd0], R72 ;  /* 0x0000d04801007387 */ /* 0x000fe80000100a00 */
[----:B------:R1:W-:Y:S01]  /*63fa0*/  STL.64 [R1+0xd8], R74 ;  /* 0x0000d84a01007387 */ /* 0x0003e20000100a00 */
[----:B---3--:R-:W-:Y:S01]  /*63fb0*/  HMMA.1688.F32.TF32 R48, R68, R50, R92 ;  /* 0x000000324430723c */ /* 0x008fe2000008105c */
[----:B------:R-:W-:Y:S01]  /*63fc0*/  IMAD.MOV.U32 R87, RZ, RZ, R56 ;  /* 0x000000ffff577224 */ /* 0x000fe200078e0038 */
[----:B------:R-:W-:Y:S01]  /*63fd0*/  MOV R195, R76 ;  /* 0x0000004c00c37202 */ /* 0x000fe20000000f00 */
[----:B------:R-:W-:Y:S02]  /*63fe0*/  IMAD.MOV.U32 R194, RZ, RZ, R77 ;  /* 0x000000ffffc27224 */ /* 0x000fe400078e004d */
[----:B------:R-:W-:-:S02]  /*63ff0*/  IMAD.MOV.U32 R193, RZ, RZ, R78 ;  /* 0x000000ffffc17224 */ /* 0x000fc400078e004e */
[----:B------:R-:W-:Y:S02]  /*64000*/  IMAD.MOV.U32 R192, RZ, RZ, R79 ;  /* 0x000000ffffc07224 */ /* 0x000fe400078e004f */
[----:B------:R-:W-:Y:S01]  /*64010*/  IMAD.MOV.U32 R164, RZ, RZ, R119 ;  /* 0x000000ffffa47224 */ /* 0x000fe200078e0077 */
[C---:B-1----:R-:W-:Y:S01]  /*64020*/  HMMA.1688.F32.TF32 R72, R68.reuse, R46, R248 ;  /* 0x0000002e4448723c */ /* 0x042fe200000810f8 */
[----:B------:R-:W-:Y:S02]  /*64030*/  IMAD.MOV.U32 R235, RZ, RZ, R188 ;  /* 0x000000ffffeb7224 */ /* 0x000fe400078e00bc */
[----:B------:R-:W-:Y:S02]  /*64040*/  IMAD.MOV.U32 R234, RZ, RZ, R189 ;  /* 0x000000ffffea7224 */ /* 0x000fe400078e00bd */
[----:B------:R-:W-:Y:S02]  /*64050*/  IMAD.MOV.U32 R233, RZ, RZ, R190 ;  /* 0x000000ffffe97224 */ /* 0x000fe400078e00be */
[----:B------:R-:W-:Y:S01]  /*64060*/  IMAD.MOV.U32 R232, RZ, RZ, R191 ;  /* 0x000000ffffe87224 */ /* 0x000fe200078e00bf */
[----:B------:R-:W-:Y:S01]  /*64070*/  HMMA.1688.F32.TF32 R44, R68, R54, R88 ;  /* 0x00000036442c723c */ /* 0x000fe20000081058 */
[----:B------:R-:W-:Y:S01]  /*64080*/  STL.64 [R1+0xc0], R100 ;  /* 0x0000c06401007387 */ /* 0x000fe20000100a00 */
[----:B------:R-:W-:-:S03]  /*64090*/  IMAD.MOV.U32 R76, RZ, RZ, R65 ;  /* 0x000000ffff4c7224 */ /* 0x000fc600078e0041 */
[----:B------:R-:W-:Y:S01]  /*640a0*/  STL.64 [R1+0xc8], R102 ;  /* 0x0000c86601007387 */ /* 0x000fe20000100a00 */
[----:B------:R-:W-:Y:S02]  /*640b0*/  IMAD.MOV.U32 R77, RZ, RZ, R64 ;  /* 0x000000ffff4d7224 */ /* 0x000fe400078e0040 */
[----:B------:R-:W-:Y:S01]  /*640c0*/  IMAD.MOV.U32 R78, RZ, RZ, R61 ;  /* 0x000000ffff4e7224 */ /* 0x000fe200078e003d */
[----:B------:R-:W-:Y:S01]  /*640d0*/  STL.64 [R1+0xb0], R96 ;  /* 0x0000b06001007387 */ /* 0x000fe20000100a00 */
[----:B------:R-:W-:-:S03]  /*640e0*/  IMAD.MOV.U32 R79, RZ, RZ, R60 ;  /* 0x000000ffff4f7224 */ /* 0x000fc600078e003c */
[----:B------:R-:W-:Y:S01]  /*640f0*/  STL.64 [R1+0xb8], R98 ;  /* 0x0000b86201007387 */ /* 0x000fe20000100a00 */
[C---:B------:R-:W-:Y:S03]  /*64100*/  HMMA.1688.F32.TF32 R52, R68.reuse, R58, R84 ;  /* 0x0000003a4434723c */ /* 0x040fe60000081054 */
[----:B------:R-:W-:Y:S04]  /*64110*/  STL.64 [R1+0xa0], R72 ;  /* 0x0000a04801007387 */ /* 0x000fe80000100a00 */
[----:B------:R-:W-:Y:S04]  /*64120*/  STL.64 [R1+0xa8], R74 ;  /* 0x0000a84a01007387 */ /* 0x000fe80000100a00 */
[----:B------:R-:W-:Y:S04]  /*64130*/  STL.64 [R1+0x90], R48 ;  /* 0x0000903001007387 */ /* 0x000fe80000100a00 */
[----:B------:R1:W-:Y:S04]  /*64140*/  STL.64 [R1+0x98], R50 ;  /* 0x0000983201007387 */ /* 0x0003e80000100a00 */
[----:B------:R-:W-:Y:S04]  /*64150*/  STL.64 [R1+0x80], R44 ;  /* 0x0000802c01007387 */ /* 0x000fe80000100a00 */
[----:B------:R2:W-:Y:S01]  /*64160*/  STL.64 [R1+0x88], R46 ;  /* 0x0000882e01007387 */ /* 0x0005e20000100a00 */
[C---:B-1----:R-:W-:Y:S01]  /*64170*/  HMMA.1688.F32.TF32 R48, R68.reuse, R62, R80 ;  /* 0x0000003e4430723c */ /* 0x042fe20000081050 */
[----:B------:R-:W-:Y:S01]  /*64180*/  IMAD.MOV.U32 R227, RZ, RZ, R184 ;  /* 0x000000ffffe37224 */ /* 0x000fe200078e00b8 */
[----:B------:R-:W-:Y:S01]  /*64190*/  MOV R226, R185 ;  /* 0x000000b900e27202 */ /* 0x000fe20000000f00 */
[----:B------:R-:W-:Y:S01]  /*641a0*/  IMAD.MOV.U32 R225, RZ, RZ, R186 ;  /* 0x000000ffffe17224 */ /* 0x000fe200078e00ba */
[----:B------:R-:W-:Y:S04]  /*641b0*/  LDS R240, [R3+0xc5080] ;  /* 0x0c50800003f07984 */ /* 0x000fe80000000800 */
[----:B--2---:R-:W-:Y:S01]  /*641c0*/  HMMA.1688.F32.TF32 R44, R68, R66, R76 ;  /* 0x00000042442c723c */ /* 0x004fe2000008104c */
[----:B------:R-:W-:Y:S04]  /*641d0*/  STL.64 [R1+0x70], R52 ;  /* 0x0000703401007387 */ /* 0x000fe80000100a00 */
[----:B------:R-:W-:Y:S01]  /*641e0*/  STL.64 [R1+0x78], R54 ;  /* 0x0000783601007387 */ /* 0x000fe20000100a00 */
[----:B------:R-:W-:-:S02]  /*641f0*/  IMAD.MOV.U32 R224, RZ, RZ, R187 ;  /* 0x000000ffffe07224 */ /* 0x000fc400078e00bb */
[----:B------:R-:W-:Y:S01]  /*64200*/  IMAD.MOV.U32 R223, RZ, RZ, R180 ;  /* 0x000000ffffdf7224 */ /* 0x000fe200078e00b4 */
[----:B------:R-:W-:Y:S01]  /*64210*/  LDS R242, [R3+0xc5480] ;  /* 0x0c54800003f27984 */ /* 0x000fe20000000800 */
[----:B------:R-:W-:Y:S02]  /*64220*/  IMAD.MOV.U32 R222, RZ, RZ, R181 ;  /* 0x000000ffffde7224 */ /* 0x000fe400078e00b5 */
[----:B------:R-:W-:Y:S01]  /*64230*/  IMAD.MOV.U32 R221, RZ, RZ, R182 ;  /* 0x000000ffffdd7224 */ /* 0x000fe200078e00b6 */
[----:B------:R-:W-:Y:S04]  /*64240*/  LDS R241, [R252+0xc5080] ;  /* 0x0c508000fcf17984 */ /* 0x000fe80000000800 */
[----:B------:R-:W-:Y:S04]  /*64250*/  STL.64 [R1+0x50], R48 ;  /* 0x0000503001007387 */ /* 0x000fe80000100a00 */
[----:B------:R-:W-:Y:S04]  /*64260*/  STL.64 [R1+0x58], R50 ;  /* 0x0000583201007387 */ /* 0x000fe80000100a00 */
[----:B------:R-:W-:Y:S04]  /*64270*/  STL.64 [R1], R44 ;  /* 0x0000002c01007387 */ /* 0x000fe80000100a00 */
[----:B------:R-:W-:Y:S04]  /*64280*/  STL.64 [R1+0x8], R46 ;  /* 0x0000082e01007387 */ /* 0x000fe80000100a00 */
[----:B------:R-:W2:Y:S01]  /*64290*/  LDL.LU R2, [R1+0x1bb8] ;  /* 0x001bb80001027983 */ /* 0x000ea20000300800 */
[----:B------:R-:W-:-:S02]  /*642a0*/  IMAD.MOV.U32 R92, RZ, RZ, R9 ;  /* 0x000000ffff5c7224 */ /* 0x000fc400078e0009 */
[----:B------:R-:W-:Y:S01]  /*642b0*/  IMAD.MOV.U32 R93, RZ, RZ, R8 ;  /* 0x000000ffff5d7224 */ /* 0x000fe200078e0008 */
[----:B------:R-:W-:Y:S01]  /*642c0*/  LDS R243, [R252+0xc5480] ;  /* 0x0c548000fcf37984 */ /* 0x000fe20000000800 */
[----:B------:R-:W-:Y:S02]  /*642d0*/  IMAD.MOV.U32 R94, RZ, RZ, R5 ;  /* 0x000000ffff5e7224 */ /* 0x000fe400078e0005 */
[----:B------:R-:W-:Y:S02]  /*642e0*/  IMAD.MOV.U32 R95, RZ, RZ, R4 ;  /* 0x000000ffff5f7224 */ /* 0x000fe400078e0004 */
        /* <DEDUP_REMOVED lines=15> */
[----:B------:R-:W-:Y:S01]  /*643e0*/  IMAD.MOV.U32 R79, RZ, RZ, R36 ;  /* 0x000000ffff4f7224 */ /* 0x000fe200078e0024 */
[----:B--2---:R-:W1:Y:S04]  /*643f0*/  LDSM.16.M88.4 R8, [R2+0x4100] ;  /* 0x004100000208783b */ /* 0x004e680000000200 */
[----:B------:R-:W2:Y:S04]  /*64400*/  LDSM.16.M88.4 R4, [R2+0x100] ;  /* 0x000100000204783b */ /* 0x000ea80000000200 */
[----:B------:R-:W3:Y:S04]  /*64410*/  LDSM.16.M88.4 R12, [R2+0x8100] ;  /* 0x00810000020c783b */ /* 0x000ee80000000200 */
[----:B------:R-:W4:Y:S04]  /*64420*/  LDSM.16.M88.4 R16, [R2+0xc100] ;  /* 0x00c100000210783b */ /* 0x000f280000000200 */
[----:B------:R-:W5:Y:S04]  /*64430*/  LDSM.16.M88.4 R20, [R2+0x10100] ;  /* 0x010100000214783b */ /* 0x000f680000000200 */
[----:B------:R-:W3:Y:S04]  /*64440*/  LDSM.16.M88.4 R24, [R2+0x14100] ;  /* 0x014100000218783b */ /* 0x000ee80000000200 */
[----:B------:R-:W4:Y:S04]  /*64450*/  LDSM.16.M88.4 R48, [R2+0x2c100] ;  /* 0x02c100000230783b */ /* 0x000f280000000200 */
[----:B------:R-:W4:Y:S04]  /*64460*/  LDSM.16.M88.4 R52, [R2+0x30100] ;  /* 0x030100000234783b */ /* 0x000f280000000200 */
[----:B------:R-:W-:Y:S04]  /*64470*/  LDSM.16.M88.4 R28, [R2+0x18100] ;  /* 0x01810000021c783b */ /* 0x000fe80000000200 */
[----:B------:R-:W-:Y:S01]  /*64480*/  LDSM.16.M88.4 R32, [R2+0x1c100] ;  /* 0x01c100000220783b */ /* 0x000fe20000000200 */
[----:B-1----:R-:W-:Y:S03]  /*64490*/  HMMA.1688.F32.TF32 R68, R112, R8, R88 ;  /* 0x000000087044723c */ /* 0x002fe60000081058 */
[----:B------:R-:W-:Y:S04]  /*644a0*/  LDSM.16.M88.4 R36, [R2+0x20100] ;  /* 0x020100000224783b */ /* 0x000fe80000000200 */
[----:B--2---:R-:W-:Y:S04]  /*644b0*/  STL [R1+0x1b7c], R6 ;  /* 0x001b7c0601007387 */ /* 0x004fe80000100800 */
[----:B------:R-:W-:Y:S04]  /*644c0*/  STL [R1+0x1b78], R7 ;  /* 0x001b780701007387 */ /* 0x000fe80000100800 */
[----:B------:R-:W-:Y:S04]  /*644d0*/  STL [R1+0x1b84], R10 ;  /* 0x001b840a01007387 */ /* 0x000fe80000100800 */
[----:B------:R-:W-:Y:S04]  /*644e0*/  STL [R1+0x1b80], R11 ;  /* 0x001b800b01007387 */ /* 0x000fe80000100800 */
[----:B---3--:R-:W-:Y:S04]  /*644f0*/  STL [R1+0x1b8c], R14 ;  /* 0x001b8c0e01007387 */ /* 0x008fe80000100800 */
[----:B------:R-:W-:Y:S04]  /*64500*/  STL [R1+0x1b88], R15 ;  /* 0x001b880f01007387 */ /* 0x000fe80000100800 */
[----:B----4-:R-:W-:Y:S04]  /*64510*/  STL [R1+0x1b94], R18 ;  /* 0x001b941201007387 */ /* 0x010fe80000100800 */
[----:B------:R-:W-:Y:S04]  /*64520*/  STL [R1+0x1b90], R19 ;  /* 0x001b901301007387 */ /* 0x000fe80000100800 */
[----:B-----5:R1:W-:Y:S04]  /*64530*/  STL [R1+0x1b9c], R22 ;  /* 0x001b9c1601007387 */ /* 0x0203e80000100800 */
[----:B------:R2:W-:Y:S04]  /*64540*/  STL [R1+0x1b98], R23 ;  /* 0x001b981701007387 */ /* 0x0005e80000100800 */
[----:B------:R3:W-:Y:S01]  /*64550*/  STL [R1+0x1ba4], R26 ;  /* 0x001ba41a01007387 */ /* 0x0007e20000100800 */
[----:B-1----:R-:W-:-:S03]  /*64560*/  IMAD.MOV.U32 R22, RZ, RZ, R70 ;  /* 0x000000ffff167224 */ /* 0x002fc600078e0046 */
[----:B------:R1:W-:Y:S01]  /*64570*/  STL [R1+0x1ba0], R27 ;  /* 0x001ba01b01007387 */ /* 0x0003e20000100800 */
[----:B--2---:R-:W-:-:S03]  /*64580*/  IMAD.MOV.U32 R23, RZ, RZ, R71 ;  /* 0x000000ffff177224 */ /* 0x004fc600078e0047 */
[----:B------:R-:W-:Y:S01]  /*64590*/  LDSM.16.M88.4 R40, [R2+0x24100] ;  /* 0x024100000228783b */ /* 0x000fe20000000200 */
[----:B---3--:R-:W-:-:S03]  /*645a0*/  IMAD.MOV.U32 R26, RZ, RZ, R68 ;  /* 0x000000ffff1a7224 */ /* 0x008fc600078e0044 */
[----:B------:R-:W2:Y:S01]  /*645b0*/  LDSM.16.M88.4 R44, [R2+0x28100] ;  /* 0x02810000022c783b */ /* 0x000ea20000000200 */
[----:B-1----:R-:W-:Y:S02]  /*645c0*/  IMAD.MOV.U32 R27, RZ, RZ, R69 ;  /* 0x000000ffff1b7224 */ /* 0x002fe400078e0045 */
[C---:B------:R-:W-:Y:S01]  /*645d0*/  HMMA.1688.F32.TF32 R68, R112.reuse, R12, R84 ;  /* 0x0000000c7044723c */ /* 0x040fe20000081054 */
[----:B------:R-:W1:Y:S04]  /*645e0*/  LDSM.16.M88.4 R56, [R2+0x34100] ;  /* 0x034100000238783b */ /* 0x000e680000000200 */
[----:B------:R-:W3:Y:S03]  /*645f0*/  LDSM.16.M88.4 R60, [R2+0x38100] ;  /* 0x03810000023c783b */ /* 0x000ee60000000200 */
[C---:B------:R-:W-:Y:S01]  /*64600*/  HMMA.1688.F32.TF32 R72, R112.reuse, R4, R92 ;  /* 0x000000047048723c */ /* 0x040fe2000008105c */
[----:B------:R-:W4:Y:S11]  /*64610*/  LDSM.16.M88.4 R64, [R2+0x3c100] ;  /* 0x03c100000240783b */ /* 0x000f360000000200 */
[----:B------:R-:W-:Y:S04]  /*64620*/  @!UPT UIADD3 URZ, URZ, URZ, URZ ;  /* 0x0000003f3f3ff290 */ /* 0x000fe8000fffe03f */
        /* <DEDUP_REMOVED lines=8> */
[----:B------:R-:W-:Y:S04]  /*646b0*/  STL [R1+0x1a78], R55 ;  /* 0x001a783701007387 */ /* 0x000fe80000100800 */
[----:B------:R-:W-:Y:S04]  /*646c0*/  STL [R1+0x18f4], R2 ;  /* 0x0018f40201007387 */ /* 0x000fe80000100800 */
[----:B------:R-:W-:Y:S04]  /*646d0*/  STL.64 [R1+0x40], R72 ;  /* 0x0000404801007387 */ /* 0x000fe80000100a00 */
[----:B------:R5:W-:Y:S01]  /*646e0*/  STL.64 [R1+0x48], R74 ;  /* 0x0000484a01007387 */ /* 0x000be20000100a00 */
[----:B------:R-:W-:Y:S01]  /*646f0*/  MOV R10, R68 ;  /* 0x00000044000a7202 */ /* 0x000fe20000000f00 */
[----:B------:R-:W-:-:S02]  /*64700*/  IMAD.MOV.U32 R11, RZ, RZ, R69 ;  /* 0x000000ffff0b7224 */ /* 0x000fc400078e0045 */
[----:B------:R-:W2:Y:S01]  /*64710*/  LDL.LU R92, [R1+0x3c0] ;  /* 0x0003c000015c7983 */ /* 0x000ea20000300800 */
[----:B------:R-:W-:Y:S02]  /*64720*/  IMAD.MOV.U32 R6, RZ, RZ, R70 ;  /* 0x000000ffff067224 */ /* 0x000fe400078e0046 */
[----:B------:R-:W-:Y:S01]  /*64730*/  IMAD.MOV.U32 R7, RZ, RZ, R71 ;  /* 0x000000ffff077224 */ /* 0x000fe200078e0047 */
[----:B------:R-:W2:Y:S01]  /*64740*/  LDL.LU R93, [R1+0x3c4] ;  /* 0x0003c400015d7983 */ /* 0x000ea20000300800 */
[C---:B------:R-:W-:Y:S03]  /*64750*/  HMMA.1688.F32.TF32 R68, R112.reuse, R20, R76 ;  /* 0x000000147044723c */ /* 0x040fe6000008104c */
[----:B------:R-:W2:Y:S04]  /*64760*/  LDL.LU R94, [R1+0x3c8] ;  /* 0x0003c800015e7983 */ /* 0x000ea80000300800 */
[----:B------:R-:W2:Y:S04]  /*64770*/  LDL.LU R95, [R1+0x3cc] ;  /* 0x0003cc00015f7983 */ /* 0x000ea80000300800 */
        /* <DEDUP_REMOVED lines=28> */
[----:B------:R-:W1:Y:S04]  /*64940*/  LDL.LU R104, [R1+0x390] ;  /* 0x0003900001687983 */ /* 0x000e680000300800 */
[----:B------:R-:W1:Y:S04]  /*64950*/  LDL.LU R105, [R1+0x394] ;  /* 0x0003940001697983 */ /* 0x000e680000300800 */
[----:B------:R-:W1:Y:S04]  /*64960*/  LDL.LU R106, [R1+0x398] ;  /* 0x00039800016a7983 */ /* 0x000e680000300800 */
[----:B------:R-:W1:Y:S04]  /*64970*/  LDL.LU R107, [R1+0x39c] ;  /* 0x00039c00016b7983 */ /* 0x000e680000300800 */
[----:B------:R-:W4:Y:S04]  /*64980*/  LDL.LU R108, [R1+0x380] ;  /* 0x00038000016c7983 */ /* 0x000f280000300800 */
[----:B------:R-:W4:Y:S04]  /*64990*/  LDL.LU R109, [R1+0x384] ;  /* 0x00038400016d7983 */ /* 0x000f280000300800 */
[----:B------:R-:W4:Y:S04]  /*649a0*/  LDL.LU R110, [R1+0x388] ;  /* 0x00038800016e7983 */ /* 0x000f280000300800 */
[----:B------:R-:W4:Y:S04]  /*649b0*/  LDL.LU R111, [R1+0x38c] ;  /* 0x00038c00016f7983 */ /* 0x000f280000300800 */
[----:B------:R-:W-:Y:S04]  /*649c0*/  STL.64 [R1+0x1a90], R70 ;  /* 0x001a904601007387 */ /* 0x000fe80000100a00 */
[----:B------:R-:W-:Y:S01]  /*649d0*/  STL.64 [R1+0x1a88], R68 ;  /* 0x001a884401007387 */ /* 0x000fe20000100a00 */
[C---:B--2---:R-:W-:Y:S08]  /*649e0*/  HMMA.1688.F32.TF32 R92, R112.reuse, R44, R92 ;  /* 0x0000002c705c723c */ /* 0x044ff0000008105c */
[C---:B---3--:R-:W-:Y:S08]  /*649f0*/  HMMA.1688.F32.TF32 R76, R112.reuse, R28, R76 ;  /* 0x0000001c704c723c */ /* 0x048ff0000008104c */
[C---:B-----5:R-:W-:Y:S08]  /*64a00*/  HMMA.1688.F32.TF32 R72, R112.reuse, R24, R120 ;  /* 0x000000187048723c */ /* 0x060ff00000081078 */
[C---:B----4-:R-:W-:Y:S08]  /*64a10*/  HMMA.1688.F32.TF32 R80, R112.reuse, R32, R80 ;  /* 0x000000207050723c */ /* 0x050ff00000081050 */
[C---:B------:R-:W-:Y:S07]  /*64a20*/  HMMA.1688.F32.TF32 R84, R112.reuse, R36, R84 ;  /* 0x000000247054723c */ /* 0x040fee0000081054 */
[----:B------:R2:W-:Y:S01]  /*64a30*/  STL.64 [R1+0x1aa0], R74 ;  /* 0x001aa04a01007387 */ /* 0x0005e20000100a00 */
[C---:B------:R-:W-:Y:S03]  /*64a40*/  HMMA.1688.F32.TF32 R88, R112.reuse, R40, R88 ;  /* 0x000000287058723c */ /* 0x040fe60000081058 */
[----:B------:R3:W-:Y:S05]  /*64a50*/  STL.64 [R1+0x1a98], R72 ;  /* 0x001a984801007387 */ /* 0x0007ea0000100a00 */
[C---:B------:R-:W-:Y:S01]  /*64a60*/  HMMA.1688.F32.TF32 R96, R112.reuse, R48, R96 ;  /* 0x000000307060723c */ /* 0x040fe20000081060 */
[----:B------:R-:W-:Y:S04]  /*64a70*/  STL.64 [R1+0x1ab0], R78 ;  /* 0x001ab04e01007387 */ /* 0x000fe80000100a00 */
[----:B------:R-:W-:Y:S03]  /*64a80*/  STL.64 [R1+0x1aa8], R76 ;  /* 0x001aa84c01007387 */ /* 0x000fe60000100a00 */
[C---:B------:R-:W-:Y:S01]  /*64a90*/  HMMA.1688.F32.TF32 R100, R112.reuse, R52, R100 ;  /* 0x000000347064723c */ /* 0x040fe20000081064 */
[----:B------:R4:W-:Y:S04]  /*64aa0*/  STL.64 [R1+0x1ac0], R82 ;  /* 0x001ac05201007387 */ /* 0x0009e80000100a00 */
[----:B------:R5:W-:Y:S03]  /*64ab0*/  STL.64 [R1+0x1ab8], R80 ;  /* 0x001ab85001007387 */ /* 0x000be60000100a00 */
[C---:B-1----:R-:W-:Y:S01]  /*64ac0*/  HMMA.1688.F32.TF32 R104, R112.reuse, R56, R104 ;  /* 0x000000387068723c */ /* 0x042fe20000081068 */
        /* <DEDUP_REMOVED lines=8> */
[----:B------:R-:W5:Y:S04]  /*64b50*/  LDL R2, [R1+0x474] ;  /* 0x0004740001027983 */ /* 0x000f680000100800 */
[----:B------:R-:W-:Y:S04]  /*64b60*/  STL.64 [R1+0x1b10], R102 ;  /* 0x001b106601007387 */ /* 0x000fe80000100a00 */
[----:B------:R-:W-:Y:S04]  /*64b70*/  STL.64 [R1+0x1b08], R100 ;  /* 0x001b086401007387 */ /* 0x000fe80000100a00 */
[----:B------:R-:W-:Y:S04]  /*64b80*/  STL.64 [R1+0x1b20], R106 ;  /* 0x001b206a01007387 */ /* 0x000fe80000100a00 */
[----:B------:R-:W-:Y:S04]  /*64b90*/  STL.64 [R1+0x1b18], R104 ;  /* 0x001b186801007387 */ /* 0x000fe80000100a00 */
        /* <DEDUP_REMOVED lines=57> */
[----:B------:R-:W-:Y:S04]  /*64f30*/  STL.64 [R1+0x1b30], R110 ;  /* 0x001b306e01007387 */ /* 0x000fe80000100a00 */
[----:B------:R-:W-:Y:S01]  /*64f40*/  STL.64 [R1+0x1b28], R108 ;  /* 0x001b286c01007387 */ /* 0x000fe20000100a00 */
[----:B--2---:R-:W-:-:S02]  /*64f50*/  IMAD.MOV.U32 R75, RZ, RZ, R204 ;  /* 0x000000ffff4b7224 */ /* 0x004fc400078e00cc */
[----:B------:R-:W-:Y:S02]  /*64f60*/  IMAD.MOV.U32 R74, RZ, RZ, R205 ;  /* 0x000000ffff4a7224 */ /* 0x000fe400078e00cd */
[----:B---3--:R-:W-:Y:S02]  /*64f70*/  IMAD.MOV.U32 R73, RZ, RZ, R206 ;  /* 0x000000ffff497224 */ /* 0x008fe400078e00ce */
        /* <DEDUP_REMOVED lines=10> */
[----:B----4-:R-:W-:-:S02]  /*65020*/  IMAD.MOV.U32 R83, RZ, RZ, R196 ;  /* 0x000000ffff537224 */ /* 0x010fc400078e00c4 */
[----:B------:R-:W-:Y:S02]  /*65030*/  IMAD.MOV.U32 R82, RZ, RZ, R197 ;  /* 0x000000ffff527224 */ /* 0x000fe400078e00c5 */
[----:B-----5:R-:W-:Y:S02]  /*65040*/  IMAD.MOV.U32 R81, RZ, RZ, R198 ;  /* 0x000000ffff517224 */ /* 0x020fe400078e00c6 */
[----:B------:R-:W-:Y:S02]  /*65050*/  IMAD.MOV.U32 R80, RZ, RZ, R199 ;  /* 0x000000ffff507224 */ /* 0x000fe400078e00c7 */
[----:B------:R-:W-:Y:S02]  /*65060*/  IMAD.MOV.U32 R245, RZ, RZ, R212 ;  /* 0x000000fffff57224 */ /* 0x000fe400078e00d4 */
[----:B------:R-:W-:Y:S02]  /*65070*/  IMAD.MOV.U32 R246, RZ, RZ, R213 ;  /* 0x000000fffff67224 */ /* 0x000fe400078e00d5 */
[----:B------:R-:W-:-:S02]  /*65080*/  IMAD.MOV.U32 R247, RZ, RZ, R214 ;  /* 0x000000fffff77224 */ /* 0x000fc400078e00d6 */
[----:B------:R-:W-:Y:S01]  /*65090*/  IMAD.MOV.U32 R76, RZ, RZ, R215 ;  /* 0x000000ffff4c7224 */ /* 0x000fe200078e00d7 */
[----:B------:R-:W-:Y:S08]  /*650a0*/  HMMA.1688.F32.TF32 R116, R172, R4, R116 ;  /* 0x00000004ac74723c */ /* 0x000ff00000081074 */
[----:B------:R-:W-:Y:S08]  /*650b0*/  HMMA.1688.F32.TF32 R112, R112, R64, R216 ;  /* 0x000000407070723c */ /* 0x000ff000000810d8 */
[C---:B------:R-:W-:Y:S11]  /*650c0*/  HMMA.1688.F32.TF32 R120, R172.reuse, R8, R120 ;  /* 0x00000008ac78723c */ /* 0x040ff60000081078 */
[----:B------:R-:W-:Y:S04]  /*650d0*/  @!UPT UIADD3 URZ, URZ, URZ, URZ ;  /* 0x0000003f3f3ff290 */ /* 0x000fe8000fffe03f */
[----:B------:R-:W-:Y:S04]  /*650e0*/  STL.64 [R1+0x1b40], R114 ;  /* 0x001b407201007387 */ /* 0x000fe80000100a00 */
[----:B------:R-:W-:Y:S01]  /*650f0*/  STL.64 [R1+0x1b38], R112 ;  /* 0x001b387001007387 */ /* 0x000fe20000100a00 */
[C---:B------:R-:W-:Y:S03]  /*65100*/  HMMA.1688.F32.TF32 R124, R172.reuse, R16, R124 ;  /* 0x00000010ac7c723c */ /* 0x040fe6000008107c */
[----:B------:R-:W-:Y:S04]  /*65110*/  STL.64 [R1+0x1b50], R118 ;  /* 0x001b507601007387 */ /* 0x000fe80000100a00 */
[----:B------:R-:W-:Y:S04]  /*65120*/  STL.64 [R1+0x1b48], R116 ;  /* 0x001b487401007387 */ /* 0x000fe80000100a00 */
[----:B------:R-:W-:Y:S04]  /*65130*/  STL.64 [R1+0x1b60], R122 ;  /* 0x001b607a01007387 */ /* 0x000fe80000100a00 */
[----:B------:R-:W-:Y:S08]  /*65140*/  STL.64 [R1+0x1b58], R120 ;  /* 0x001b587801007387 */ /* 0x000ff00000100a00 */
        /* <DEDUP_REMOVED lines=16> */
[----:B------:R-:W5:Y:S01]  /*65250*/  LDL.LU R194, [R1+0x318] ;  /* 0x0003180001c27983 */ /* 0x000f620000300800 */
[----:B------:R-:W-:Y:S03]  /*65260*/  HMMA.1688.F32.TF32 R68, R172, R12, R208 ;  /* 0x0000000cac44723c */ /* 0x000fe600000810d0 */
        /* <DEDUP_REMOVED lines=25> */
[----:B-1----:R-:W5:Y:S04]  /*65400*/  LDL.LU R84, [R1+0x2c0] ;  /* 0x0002c00001547983 */ /* 0x002f680000300800 */
        /* <DEDUP_REMOVED lines=19> */
[----:B------:R-:W-:Y:S01]  /*65540*/  MOV R71, R176 ;  /* 0x000000b000477202 */ /* 0x000fe20000000f00 */
[----:B------:R-:W-:Y:S01]  /*65550*/  IMAD.MOV.U32 R68, RZ, RZ, R179 ;  /* 0x000000ffff447224 */ /* 0x000fe200078e00b3 */
[----:B------:R-:W-:Y:S01]  /*65560*/  LDS R176, [R0+0xc5080] ;  /* 0x0c50800000b07984 */ /* 0x000fe20000000800 */
[----:B------:R-:W-:Y:S02]  /*65570*/  IMAD.MOV.U32 R69, RZ, RZ, R178 ;  /* 0x000000ffff457224 */ /* 0x000fe400078e00b2 */
[----:B------:R-:W-:Y:S01]  /*65580*/  IMAD.MOV.U32 R70, RZ, RZ, R177 ;  /* 0x000000ffff467224 */ /* 0x000fe200078e00b1 */
[----:B------:R-:W-:Y:S04]  /*65590*/  LDS R178, [R0+0xc5480] ;  /* 0x0c54800000b27984 */ /* 0x000fe80000000800 */
[----:B------:R-:W-:Y:S04]  /*655a0*/  LDS R177, [R2+0xc5080] ;  /* 0x0c50800002b17984 */ /* 0x000fe80000000800 */
[----:B------:R-:W1:Y:S01]  /*655b0*/  LDS R179, [R2+0xc5480] ;  /* 0x0c54800002b37984 */ /* 0x000e620000000800 */
        /* <DEDUP_REMOVED lines=10> */
[C---:B------:R-:W-:Y:S08]  /*65660*/  HMMA.1688.F32.TF32 R208, R240.reuse, R32, R208 ;  /* 0x00000020f0d0723c */ /* 0x040ff000000810d0 */
[C---:B--2---:R-:W-:Y:S08]  /*65670*/  HMMA.1688.F32.TF32 R216, R240.reuse, R40, R216 ;  /* 0x00000028f0d8723c */ /* 0x044ff000000810d8 */
[C---:B------:R-:W-:Y:S08]  /*65680*/  HMMA.1688.F32.TF32 R220, R240.reuse, R44, R220 ;  /* 0x0000002cf0dc723c */ /* 0x040ff000000810dc */
[C---:B---3--:R-:W-:Y:S08]  /*65690*/  HMMA.1688.F32.TF32 R204, R240.reuse, R28, R204 ;  /* 0x0000001cf0cc723c */ /* 0x048ff000000810cc */
[C---:B------:R-:W-:Y:S08]  /*656a0*/  HMMA.1688.F32.TF32 R224, R240.reuse, R48, R224 ;  /* 0x00000030f0e0723c */ /* 0x040ff000000810e0 */
[C---:B----4-:R-:W-:Y:S08]  /*656b0*/  HMMA.1688.F32.TF32 R200, R240.reuse, R24, R200 ;  /* 0x00000018f0c8723c */ /* 0x050ff000000810c8 */
[C---:B------:R-:W-:Y:S08]  /*656c0*/  HMMA.1688.F32.TF32 R232, R240.reuse, R56, R232 ;  /* 0x00000038f0e8723c */ /* 0x040ff000000810e8 */
[C---:B-----5:R-:W-:Y:S08]  /*656d0*/  HMMA.1688.F32.TF32 R192, R240.reuse, R16, R192 ;  /* 0x00000010f0c0723c */ /* 0x060ff000000810c0 */
[C---:B------:R-:W-:Y:S08]  /*656e0*/  HMMA.1688.F32.TF32 R236, R240.reuse, R60, R236 ;  /* 0x0000003cf0ec723c */ /* 0x040ff000000810ec */
[----:B------:R-:W-:Y:S08]  /*656f0*/  HMMA.1688.F32.TF32 R188, R240, R12, R188 ;  /* 0x0000000cf0bc723c */ /* 0x000ff000000810bc */
[----:B------:R-:W-:Y:S08]  /*65700*/  HMMA.1688.F32.TF32 R168, R172, R60, R168 ;  /* 0x0000003caca8723c */ /* 0x000ff000000810a8 */
[----:B-1----:R-:W-:Y:S08]  /*65710*/  HMMA.1688.F32.TF32 R72, R176, R16, R72 ;  /* 0x00000010b048723c */ /* 0x002ff00000081048 */
[C---:B------:R-:W-:Y:S08]  /*65720*/  HMMA.1688.F32.TF32 R184, R240.reuse, R8, R184 ;  /* 0x00000008f0b8723c */ /* 0x040ff000000810b8 */
[C---:B------:R-:W-:Y:S08]  /*65730*/  HMMA.1688.F32.TF32 R180, R240.reuse, R4, R180 ;  /* 0x00000004f0b4723c */ /* 0x040ff000000810b4 */
[-C--:B------:R-:W-:Y:S08]  /*65740*/  HMMA.1688.F32.TF32 R196, R240, R20.reuse, R196 ;  /* 0x00000014f0c4723c */ /* 0x080ff000000810c4 */
[----:B------:R-:W-:Y:S08]  /*65750*/  HMMA.1688.F32.TF32 R68, R176, R20, R68 ;  /* 0x00000014b044723c */ /* 0x000ff00000081044 */
[----:B------:R-:W-:Y:S08]  /*65760*/  HMMA.1688.F32.TF32 R228, R240, R52, R228 ;  /* 0x00000034f0e4723c */ /* 0x000ff000000810e4 */
[----:B------:R-:W-:Y:S08]  /*65770*/  HMMA.1688.F32.TF32 R172, R172, R64, R212 ;  /* 0x00000040acac723c */ /* 0x000ff000000810d4 */
[C---:B------:R-:W-:Y:S08]  /*65780*/  HMMA.1688.F32.TF32 R212, R240.reuse, R36, R84 ;  /* 0x00000024f0d4723c */ /* 0x040ff00000081054 */
[----:B------:R-:W-:Y:S08]  /*65790*/  HMMA.1688.F32.TF32 R240, R240, R64, R80 ;  /* 0x00000040f0f0723c */ /* 0x000ff00000081050 */
[C---:B------:R-:W-:Y:S01]  /*657a0*/  HMMA.1688.F32.TF32 R80, R176.reuse, R8, R248 ;  /* 0x00000008b050723c */ /* 0x040fe200000810f8 */
[----:B------:R-:W-:Y:S04]  /*657b0*/  LDS R248, [R3+0xc5800] ;  /* 0x0c58000003f87984 */ /* 0x000fe80000000800 */
[----:B------:R-:W-:Y:S03]  /*657c0*/  LDS R250, [R3+0xc5c00] ;  /* 0x0c5c000003fa7984 */ /* 0x000fe60000000800 */
[----:B------:R-:W-:Y:S01]  /*657d0*/  HMMA.1688.F32.TF32 R76, R176, R12, R76 ;  /* 0x0000000cb04c723c */ /* 0x000fe2000008104c */
[----:B------:R-:W-:Y:S04]  /*657e0*/  LDS R249, [R252+0xc5800] ;  /* 0x0c580000fcf97984 */ /* 0x000fe80000000800 */
[----:B------:R-:W1:Y:S10]  /*657f0*/  LDS R251, [R252+0xc5c00] ;  /* 0x0c5c0000fcfb7984 */ /* 0x000e740000000800 */
[----:B------:R-:W-:Y:S04]  /*65800*/  STL.64 [R1+0x170], R80 ;  /* 0x0001705001007387 */ /* 0x000fe80000100a00 */
[----:B------:R-:W-:Y:S04]  /*65810*/  STL.64 [R1+0x178], R82 ;  /* 0x0001785201007387 */ /* 0x000fe80000100a00 */
[----:B------:R2:W-:Y:S04]  /*65820*/  STL.64 [R1+0x160], R76 ;  /* 0x0001604c01007387 */ /* 0x0005e80000100a00 */
[----:B------:R3:W-:Y:S04]  /*65830*/  STL.64 [R1+0x168], R78 ;  /* 0x0001684e01007387 */ /* 0x0007e80000100a00 */
[----:B------:R-:W4:Y:S04]  /*65840*/  LDL.LU R84, [R1] ;  /* 0x0000000001547983 */ /* 0x000f280000300800 */
[----:B------:R5:W-:Y:S04]  /*65850*/  STL.64 [R1+0x150], R72 ;  /* 0x0001504801007387 */ /* 0x000be80000100a00 */
[----:B------:R1:W-:Y:S04]  /*65860*/  STL.64 [R1+0x158], R74 ;  /* 0x0001584a01007387 */ /* 0x0003e80000100a00 */
[----:B------:R1:W-:Y:S04]  /*65870*/  STL.64 [R1+0x140], R68 ;  /* 0x0001404401007387 */ /* 0x0003e80000100a00 */
[----:B------:R1:W-:Y:S04]  /*65880*/  STL.64 [R1+0x148], R70 ;  /* 0x0001484601007387 */ /* 0x0003e80000100a00 */
        /* <DEDUP_REMOVED lines=43> */
[----:B--2---:R-:W-:-:S03]  /*65b40*/  IMAD.MOV.U32 R76, RZ, RZ, R26 ;  /* 0x000000ffff4c7224 */ /* 0x004fc600078e001a */
[----:B------:R-:W2:Y:S01]  /*65b50*/  LDL.LU R80, [R1+0x40] ;  /* 0x0000400001507983 */ /* 0x000ea20000300800 */
[----:B------:R-:W-:-:S03]  /*65b60*/  IMAD.MOV.U32 R77, RZ, RZ, R27 ;  /* 0x000000ffff4d7224 */ /* 0x000fc600078e001b */
[----:B------:R-:W2:Y:S01]  /*65b70*/  LDL.LU R81, [R1+0x44] ;  /* 0x0000440001517983 */ /* 0x000ea20000300800 */
[----:B---3--:R-:W-:-:S03]  /*65b80*/  IMAD.MOV.U32 R78, RZ, RZ, R22 ;  /* 0x000000ffff4e7224 */ /* 0x008fc600078e0016 */
[----:B------:R-:W2:Y:S01]  /*65b90*/  LDL.LU R82, [R1+0x48] ;  /* 0x0000480001527983 */ /* 0x000ea20000300800 */
[----:B------:R-:W-:-:S03]  /*65ba0*/  IMAD.MOV.U32 R79, RZ, RZ, R23 ;  /* 0x000000ffff4f7224 */ /* 0x000fc600078e0017 */
[----:B------:R-:W2:Y:S01]  /*65bb0*/  LDL.LU R83, [R1+0x4c] ;  /* 0x00004c0001537983 */ /* 0x000ea20000300800 */
[----:B-----5:R-:W-:-:S03]  /*65bc0*/  IMAD.MOV.U32 R72, RZ, RZ, R18 ;  /* 0x000000ffff487224 */ /* 0x020fc600078e0012 */
[----:B------:R-:W3:Y:S01]  /*65bd0*/  LDL.LU R26, [R1+0x1ba4] ;  /* 0x001ba400011a7983 */ /* 0x000ee20000300800 */
[----:B------:R-:W-:-:S03]  /*65be0*/  IMAD.MOV.U32 R73, RZ, RZ, R19 ;  /* 0x000000ffff497224 */ /* 0x000fc600078e0013 */
[----:B------:R-:W3:Y:S01]  /*65bf0*/  LDL.LU R27, [R1+0x1ba0] ;  /* 0x001ba000011b7983 */ /* 0x000ee20000300800 */
[----:B-1----:R-:W-:-:S03]  /*65c00*/  IMAD.MOV.U32 R74, RZ, RZ, R14 ;  /* 0x000000ffff4a7224 */ /* 0x002fc600078e000e */
[----:B------:R-:W5:Y:S01]  /*65c10*/  LDL.LU R22, [R1+0x1b9c] ;  /* 0x001b9c0001167983 */ /* 0x000f620000300800 */
[----:B------:R-:W-:-:S03]  /*65c20*/  IMAD.MOV.U32 R75, RZ, RZ, R15 ;  /* 0x000000ffff4b7224 */ /* 0x000fc600078e000f */
[----:B------:R-:W5:Y:S01]  /*65c30*/  LDL.LU R23, [R1+0x1b98] ;  /* 0x001b980001177983 */ /* 0x000f620000300800 */
        /* <DEDUP_REMOVED lines=8> */
[----:B------:R-:W3:Y:S04]  /*65cc0*/  LDL.LU R10, [R1+0x1b84] ;  /* 0x001b8400010a7983 */ /* 0x000ee80000300800 */
[----:B------:R-:W3:Y:S04]  /*65cd0*/  LDL.LU R11, [R1+0x1b80] ;  /* 0x001b8000010b7983 */ /* 0x000ee80000300800 */
[----:B------:R-:W3:Y:S04]  /*65ce0*/  LDL.LU R6, [R1+0x1b7c] ;  /* 0x001b7c0001067983 */ /* 0x000ee80000300800 */
[----:B------:R-:W3:Y:S01]  /*65cf0*/  LDL.LU R7, [R1+0x1b78] ;  /* 0x001b780001077983 */ /* 0x000ee20000300800 */
[C---:B------:R-:W-:Y:S08]  /*65d00*/  HMMA.1688.F32.TF32 R244, R176.reuse, R4, R244 ;  /* 0x00000004b0f4723c */ /* 0x040ff000000810f4 */
[C---:B----4-:R-:W-:Y:S08]  /*65d10*/  HMMA.1688.F32.TF32 R88, R176.reuse, R60, R88 ;  /* 0x0000003cb058723c */ /* 0x050ff00000081058 */
[C---:B------:R-:W-:Y:S08]  /*65d20*/  HMMA.1688.F32.TF32 R96, R176.reuse, R52, R96 ;  /* 0x00000034b060723c */ /* 0x040ff00000081060 */
[C---:B------:R-:W-:Y:S08]  /*65d30*/  HMMA.1688.F32.TF32 R100, R176.reuse, R48, R100 ;  /* 0x00000030b064723c */ /* 0x040ff00000081064 */
[C---:B------:R-:W-:Y:S08]  /*65d40*/  HMMA.1688.F32.TF32 R112, R176.reuse, R36, R112 ;  /* 0x00000024b070723c */ /* 0x040ff00000081070 */
[C---:B------:R-:W-:Y:S08]  /*65d50*/  HMMA.1688.F32.TF32 R120, R176.reuse, R28, R120 ;  /* 0x0000001cb078723c */ /* 0x040ff00000081078 */
[C---:B------:R-:W-:Y:S08]  /*65d60*/  HMMA.1688.F32.TF32 R124, R176.reuse, R24, R124 ;  /* 0x00000018b07c723c */ /* 0x040ff0000008107c */
[C---:B------:R-:W-:Y:S11]  /*65d70*/  HMMA.1688.F32.TF32 R116, R176.reuse, R32, R116 ;  /* 0x00000020b074723c */ /* 0x040ff60000081074 */
[----:B------:R-:W-:Y:S04]  /*65d80*/  @!UPT UIADD3 URZ, URZ, URZ, URZ ;  /* 0x0000003f3f3ff290 */ /* 0x000fe8000fffe03f */
[----:B------:R-:W-:Y:S01]  /*65d90*/  STL.64 [R1+0x130], R124 ;  /* 0x0001307c01007387 */ /* 0x000fe20000100a00 */
[C---:B------:R-:W-:Y:S03]  /*65da0*/  HMMA.1688.F32.TF32 R108, R176.reuse, R40, R108 ;  /* 0x00000028b06c723c */ /* 0x040fe6000008106c */
[----:B------:R1:W-:Y:S05]  /*65db0*/  STL.64 [R1+0x138], R126 ;  /* 0x0001387e01007387 */ /* 0x0003ea0000100a00 */
[C---:B------:R-:W-:Y:S01]  /*65dc0*/  HMMA.1688.F32.TF32 R104, R176.reuse, R44, R104 ;  /* 0x0000002cb068723c */ /* 0x040fe20000081068 */
[----:B-1----:R-:W4:Y:S04]  /*65dd0*/  LDL.LU.64 R126, [R1+0x1b70] ;  /* 0x001b7000017e7983 */ /* 0x002f280000300a00 */
[----:B------:R-:W4:Y:S04]  /*65de0*/  LDL.LU.64 R124, [R1+0x1b68] ;  /* 0x001b6800017c7983 */ /* 0x000f280000300a00 */
[----:B------:R-:W-:Y:S04]  /*65df0*/  STL.64 [R1+0x120], R120 ;  /* 0x0001207801007387 */ /* 0x000fe80000100a00 */
[----:B------:R1:W-:Y:S01]  /*65e00*/  STL.64 [R1+0x128], R122 ;  /* 0x0001287a01007387 */ /* 0x0003e20000100a00 */
[----:B------:R-:W-:Y:S01]  /*65e10*/  HMMA.1688.F32.TF32 R92, R176, R56, R92 ;  /* 0x00000038b05c723c */ /* 0x000fe2000008105c */
[----:B------:R-:W-:-:S02]  /*65e20*/  IMAD.MOV.U32 R29, RZ, RZ, R0 ;  /* 0x000000ffff1d7224 */ /* 0x000fc400078e0000 */
[----:B-1----:R-:W4:Y:S04]  /*65e30*/  LDL.LU.64 R122, [R1+0x1b60] ;  /* 0x001b6000017a7983 */ /* 0x002f280000300a00 */
[----:B------:R-:W4:Y:S04]  /*65e40*/  LDL.LU.64 R120, [R1+0x1b58] ;  /* 0x001b580001787983 */ /* 0x000f280000300a00 */
[----:B------:R-:W-:Y:S04]  /*65e50*/  STL.64 [R1+0x110], R116 ;  /* 0x0001107401007387 */ /* 0x000fe80000100a00 */
[----:B------:R1:W-:Y:S01]  /*65e60*/  STL.64 [R1+0x118], R118 ;  /* 0x0001187601007387 */ /* 0x0003e20000100a00 */
[----:B------:R-:W-:Y:S01]  /*65e70*/  IMAD.MOV.U32 R0, RZ, RZ, R113 ;  /* 0x000000ffff007224 */ /* 0x000fe200078e0071 */
[----:B------:R-:W-:Y:S01]  /*65e80*/  MOV R5, R110 ;  /* 0x0000006e00057202 */ /* 0x000fe20000000f00 */
[----:B------:R-:W-:Y:S01]  /*65e90*/  IMAD.MOV.U32 R4, RZ, RZ, R111 ;  /* 0x000000ffff047224 */ /* 0x000fe200078e006f */
[----:B------:R-:W-:Y:S01]  /*65ea0*/  HMMA.1688.F32.TF32 R176, R176, R64, R84 ;  /* 0x00000040b0b0723c */ /* 0x000fe20000081054 */
[----:B------:R-:W-:Y:S01]  /*65eb0*/  IMAD.MOV.U32 R9, RZ, RZ, R108 ;  /* 0x000000ffff097224 */ /* 0x000fe200078e006c */
[----:B-1----:R-:W4:Y:S04]  /*65ec0*/  LDL.LU.64 R118, [R1+0x1b50] ;  /* 0x001b500001767983 */ /* 0x002f280000300a00 */
[----:B------:R-:W4:Y:S04]  /*65ed0*/  LDL.LU.64 R116, [R1+0x1b48] ;  /* 0x001b480001747983 */ /* 0x000f280000300a00 */
[----:B------:R-:W-:Y:S01]  /*65ee0*/  STL [R1+0xf0], R112 ;  /* 0x0000f07001007387 */ /* 0x000fe20000100800 */
[----:B------:R-:W-:-:S03]  /*65ef0*/  IMAD.MOV.U32 R8, RZ, RZ, R109 ;  /* 0x000000ffff087224 */ /* 0x000fc600078e006d */
[----:B------:R1:W-:Y:S01]  /*65f00*/  STL.64 [R1+0xf8], R114 ;  /* 0x0000f87201007387 */ /* 0x0003e20000100a00 */
[C---:B--2---:R-:W-:Y:S03]  /*65f10*/  HMMA.1688.F32.TF32 R72, R248.reuse, R14, R72 ;  /* 0x0000000ef848723c */ /* 0x044fe60000081048 */
[----:B-1----:R-:W2:Y:S04]  /*65f20*/  LDL.LU.64 R114, [R1+0x1b40] ;  /* 0x001b400001727983 */ /* 0x002ea80000300a00 */
[----:B------:R-:W2:Y:S04]  /*65f30*/  LDL.LU.64 R112, [R1+0x1b38] ;  /* 0x001b380001707983 */ /* 0x000ea80000300a00 */
[----:B------:R-:W2:Y:S01]  /*65f40*/  LDL.LU.64 R110, [R1+0x1b30] ;  /* 0x001b3000016e7983 */ /* 0x000ea20000300a00 */
[C---:B---3--:R-:W-:Y:S03]  /*65f50*/  HMMA.1688.F32.TF32 R80, R248.reuse, R6, R80 ;  /* 0x00000006f850723c */ /* 0x048fe60000081050 */
[----:B------:R-:W2:Y:S04]  /*65f60*/  LDL.LU.64 R108, [R1+0x1b28] ;  /* 0x001b2800016c7983 */ /* 0x000ea80000300a00 */
[----:B------:R-:W-:Y:S01]  /*65f70*/  STL.64 [R1+0xd0], R104 ;  /* 0x0000d06801007387 */ /* 0x000fe20000100a00 */
[C---:B------:R-:W-:Y:S03]  /*65f80*/  HMMA.1688.F32.TF32 R76, R248.reuse, R10, R76 ;  /* 0x0000000af84c723c */ /* 0x040fe6000008104c */
[----:B------:R1:W-:Y:S04]  /*65f90*/  STL.64 [R1+0xd8], R106 ;  /* 0x0000d86a01007387 */ /* 0x0003e80000100a00 */
[----:B-1----:R-:W3:Y:S04]  /*65fa0*/  LDL.LU.64 R106, [R1+0x1b20] ;  /* 0x001b2000016a7983 */ /* 0x002ee80000300a00 */
[----:B------:R-:W3:Y:S04]  /*65fb0*/  LDL.LU.64 R104, [R1+0x1b18] ;  /* 0x001b180001687983 */ /* 0x000ee80000300a00 */
        /* <DEDUP_REMOVED lines=15> */
[----:B------:R-:W-:-:S02]  /*660b0*/  IMAD.MOV.U32 R57, RZ, RZ, R78 ;  /* 0x000000ffff397224 */ /* 0x000fc400078e004e */
[----:B------:R-:W-:Y:S01]  /*660c0*/  IMAD.MOV.U32 R56, RZ, RZ, R79 ;  /* 0x000000ffff387224 */ /* 0x000fe200078e004f */
[----:B-1----:R-:W2:Y:S04]  /*660d0*/  LDL.LU.64 R90, [R1+0x1ae0] ;  /* 0x001ae000015a7983 */ /* 0x002ea80000300a00 */
[----:B------:R-:W2:Y:S04]  /*660e0*/  LDL.LU.64 R88, [R1+0x1ad8] ;  /* 0x001ad80001587983 */ /* 0x000ea80000300a00 */
[----:B------:R-:W2:Y:S04]  /*660f0*/  LDL.LU.64 R86, [R1+0x1ad0] ;  /* 0x001ad00001567983 */ /* 0x000ea80000300a00 */
[----:B------:R-:W2:Y:S04]  /*66100*/  LDL.LU.64 R84, [R1+0x1ac8] ;  /* 0x001ac80001547983 */ /* 0x000ea80000300a00 */
[----:B------:R-:W-:Y:S04]  /*66110*/  STL.64 [R1+0x80], R176 ;  /* 0x000080b001007387 */ /* 0x000fe80000100a00 */
[----:B------:R-:W-:Y:S04]  /*66120*/  STL.64 [R1+0x88], R178 ;  /* 0x000088b201007387 */ /* 0x000fe80000100a00 */
[----:B------:R-:W-:Y:S01]  /*66130*/  STL.64 [R1+0x70], R80 ;  /* 0x0000705001007387 */ /* 0x000fe20000100a00 */
[----:B------:R-:W-:-:S03]  /*66140*/  IMAD.MOV.U32 R61, RZ, RZ, R76 ;  /* 0x000000ffff3d7224 */ /* 0x000fc600078e004c */
[----:B------:R1:W-:Y:S01]  /*66150*/  STL.64 [R1+0x78], R82 ;  /* 0x0000785201007387 */ /* 0x0003e20000100a00 */
[----:B------:R-:W-:Y:S02]  /*66160*/  IMAD.MOV.U32 R60, RZ, RZ, R77 ;  /* 0x000000ffff3c7224 */ /* 0x000fe400078e004d */
[----:B------:R-:W-:Y:S01]  /*66170*/  IMAD.MOV.U32 R17, RZ, RZ, R75 ;  /* 0x000000ffff117224 */ /* 0x000fe200078e004b */
[----:B------:R-:W-:Y:S01]  /*66180*/  LDS R177, [R2+0xc5800] ;  /* 0x0c58000002b17984 */ /* 0x000fe20000000800 */
[----:B------:R-:W-:-:S03]  /*66190*/  IMAD.MOV.U32 R12, RZ, RZ, R70 ;  /* 0x000000ffff0c7224 */ /* 0x000fc600078e0046 */
[----:B------:R5:W-:Y:S04]  /*661a0*/  LDS R179, [R2+0xc5c00] ;  /* 0x0c5c000002b37984 */ /* 0x000be80000000800 */
[----:B-1----:R-:W2:Y:S04]  /*661b0*/  LDL.LU.64 R82, [R1+0x1ac0] ;  /* 0x001ac00001527983 */ /* 0x002ea80000300a00 */
[----:B------:R-:W2:Y:S04]  /*661c0*/  LDL.LU.64 R80, [R1+0x1ab8] ;  /* 0x001ab80001507983 */ /* 0x000ea80000300a00 */
[----:B------:R-:W2:Y:S04]  /*661d0*/  LDL.LU.64 R78, [R1+0x1ab0] ;  /* 0x001ab000014e7983 */ /* 0x000ea80000300a00 */
[----:B------:R-:W2:Y:S04]  /*661e0*/  LDL.LU.64 R76, [R1+0x1aa8] ;  /* 0x001aa800014c7983 */ /* 0x000ea80000300a00 */
[----:B------:R-:W-:Y:S01]  /*661f0*/  STL.64 [R1+0x3c0], R72 ;  /* 0x0003c04801007387 */ /* 0x000fe20000100a00 */
[----:B-----5:R-:W-:-:S03]  /*66200*/  IMAD.MOV.U32 R2, RZ, RZ, R71 ;  /* 0x000000ffff027224 */ /* 0x020fc600078e0047 */
[----:B------:R1:W-:Y:S01]  /*66210*/  STL [R1+0x3c8], R74 ;  /* 0x0003c84a01007387 */ /* 0x0003e20000100800 */
[----:B------:R-:W-:Y:S02]  /*66220*/  IMAD.MOV.U32 R16, RZ, RZ, R68 ;  /* 0x000000ffff107224 */ /* 0x000fe400078e0044 */
[----:B------:R-:W-:Y:S01]  /*66230*/  IMAD.MOV.U32 R13, RZ, RZ, R69 ;  /* 0x000000ffff0d7224 */ /* 0x000fe200078e0045 */
[----:B------:R-:W-:Y:S04]  /*66240*/  LDS R176, [R29+0xc5800] ;  /* 0x0c5800001db07984 */ /* 0x000fe80000000800 */
[----:B------:R-:W5:Y:S04]  /*66250*/  LDS R178, [R29+0xc5c00] ;  /* 0x0c5c00001db27984 */ /* 0x000f680000000800 */
[----:B-1----:R-:W2:Y:S04]  /*66260*/  LDL.LU.64 R74, [R1+0x1aa0] ;  /* 0x001aa000014a7983 */ /* 0x002ea80000300a00 */
[----:B------:R-:W2:Y:S04]  /*66270*/  LDL.LU.64 R72, [R1+0x1a98] ;  /* 0x001a980001487983 */ /* 0x000ea80000300a00 */
[----:B------:R1:W-:Y:S04]  /*66280*/  STL [R1+0x1a60], R17 ;  /* 0x001a601101007387 */ /* 0x0003e80000100800 */
[----:B------:R-:W2:Y:S04]  /*66290*/  LDL.LU.64 R70, [R1+0x1a90] ;  /* 0x001a900001467983 */ /* 0x000ea80000300a00 */
[----:B------:R-:W2:Y:S04]  /*662a0*/  LDL.LU.64 R68, [R1+0x1a88] ;  /* 0x001a880001447983 */ /* 0x000ea80000300a00 */
[----:B------:R-:W-:Y:S04]  /*662b0*/  STL [R1+0x1a70], R2 ;  /* 0x001a700201007387 */ /* 0x000fe80000100800 */
[----:B------:R-:W-:Y:S04]  /*662c0*/  STL [R1+0x1a6c], R12 ;  /* 0x001a6c0c01007387 */ /* 0x000fe80000100800 */
[----:B------:R-:W-:Y:S04]  /*662d0*/  STL [R1+0x1a68], R13 ;  /* 0x001a680d01007387 */ /* 0x000fe80000100800 */
[----:B------:R-:W-:Y:S01]  /*662e0*/  STL [R1+0x1a64], R16 ;  /* 0x001a641001007387 */ /* 0x000fe20000100800 */
[----:B--2---:R-:W-:Y:S11]  /*662f0*/  HMMA.1688.F32.TF32 R68, R248, R22, R68 ;  /* 0x00000016f844723c */ /* 0x004ff60000081044 */
[----:B------:R-:W-:Y:S11]  /*66300*/  @!UPT UIADD3 URZ, URZ, URZ, URZ ;  /* 0x0000003f3f3ff290 */ /* 0x000ff6000fffe03f */
[----:B------:R-:W-:Y:S01]  /*66310*/  @!UPT UIADD3 URZ, URZ, URZ, URZ ;  /* 0x0000003f3f3ff290 */ /* 0x000fe2000fffe03f */
[----:B------:R-:W-:Y:S01]  /*66320*/  STL [R1+0x3a0], R68 ;  /* 0x0003a04401007387 */ /* 0x000fe20000100800 */
[----:B-1----:R-:W-:-:S03]  /*66330*/  IMAD.MOV.U32 R17, RZ, RZ, R69 ;  /* 0x000000ffff117224 */ /* 0x002fc600078e0045 */
[----:B------:R1:W-:Y:S02]  /*66340*/  STL.64 [R1+0x3a8], R70 ;  /* 0x0003a84601007387 */ /* 0x0003e40000100a00 */
[C---:B-1----:R-:W-:Y:S11]  /*66350*/  HMMA.1688.F32.TF32 R68, R248.reuse, R26, R72 ;  /* 0x0000001af844723c */ /* 0x042ff60000081048 */
        /* <DEDUP_REMOVED lines=8> */
[----:B------:R-:W-:Y:S01]  /*663e0*/  @!UPT UIADD3 URZ, URZ, URZ, URZ ;  /* 0x0000003f3f3ff290 */ /* 0x000fe2000fffe03f */
[----:B------:R1:W-:Y:S01]  /*663f0*/  STL.64 [R1+0x388], R70 ;  /* 0x0003884601007387 */ /* 0x0003e20000100a00 */
[----:B------:R-:W-:Y:S01]  /*66400*/  IMAD.MOV.U32 R20, RZ, RZ, R68 ;  /* 0x000000ffff147224 */ /* 0x000fe200078e0044 */
[----:B------:R-:W-:Y:S02]  /*66410*/  MOV R21, R69 ;  /* 0x0000004500157202 */ /* 0x000fe40000000f00 */
[C---:B-1----:R-:W-:Y:S03]  /*66420*/  HMMA.1688.F32.TF32 R68, R248.reuse, R34, R80 ;  /* 0x00000022f844723c */ /* 0x042fe60000081050 */
[----:B------:R-:W-:Y:S04]  /*66430*/  STL [R1+0x1a5c], R21 ;  /* 0x001a5c1501007387 */ /* 0x000fe80000100800 */
[----:B------:R-:W-:Y:S01]  /*66440*/  STL [R1+0x1a58], R20 ;  /* 0x001a581401007387 */ /* 0x000fe20000100800 */
[C---:B------:R-:W-:Y:S11]  /*66450*/  HMMA.1688.F32.TF32 R76, R248.reuse, R38, R84 ;  /* 0x00000026f84c723c */ /* 0x040ff60000081054 */
[----:B------:R-:W-:Y:S04]  /*66460*/  @!UPT UIADD3 URZ, URZ, URZ, URZ ;  /* 0x0000003f3f3ff290 */ /* 0x000fe8000fffe03f */
[----:B------:R1:W-:Y:S01]  /*66470*/  STL.64 [R1+0x378], R70 ;  /* 0x0003784601007387 */ /* 0x0003e20000100a00 */
[----:B------:R-:W-:Y:S02]  /*66480*/  IMAD.MOV.U32 R24, RZ, RZ, R68 ;  /* 0x000000ffff187224 */ /* 0x000fe400078e0044 */
[----:B------:R-:W-:Y:S02]  /*66490*/  IMAD.MOV.U32 R25, RZ, RZ, R69 ;  /* 0x000000ffff197224 */ /* 0x000fe400078e0045 */
[----:B-1----:R-:W-:Y:S03]  /*664a0*/  HMMA.1688.F32.TF32 R68, R248, R42, R88 ;  /* 0x0000002af844723c */ /* 0x002fe60000081058 */
[----:B------:R-:W-:Y:S04]  /*664b0*/  STL [R1+0x1a54], R25 ;  /* 0x001a541901007387 */ /* 0x000fe80000100800 */
[----:B------:R-:W-:Y:S04]  /*664c0*/  STL [R1+0x1a50], R24 ;  /* 0x001a501801007387 */ /* 0x000fe80000100800 */
[----:B------:R-:W2:Y:S04]  /*664d0*/  LDL R75, [R1+0x474] ;  /* 0x00047400014b7983 */ /* 0x000ea80000100800 */
[----:B------:R1:W-:Y:S04]  /*664e0*/  STL.64 [R1+0x360], R76 ;  /* 0x0003604c01007387 */ /* 0x0003e80000100a00 */
[----:B------:R3:W-:Y:S04]  /*664f0*/  STL.64 [R1+0x368], R78 ;  /* 0x0003684e01007387 */ /* 0x0007e80000100a00 */
[----:B------:R4:W-:Y:S01]  /*66500*/  STL.64 [R1+0x358], R70 ;  /* 0x0003584601007387 */ /* 0x0009e20000100a00 */
[----:B-1----:R-:W-:-:S03]  /*66510*/  IMAD.MOV.U32 R76, RZ, RZ, R50 ;  /* 0x000000ffff4c7224 */ /* 0x002fc600078e0032 */
[----:B------:R-:W2:Y:S01]  /*66520*/  LDL.LU R50, [R1+0x1a84] ;  /* 0x001a840001327983 */ /* 0x000ea20000300800 */
[----:B------:R-:W-:Y:S02]  /*66530*/  IMAD.MOV.U32 R77, RZ, RZ, R51 ;  /* 0x000000ffff4d7224 */ /* 0x000fe400078e0033 */
[----:B---3--:R-:W-:Y:S01]  /*66540*/  IMAD.MOV.U32 R78, RZ, RZ, R54 ;  /* 0x000000ffff4e7224 */ /* 0x008fe200078e0036 */
[----:B------:R-:W3:Y:S01]  /*66550*/  LDL.LU R51, [R1+0x1a80] ;  /* 0x001a800001337983 */ /* 0x000ee20000300800 */
[----:B------:R-:W-:-:S03]  /*66560*/  IMAD.MOV.U32 R79, RZ, RZ, R55 ;  /* 0x000000ffff4f7224 */ /* 0x000fc600078e0037 */
[----:B------:R-:W3:Y:S04]  /*66570*/  LDL.LU R54, [R1+0x1a7c] ;  /* 0x001a7c0001367983 */ /* 0x000ee80000300800 */
[----:B------:R-:W3:Y:S01]  /*66580*/  LDL.LU R55, [R1+0x1a78] ;  /* 0x001a780001377983 */ /* 0x000ee20000300800 */
[----:B------:R-:W-:Y:S02]  /*66590*/  IMAD.MOV.U32 R32, RZ, RZ, R68 ;  /* 0x000000ffff207224 */ /* 0x000fe400078e0044 */
[----:B------:R-:W-:Y:S02]  /*665a0*/  IMAD.MOV.U32 R33, RZ, RZ, R69 ;  /* 0x000000ffff217224 */ /* 0x000fe400078e0045 */
[----:B----4-:R-:W-:Y:S03]  /*665b0*/  HMMA.1688.F32.TF32 R68, R248, R46, R92 ;  /* 0x0000002ef844723c */ /* 0x010fe6000008105c */
[----:B------:R-:W-:Y:S04]  /*665c0*/  STL [R1+0x1a4c], R33 ;  /* 0x001a4c2101007387 */ /* 0x000fe80000100800 */
[----:B------:R-:W-:Y:S11]  /*665d0*/  STL [R1+0x1a48], R32 ;  /* 0x001a482001007387 */ /* 0x000ff60000100800 */
[----:B------:R-:W-:Y:S05]  /*665e0*/  @!UPT UIADD3 URZ, URZ, URZ, URZ ;  /* 0x0000003f3f3ff290 */ /* 0x000fea000fffe03f */
[----:B------:R3:W-:Y:S01]  /*665f0*/  STL.64 [R1+0x348], R70 ;  /* 0x0003484601007387 */ /* 0x0007e20000100a00 */
[----:B------:R-:W-:Y:S02]  /*66600*/  IMAD.MOV.U32 R36, RZ, RZ, R68 ;  /* 0x000000ffff247224 */ /* 0x000fe400078e0044 */
[----:B------:R-:W-:Y:S02]  /*66610*/  IMAD.MOV.U32 R37, RZ, RZ, R69 ;  /* 0x000000ffff257224 */ /* 0x000fe400078e0045 */
[----:B------:R-:W-:Y:S01]  /*66620*/  IMAD.MOV.U32 R74, RZ, RZ, R29 ;  /* 0x000000ffff4a7224 */ /* 0x000fe200078e001d */
[C---:B-----5:R-:W-:Y:S04]  /*66630*/  HMMA.1688.F32.TF32 R88, R176.reuse, R58, R164 ;  /* 0x0000003ab058723c */ /* 0x060fe800000810a4 */
[----:B------:R-:W-:Y:S04]  /*66640*/  LDS R92, [R74+0xc5880] ;  /* 0x0c5880004a5c7984 */ /* 0x000fe80000000800 */
[----:B------:R-:W-:Y:S01]  /*66650*/  LDS R94, [R74+0xc5c80] ;  /* 0x0c5c80004a5e7984 */ /* 0x000fe20000000800 */
[C---:B------:R-:W-:Y:S03]  /*66660*/  HMMA.1688.F32.TF32 R84, R176.reuse, R10, R120 ;  /* 0x0000000ab054723c */ /* 0x040fe60000081078 */
[----:B------:R-:W-:Y:S04]  /*66670*/  LDS R72, [R74+0xc6080] ;  /* 0x0c6080004a487984 */ /* 0x000fe80000000800 */
[----:B--2---:R-:W-:Y:S04]  /*66680*/  LDS R93, [R75+0xc5880] ;  /* 0x0c5880004b5d7984 */ /* 0x004fe80000000800 */
[----:B------:R-:W-:Y:S01]  /*66690*/  LDS R95, [R75+0xc5c80] ;  /* 0x0c5c80004b5f7984 */ /* 0x000fe20000000800 */
[----:B------:R-:W-:Y:S03]  /*666a0*/  HMMA.1688.F32.TF32 R116, R176, R6, R116 ;  /* 0x00000006b074723c */ /* 0x000fe60000081074 */
[----:B------:R-:W-:Y:S05]  /*666b0*/  LDS R73, [R75+0xc6080] ;  /* 0x0c6080004b497984 */ /* 0x000fea0000000800 */
[C---:B---3--:R-:W-:Y:S08]  /*666c0*/  HMMA.1688.F32.TF32 R68, R248.reuse, R50, R96 ;  /* 0x00000032f844723c */ /* 0x048ff00000081060 */
[C---:B------:R-:W-:Y:S11]  /*666d0*/  HMMA.1688.F32.TF32 R80, R248.reuse, R54, R100 ;  /* 0x00000036f850723c */ /* 0x040ff60000081064 */
[----:B------:R-:W-:Y:S05]  /*666e0*/  @!UPT UIADD3 URZ, URZ, URZ, URZ ;  /* 0x0000003f3f3ff290 */ /* 0x000fea000fffe03f */
[----:B------:R-:W-:Y:S02]  /*666f0*/  IMAD.MOV.U32 R40, RZ, RZ, R68 ;  /* 0x000000ffff287224 */ /* 0x000fe400078e0044 */
[----:B------:R-:W-:Y:S02]  /*66700*/  IMAD.MOV.U32 R41, RZ, RZ, R69 ;  /* 0x000000ffff297224 */ /* 0x000fe400078e0045 */
[----:B------:R-:W-:Y:S02]  /*66710*/  IMAD.MOV.U32 R33, RZ, RZ, R70 ;  /* 0x000000ffff217224 */ /* 0x000fe400078e0046 */
[----:B------:R-:W-:Y:S01]  /*66720*/  IMAD.MOV.U32 R32, RZ, RZ, R71 ;  /* 0x000000ffff207224 */ /* 0x000fe200078e0047 */
[----:B------:R-:W-:Y:S01]  /*66730*/  STL.64 [R1+0x320], R80 ;  /* 0x0003205001007387 */ /* 0x000fe20000100a00 */
[C---:B------:R-:W-:Y:S03]  /*66740*/  HMMA.1688.F32.TF32 R68, R248.reuse, R58, R104 ;  /* 0x0000003af844723c */ /* 0x040fe60000081068 */
[----:B------:R1:W-:Y:S05]  /*66750*/  STL.64 [R1+0x328], R82 ;  /* 0x0003285201007387 */ /* 0x0003ea0000100a00 */
[C---:B-1----:R-:W-:Y:S11]  /*66760*/  HMMA.1688.F32.TF32 R80, R248.reuse, R62, R108 ;  /* 0x0000003ef850723c */ /* 0x042ff6000008106c */
[----:B------:R-:W-:Y:S05]  /*66770*/  @!UPT UIADD3 URZ, URZ, URZ, URZ ;  /* 0x0000003f3f3ff290 */ /* 0x000fea000fffe03f */
[----:B------:R-:W-:Y:S01]  /*66780*/  IMAD.MOV.U32 R21, RZ, RZ, R68 ;  /* 0x000000ffff157224 */ /* 0x000fe200078e0044 */
[----:B------:R-:W-:Y:S01]  /*66790*/  MOV R20, R69 ;  /* 0x0000004500147202 */ /* 0x000fe20000000f00 */
[----:B------:R-:W-:Y:S02]  /*667a0*/  IMAD.MOV.U32 R25, RZ, RZ, R70 ;  /* 0x000000ffff197224 */ /* 0x000fe400078e0046 */
[----:B------:R-:W-:Y:S02]  /*667b0*/  IMAD.MOV.U32 R24, RZ, RZ, R71 ;  /* 0x000000ffff187224 */ /* 0x000fe400078e0047 */
[----:B------:R-:W-:Y:S01]  /*667c0*/  HMMA.1688.F32.TF32 R68, R248, R66, R112 ;  /* 0x00000042f844723c */ /* 0x000fe20000081070 */
[----:B------:R-:W-:Y:S04]  /*667d0*/  STL.64 [R1+0x300], R80 ;  /* 0x0003005001007387 */ /* 0x000fe80000100a00 */
[----:B------:R1:W-:Y:S03]  /*667e0*/  STL.64 [R1+0x308], R82 ;  /* 0x0003085201007387 */ /* 0x0003e60000100a00 */
[C---:B-1----:R-:W-:Y:S08]  /*667f0*/  HMMA.1688.F32.TF32 R80, R176.reuse, R14, R76 ;  /* 0x0000000eb050723c */ /* 0x042ff0000008104c */
[C---:B------:R-:W-:Y:S07]  /*66800*/  HMMA.1688.F32.TF32 R76, R176.reuse, R18, R124 ;  /* 0x00000012b04c723c */ /* 0x040fee000008107c */
[----:B------:R-:W-:Y:S01]  /*66810*/  STL.64 [R1+0x2f8], R70 ;  /* 0x0002f84601007387 */ /* 0x000fe20000100a00 */
[----:B------:R-:W-:Y:S01]  /*66820*/  HMMA.1688.F32.TF32 R96, R176, R30, R136 ;  /* 0x0000001eb060723c */ /* 0x000fe20000081088 */
[----:B------:R-:W-:-:S02]  /*66830*/  IMAD.MOV.U32 R52, RZ, RZ, R68 ;  /* 0x000000ffff347224 */ /* 0x000fc400078e0044 */
[----:B------:R-:W-:Y:S01]  /*66840*/  LDS R70, [R3+0xc5c80] ;  /* 0x0c5c800003467984 */ /* 0x000fe20000000800 */
[----:B------:R-:W-:-:S03]  /*66850*/  IMAD.MOV.U32 R53, RZ, RZ, R69 ;  /* 0x000000ffff357224 */ /* 0x000fc600078e0045 */
[----:B------:R-:W-:Y:S04]  /*66860*/  LDS R68, [R3+0xc5880] ;  /* 0x0c58800003447984 */ /* 0x000fe80000000800 */
[----:B------:R-:W-:Y:S04]  /*66870*/  STL.64 [R1+0x2e0], R80 ;  /* 0x0002e05001007387 */ /* 0x000fe80000100a00 */
[----:B------:R-:W-:Y:S01]  /*66880*/  STL.64 [R1+0x2e8], R82 ;  /* 0x0002e85201007387 */ /* 0x000fe20000100a00 */
[----:B------:R-:W-:-:S03]  /*66890*/  IMAD.MOV.U32 R64, RZ, RZ, R76 ;  /* 0x000000ffff407224 */ /* 0x000fc600078e004c */
[----:B------:R1:W-:Y:S01]  /*668a0*/  STL.64 [R1+0x2d8], R78 ;  /* 0x0002d84e01007387 */ /* 0x0003e20000100a00 */
[----:B------:R-:W-:-:S03]  /*668b0*/  IMAD.MOV.U32 R65, RZ, RZ, R77 ;  /* 0x000000ffff417224 */ /* 0x000fc600078e004d */
[----:B------:R-:W-:Y:S04]  /*668c0*/  LDS R69, [R252+0xc5880] ;  /* 0x0c588000fc457984 */ /* 0x000fe80000000800 */
[----:B------:R-:W2:Y:S01]  /*668d0*/  LDS R71, [R252+0xc5c80] ;  /* 0x0c5c8000fc477984 */ /* 0x000ea20000000800 */
[C---:B-1----:R-:W-:Y:S11]  /*668e0*/  HMMA.1688.F32.TF32 R76, R176.reuse, R22, R128 ;  /* 0x00000016b04c723c */ /* 0x042ff60000081080 */
[----:B------:R-:W-:Y:S11]  /*668f0*/  @!UPT UIADD3 URZ, URZ, URZ, URZ ;  /* 0x0000003f3f3ff290 */ /* 0x000ff6000fffe03f */
[----:B------:R-:W-:Y:S01]  /*66900*/  @!UPT UIADD3 URZ, URZ, URZ, URZ ;  /* 0x0000003f3f3ff290 */ /* 0x000fe2000fffe03f */
[----:B------:R1:W-:Y:S01]  /*66910*/  STL.64 [R1+0x2c0], R76 ;  /* 0x0002c04c01007387 */ /* 0x0003e20000100a00 */
[----:B------:R-:W-:Y:S02]  /*66920*/  IMAD.MOV.U32 R29, RZ, RZ, R78 ;  /* 0x000000ffff1d7224 */ /* 0x000fe400078e004e */
[----:B------:R-:W-:Y:S02]  /*66930*/  IMAD.MOV.U32 R28, RZ, RZ, R79 ;  /* 0x000000ffff1c7224 */ /* 0x000fe400078e004f */
[C---:B-1----:R-:W-:Y:S01]  /*66940*/  HMMA.1688.F32.TF32 R76, R176.reuse, R26, R132 ;  /* 0x0000001ab04c723c */ /* 0x042fe20000081084 */
[----:B------:R1:W-:Y:S11]  /*66950*/  STL [R1+0x1a44], R96 ;  /* 0x001a446001007387 */ /* 0x0003f60000100800 */
[----:B------:R-:W-:Y:S11]  /*66960*/  @!UPT UIADD3 URZ, URZ, URZ, URZ ;  /* 0x0000003f3f3ff290 */ /* 0x000ff6000fffe03f */
[----:B------:R-:W-:Y:S01]  /*66970*/  @!UPT UIADD3 URZ, URZ, URZ, URZ ;  /* 0x0000003f3f3ff290 */ /* 0x000fe2000fffe03f */
[----:B------:R-:W-:Y:S02]  /*66980*/  IMAD.MOV.U32 R49, RZ, RZ, R76 ;  /* 0x000000ffff317224 */ /* 0x000fe400078e004c */
[----:B------:R-:W-:Y:S02]  /*66990*/  IMAD.MOV.U32 R48, RZ, RZ, R77 ;  /* 0x000000ffff307224 */ /* 0x000fe400078e004d */
[----:B------:R-:W-:Y:S02]  /*669a0*/  IMAD.MOV.U32 R45, RZ, RZ, R78 ;  /* 0x000000ffff2d7224 */ /* 0x000fe400078e004e */
[----:B------:R-:W-:Y:S02]  /*669b0*/  IMAD.MOV.U32 R44, RZ, RZ, R79 ;  /* 0x000000ffff2c7224 */ /* 0x000fe400078e004f */
[C---:B------:R-:W-:Y:S01]  /*669c0*/  HMMA.1688.F32.TF32 R76, R176.reuse, R50, R156 ;  /* 0x00000032b04c723c */ /* 0x040fe2000008109c */
[----:B------:R3:W-:Y:S04]  /*669d0*/  STL [R1+0x1a40], R97 ;  /* 0x001a406101007387 */ /* 0x0007e80000100800 */
[----:B------:R4:W-:Y:S03]  /*669e0*/  STL [R1+0x1a3c], R98 ;  /* 0x001a3c6201007387 */ /* 0x0009e60000100800 */
[C---:B------:R-:W-:Y:S01]  /*669f0*/  HMMA.1688.F32.TF32 R80, R176.reuse, R46, R152 ;  /* 0x0000002eb050723c */ /* 0x040fe20000081098 */
[----:B------:R5:W-:Y:S11]  /*66a00*/  STL [R1+0x1a38], R99 ;  /* 0x001a386301007387 */ /* 0x000bf60000100800 */
[----:B------:R-:W-:Y:S04]  /*66a10*/  @!UPT UIADD3 URZ, URZ, URZ, URZ ;  /* 0x0000003f3f3ff290 */ /* 0x000fe8000fffe03f */
[----:B-1----:R-:W-:Y:S02]  /*66a20*/  IMAD.MOV.U32 R96, RZ, RZ, R76 ;  /* 0x000000ffff607224 */ /* 0x002fe400078e004c */
[----:B---3--:R-:W-:Y:S02]  /*66a30*/  IMAD.MOV.U32 R97, RZ, RZ, R77 ;  /* 0x000000ffff617224 */ /* 0x008fe400078e004d */
[----:B----4-:R-:W-:Y:S02]  /*66a40*/  IMAD.MOV.U32 R98, RZ, RZ, R78 ;  /* 0x000000ffff627224 */ /* 0x010fe400078e004e */
[----:B-----5:R-:W-:Y:S02]  /*66a50*/  IMAD.MOV.U32 R99, RZ, RZ, R79 ;  /* 0x000000ffff637224 */ /* 0x020fe400078e004f */
[C---:B------:R-:W-:Y:S01]  /*66a60*/  HMMA.1688.F32.TF32 R76, R176.reuse, R54, R160 ;  /* 0x00000036b04c723c */ /* 0x040fe200000810a0 */
[----:B------:R-:W-:Y:S04]  /*66a70*/  STL.64 [R1+0x60], R80 ;  /* 0x0000605001007387 */ /* 0x000fe80000100a00 */
[----:B------:R1:W-:Y:S03]  /*66a80*/  STL.64 [R1+0x68], R82 ;  /* 0x0000685201007387 */ /* 0x0003e60000100a00 */
[C---:B-1----:R-:W-:Y:S11]  /*66a90*/  HMMA.1688.F32.TF32 R80, R176.reuse, R62, R168 ;  /* 0x0000003eb050723c */ /* 0x042ff600000810a8 */
[----:B------:R-:W-:Y:S04]  /*66aa0*/  @!UPT UIADD3 URZ, URZ, URZ, URZ ;  /* 0x0000003f3f3ff290 */ /* 0x000fe8000fffe03f */
[----:B------:R-:W-:Y:S04]  /*66ab0*/  STL.64 [R1+0x290], R76 ;  /* 0x0002904c01007387 */ /* 0x000fe80000100a00 */
[----:B------:R1:W-:Y:S02]  /*66ac0*/  STL.64 [R1+0x298], R78 ;  /* 0x0002984e01007387 */ /* 0x0003e40000100a00 */
[----:B-1----:R-:W-:Y:S02]  /*66ad0*/  HMMA.1688.F32.TF32 R76, R176, R66, R172 ;  /* 0x00000042b04c723c */ /* 0x002fe400000810ac */
[----:B------:R-:W-:Y:S04]  /*66ae0*/  STL.64 [R1+0x280], R88 ;  /* 0x0002805801007387 */ /* 0x000fe80000100a00 */
[----:B------:R-:W-:Y:S04]  /*66af0*/  STL.64 [R1+0x288], R90 ;  /* 0x0002885a01007387 */ /* 0x000fe80000100a00 */
[----:B------:R-:W-:Y:S04]  /*66b00*/  STL.64 [R1+0x270], R80 ;  /* 0x0002705001007387 */ /* 0x000fe80000100a00 */
[----:B------:R-:W-:Y:S09]  /*66b10*/  STL.64 [R1+0x278], R82 ;  /* 0x0002785201007387 */ /* 0x000ff20000100a00 */
[----:B------:R-:W-:Y:S04]  /*66b20*/  STL.64 [R1+0x260], R76 ;  /* 0x0002604c01007387 */ /* 0x000fe80000100a00 */
[----:B------:R2:W-:Y:S02]  /*66b30*/  STL.64 [R1+0x268], R78 ;  /* 0x0002684e01007387 */ /* 0x0005e40000100a00 */
[C---:B--2---:R-:W-:Y:S11]  /*66b40*/  HMMA.1688.F32.TF32 R76, R68.reuse, R14, R188 ;  /* 0x0000000e444c723c */ /* 0x044ff600000810bc */
[----:B------:R-:W-:Y:S11]  /*66b50*/  @!UPT UIADD3 URZ, URZ, URZ, URZ ;  /* 0x0000003f3f3ff290 */ /* 0x000ff6000fffe03f */
[----:B------:R-:W-:Y:S01]  /*66b60*/  @!UPT UIADD3 URZ, URZ, URZ, URZ ;  /* 0x0000003f3f3ff290 */ /* 0x000fe2000fffe03f */
[----:B------:R-:W-:Y:S04]  /*66b70*/  STL.64 [R1+0x250], R76 ;  /* 0x0002504c01007387 */ /* 0x000fe80000100a00 */
[----:B------:R1:W-:Y:S02]  /*66b80*/  STL.64 [R1+0x258], R78 ;  /* 0x0002584e01007387 */ /* 0x0003e40000100a00 */
[C---:B-1----:R-:W-:Y:S11]  /*66b90*/  HMMA.1688.F32.TF32 R76, R68.reuse, R26, R200 ;  /* 0x0000001a444c723c */ /* 0x042ff600000810c8 */
[----:B------:R-:W-:Y:S11]  /*66ba0*/  @!UPT UIADD3 URZ, URZ, URZ, URZ ;  /* 0x0000003f3f3ff290 */ /* 0x000ff6000fffe03f */
[----:B------:R-:W-:Y:S02]  /*66bb0*/  @!UPT UIADD3 URZ, URZ, URZ, URZ ;  /* 0x0000003f3f3ff290 */ /* 0x000fe4000fffe03f */
[----:B------:R-:W-:Y:S01]  /*66bc0*/  MOV R203, R76 ;  /* 0x0000004c00cb7202 */ /* 0x000fe20000000f00 */
        /* <DEDUP_REMOVED lines=19> */
[----:B------:R-:W-:Y:S04]  /*66d00*/  STL.64 [R1+0x248], R90 ;  /* 0x0002485a01007387 */ /* 0x000fe80000100a00 */
[----:B------:R-:W-:Y:S04]  /*66d10*/  STL.64 [R1+0x230], R80 ;  /* 0x0002305001007387 */ /* 0x000fe80000100a00 */
[----:B------:R1:W-:Y:S02]  /*66d20*/  STL.64 [R1+0x238], R82 ;  /* 0x0002385201007387 */ /* 0x0003e40000100a00 */
[----:B-1----:R-:W-:Y:S09]  /*66d30*/  HMMA.1688.F32.TF32 R80, R68, R38, R212 ;  /* 0x000000264450723c */ /* 0x002ff200000810d4 */
[----:B------:R-:W-:-:S02]  /*66d40*/  IMAD.MOV.U32 R215, RZ, RZ, R76 ;  /* 0x000000ffffd77224 */ /* 0x000fc400078e004c */
[----:B------:R-:W-:Y:S02]  /*66d50*/  IMAD.MOV.U32 R214, RZ, RZ, R77 ;  /* 0x000000ffffd67224 */ /* 0x000fe400078e004d */
[----:B------:R-:W-:Y:S02]  /*66d60*/  IMAD.MOV.U32 R213, RZ, RZ, R78 ;  /* 0x000000ffffd57224 */ /* 0x000fe400078e004e */
[----:B------:R-:W-:Y:S02]  /*66d70*/  IMAD.MOV.U32 R212, RZ, RZ, R79 ;  /* 0x000000ffffd47224 */ /* 0x000fe400078e004f */
[C---:B------:R-:W-:Y:S11]  /*66d80*/  HMMA.1688.F32.TF32 R76, R68.reuse, R46, R220 ;  /* 0x0000002e444c723c */ /* 0x040ff600000810dc */
[----:B------:R-:W-:Y:S11]  /*66d90*/  @!UPT UIADD3 URZ, URZ, URZ, URZ ;  /* 0x0000003f3f3ff290 */ /* 0x000ff6000fffe03f */
[----:B------:R-:W-:Y:S02]  /*66da0*/  @!UPT UIADD3 URZ, URZ, URZ, URZ ;  /* 0x0000003f3f3ff290 */ /* 0x000fe4000fffe03f */
[----:B------:R-:W-:Y:S01]  /*66db0*/  IMAD.MOV.U32 R219, RZ, RZ, R76 ;  /* 0x000000ffffdb7224 */ /* 0x000fe200078e004c */
[----:B------:R-:W-:Y:S01]  /*66dc0*/  MOV R218, R77 ;  /* 0x0000004d00da7202 */ /* 0x000fe20000000f00 */
[----:B------:R-:W-:Y:S02]  /*66dd0*/  IMAD.MOV.U32 R217, RZ, RZ, R78 ;  /* 0x000000ffffd97224 */ /* 0x000fe400078e004e */
[----:B------:R-:W-:Y:S02]  /*66de0*/  IMAD.MOV.U32 R216, RZ, RZ, R79 ;  /* 0x000000ffffd87224 */ /* 0x000fe400078e004f */
[C---:B------:R-:W-:Y:S01]  /*66df0*/  HMMA.1688.F32.TF32 R76, R68.reuse, R50, R224 ;  /* 0x00000032444c723c */ /* 0x040fe200000810e0 */
[----:B------:R-:W-:Y:S04]  /*66e00*/  STL.64 [R1+0x1f0], R80 ;  /* 0x0001f05001007387 */ /* 0x000fe80000100a00 */
[----:B------:R1:W-:Y:S03]  /*66e10*/  STL.64 [R1+0x1f8], R82 ;  /* 0x0001f85201007387 */ /* 0x0003e60000100a00 */
[C---:B------:R-:W-:Y:S08]  /*66e20*/  HMMA.1688.F32.TF32 R88, R68.reuse, R54, R228 ;  /* 0x000000364458723c */ /* 0x040ff000000810e4 */
[----:B-1----:R-:W-:Y:S08]  /*66e30*/  HMMA.1688.F32.TF32 R80, R68, R58, R232 ;  /* 0x0000003a4450723c */ /* 0x002ff000000810e8 */
[----:B------:R-:W-:-:S02]  /*66e40*/  IMAD.MOV.U32 R223, RZ, RZ, R76 ;  /* 0x000000ffffdf7224 */ /* 0x000fc400078e004c */
[----:B------:R-:W-:Y:S02]  /*66e50*/  IMAD.MOV.U32 R222, RZ, RZ, R77 ;  /* 0x000000ffffde7224 */ /* 0x000fe400078e004d */
[----:B------:R-:W-:Y:S02]  /*66e60*/  IMAD.MOV.U32 R221, RZ, RZ, R78 ;  /* 0x000000ffffdd7224 */ /* 0x000fe400078e004e */
[----:B------:R-:W-:Y:S02]  /*66e70*/  IMAD.MOV.U32 R220, RZ, RZ, R79 ;  /* 0x000000ffffdc7224 */ /* 0x000fe400078e004f */
[----:B------:R-:W-:Y:S08]  /*66e80*/  HMMA.1688.F32.TF32 R76, R68, R62, R236 ;  /* 0x0000003e444c723c */ /* 0x000ff000000810ec */
[----:B------:R-:W-:Y:S08]  /*66e90*/  HMMA.1688.F32.TF32 R108, R176, R42, R148 ;  /* 0x0000002ab06c723c */ /* 0x000ff00000081094 */
[C---:B------:R-:W-:Y:S08]  /*66ea0*/  HMMA.1688.F32.TF32 R180, R68.reuse, R6, R180 ;  /* 0x0000000644b4723c */ /* 0x040ff000000810b4 */
[C---:B------:R-:W-:Y:S08]  /*66eb0*/  HMMA.1688.F32.TF32 R148, R68.reuse, R10, R184 ;  /* 0x0000000a4494723c */ /* 0x040ff000000810b8 */
[----:B------:R-:W-:Y:S01]  /*66ec0*/  HMMA.1688.F32.TF32 R68, R68, R66, R240 ;  /* 0x000000424444723c */ /* 0x000fe200000810f0 */
[----:B------:R-:W-:Y:S01]  /*66ed0*/  IMAD.MOV.U32 R236, RZ, RZ, R79 ;  /* 0x000000ffffec7224 */ /* 0x000fe200078e004f */
[----:B------:R-:W-:Y:S01]  /*66ee0*/  STL.64 [R1+0x1b0], R88 ;  /* 0x0001b05801007387 */ /* 0x000fe20000100a00 */
[----:B------:R-:W-:-:S02]  /*66ef0*/  IMAD.MOV.U32 R238, RZ, RZ, R77 ;  /* 0x000000ffffee7224 */ /* 0x000fc400078e004d */
[----:B------:R-:W-:Y:S01]  /*66f00*/  IMAD.MOV.U32 R239, RZ, RZ, R76 ;  /* 0x000000ffffef7224 */ /* 0x000fe200078e004c */
[----:B------:R-:W-:Y:S01]  /*66f10*/  STL.64 [R1+0x1b8], R90 ;  /* 0x0001b85a01007387 */ /* 0x000fe20000100a00 */
[----:B------:R-:W-:-:S03]  /*66f20*/  IMAD.MOV.U32 R237, RZ, RZ, R78 ;  /* 0x000000ffffed7224 */ /* 0x000fc600078e004e */
[----:B------:R-:W-:Y:S04]  /*66f30*/  STL.64 [R1+0x1a0], R80 ;  /* 0x0001a05001007387 */ /* 0x000fe80000100a00 */
[----:B------:R-:W-:Y:S04]  /*66f40*/  STL.64 [R1+0x1a8], R82 ;  /* 0x0001a85201007387 */ /* 0x000fe80000100a00 */
[----:B------:R-:W-:Y:S04]  /*66f50*/  STL [R1+0x1a1c], R236 ;  /* 0x001a1cec01007387 */ /* 0x000fe80000100800 */
[----:B------:R-:W-:Y:S04]  /*66f60*/  STL [R1+0x1a18], R238 ;  /* 0x001a18ee01007387 */ /* 0x000fe80000100800 */
[----:B------:R-:W-:Y:S04]  /*66f70*/  STL [R1+0x1a14], R239 ;  /* 0x001a14ef01007387 */ /* 0x000fe80000100800 */
[----:B------:R-:W-:Y:S01]  /*66f80*/  STL [R1+0x1a10], R237 ;  /* 0x001a10ed01007387 */ /* 0x000fe20000100800 */
[C---:B------:R-:W-:Y:S03]  /*66f90*/  HMMA.1688.F32.TF32 R100, R176.reuse, R34, R140 ;  /* 0x00000022b064723c */ /* 0x040fe6000008108c */
[----:B------:R-:W-:Y:S04]  /*66fa0*/  STL.64 [R1+0x180], R68 ;  /* 0x0001804401007387 */ /* 0x000fe80000100a00 */
[----:B------:R-:W-:Y:S04]  /*66fb0*/  STL.64 [R1+0x188], R70 ;  /* 0x0001884601007387 */ /* 0x000fe80000100a00 */
[----:B------:R-:W-:Y:S04]  /*66fc0*/  STL [R1+0x19f8], R3 ;  /* 0x0019f80301007387 */ /* 0x000fe80000100800 */
[----:B------:R-:W-:Y:S04]  /*66fd0*/  STL [R1+0x19fc], R252 ;  /* 0x0019fcfc01007387 */ /* 0x000fe80000100800 */
[----:B------:R-:W2:Y:S04]  /*66fe0*/  LDL.LU R140, [R1+0x160] ;  /* 0x00016000018c7983 */ /* 0x000ea80000300800 */
[----:B------:R-:W2:Y:S04]  /*66ff0*/  LDL.LU R141, [R1+0x164] ;  /* 0x00016400018d7983 */ /* 0x000ea80000300800 */
[----:B------:R-:W2:Y:S04]  /*67000*/  LDL.LU R142, [R1+0x168] ;  /* 0x00016800018e7983 */ /* 0x000ea80000300800 */
[----:B------:R-:W2:Y:S01]  /*67010*/  LDL.LU R143, [R1+0x16c] ;  /* 0x00016c00018f7983 */ /* 0x000ea20000300800 */
[----:B------:R-:W-:Y:S03]  /*67020*/  HMMA.1688.F32.TF32 R104, R176, R38, R144 ;  /* 0x00000026b068723c */ /* 0x000fe60000081090 */
        /* <DEDUP_REMOVED lines=24> */
[----:B------:R-:W-:-:S03]  /*671b0*/  IMAD.MOV.U32 R125, RZ, RZ, R0 ;  /* 0x000000ffff7d7224 */ /* 0x000fc600078e0000 */
        /* <DEDUP_REMOVED lines=8> */
[C---:B------:R-:W-:Y:S01]  /*67240*/  HMMA.1688.F32.TF32 R244, R92.reuse, R6, R244 ;  /* 0x000000065cf4723c */ /* 0x040fe200000810f4 */
[----:B------:R-:W-:Y:S04]  /*67250*/  LDS R88, [R3+0xc6000] ;  /* 0x0c60000003587984 */ /* 0x000fe80000000800 */
[----:B------:R-:W-:Y:S03]  /*67260*/  LDS R90, [R3+0xc6400] ;  /* 0x0c640000035a7984 */ /* 0x000fe60000000800 */
[C---:B------:R-:W-:Y:S01]  /*67270*/  HMMA.1688.F32.TF32 R120, R92.reuse, R42, R120 ;  /* 0x0000002a5c78723c */ /* 0x040fe20000081078 */
[----:B------:R-:W-:Y:S04]  /*67280*/  LDS R89, [R252+0xc6000] ;  /* 0x0c600000fc597984 */ /* 0x000fe80000000800 */
        /* <DEDUP_REMOVED lines=10> */
[----:B------:R-:W-:Y:S01]  /*67330*/  LDS R75, [R75+0xc6480] ;  /* 0x0c6480004b4b7984 */ /* 0x000fe20000000800 */
[----:B--2---:R-:W-:Y:S11]  /*67340*/  HMMA.1688.F32.TF32 R140, R92, R14, R140 ;  /* 0x0000000e5c8c723c */ /* 0x004ff6000008108c */
[----:B------:R-:W-:Y:S11]  /*67350*/  @!UPT UIADD3 URZ, URZ, URZ, URZ ;  /* 0x0000003f3f3ff290 */ /* 0x000ff6000fffe03f */
[----:B------:R-:W-:Y:S02]  /*67360*/  @!UPT UIADD3 URZ, URZ, URZ, URZ ;  /* 0x0000003f3f3ff290 */ /* 0x000fe4000fffe03f */
[----:B------:R-:W-:Y:S01]  /*67370*/  IMAD.MOV.U32 R243, RZ, RZ, R140 ;  /* 0x000000fffff37224 */ /* 0x000fe200078e008c */
[----:B------:R-:W-:Y:S01]  /*67380*/  MOV R242, R141 ;  /* 0x0000008d00f27202 */ /* 0x000fe20000000f00 */
[----:B------:R-:W-:Y:S02]  /*67390*/  IMAD.MOV.U32 R241, RZ, RZ, R142 ;  /* 0x000000fffff17224 */ /* 0x000fe400078e008e */
[----:B------:R-:W-:-:S05]  /*673a0*/  IMAD.MOV.U32 R240, RZ, RZ, R143 ;  /* 0x000000fffff07224 */ /* 0x000fca00078e008f */
[----:B------:R-:W-:Y:S04]  /*673b0*/  STL [R1+0x1a2c], R240 ;  /* 0x001a2cf001007387 */ /* 0x000fe80000100800 */
[----:B------:R-:W-:Y:S04]  /*673c0*/  STL [R1+0x1a28], R241 ;  /* 0x001a28f101007387 */ /* 0x000fe80000100800 */
[----:B------:R-:W-:Y:S01]  /*673d0*/  STL [R1+0x1a24], R242 ;  /* 0x001a24f201007387 */ /* 0x000fe20000100800 */
[C---:B---3--:R-:W-:Y:S08]  /*673e0*/  HMMA.1688.F32.TF32 R248, R92.reuse, R18, R248 ;  /* 0x000000125cf8723c */ /* 0x048ff000000810f8 */
[C---:B----4-:R-:W-:Y:S08]  /*673f0*/  HMMA.1688.F32.TF32 R140, R92.reuse, R22, R136 ;  /* 0x000000165c8c723c */ /* 0x050ff00000081088 */
[C---:B-----5:R-:W-:Y:S08]  /*67400*/  HMMA.1688.F32.TF32 R136, R92.reuse, R26, R132 ;  /* 0x0000001a5c88723c */ /* 0x060ff00000081084 */
[C---:B------:R-:W-:Y:S08]  /*67410*/  HMMA.1688.F32.TF32 R132, R92.reuse, R30, R128 ;  /* 0x0000001e5c84723c */ /* 0x040ff00000081080 */
[C---:B------:R-:W-:Y:S01]  /*67420*/  HMMA.1688.F32.TF32 R128, R92.reuse, R34, R112 ;  /* 0x000000225c80723c */ /* 0x040fe20000081070 */
[----:B------:R-:W-:Y:S04]  /*67430*/  STL [R1+0x1a20], R243 ;  /* 0x001a20f301007387 */ /* 0x000fe80000100800 */
[----:B------:R-:W-:Y:S03]  /*67440*/  STL [R1+0x1a0c], R248 ;  /* 0x001a0cf801007387 */ /* 0x000fe60000100800 */
[----:B------:R-:W-:Y:S01]  /*67450*/  HMMA.1688.F32.TF32 R124, R92, R38, R124 ;  /* 0x000000265c7c723c */ /* 0x000fe2000008107c */
[----:B------:R-:W-:Y:S04]  /*67460*/  STL [R1+0x1a08], R249 ;  /* 0x001a08f901007387 */ /* 0x000fe80000100800 */
[----:B------:R-:W-:Y:S04]  /*67470*/  STL [R1+0x1a04], R250 ;  /* 0x001a04fa01007387 */ /* 0x000fe80000100800 */
[----:B------:R-:W-:Y:S04]  /*67480*/  STL [R1+0x1a00], R251 ;  /* 0x001a00fb01007387 */ /* 0x000fe80000100800 */
[----:B------:R1:W-:Y:S04]  /*67490*/  STL.64 [R1+0x140], R140 ;  /* 0x0001408c01007387 */ /* 0x0003e80000100a00 */
[----:B------:R2:W-:Y:S04]  /*674a0*/  STL.64 [R1+0x148], R142 ;  /* 0x0001488e01007387 */ /* 0x0005e80000100a00 */
[----:B------:R3:W-:Y:S04]  /*674b0*/  STL.64 [R1+0x130], R136 ;  /* 0x0001308801007387 */ /* 0x0007e80000100a00 */
[----:B------:R4:W-:Y:S04]  /*674c0*/  STL.64 [R1+0x138], R138 ;  /* 0x0001388a01007387 */ /* 0x0009e80000100a00 */
[----:B------:R-:W5:Y:S04]  /*674d0*/  LDL.LU R112, [R1+0xd0] ;  /* 0x0000d00001707983 */ /* 0x000f680000300800 */
[----:B------:R1:W-:Y:S04]  /*674e0*/  STL.64 [R1+0x120], R132 ;  /* 0x0001208401007387 */ /* 0x0003e80000100a00 */
[----:B------:R1:W-:Y:S04]  /*674f0*/  STL.64 [R1+0x128], R134 ;  /* 0x0001288601007387 */ /* 0x0003e80000100a00 */
[----:B------:R1:W-:Y:S04]  /*67500*/  STL.64 [R1+0x110], R128 ;  /* 0x0001108001007387 */ /* 0x0003e80000100a00 */
[----:B------:R1:W-:Y:S04]  /*67510*/  STL.64 [R1+0x118], R130 ;  /* 0x0001188201007387 */ /* 0x0003e80000100a00 */
[----:B------:R-:W5:Y:S04]  /*67520*/  LDL.LU R113, [R1+0xd4] ;  /* 0x0000d40001717983 */ /* 0x000f680000300800 */
[----:B------:R-:W5:Y:S04]  /*67530*/  LDL.LU R114, [R1+0xd8] ;  /* 0x0000d80001727983 */ /* 0x000f680000300800 */
[----:B------:R-:W5:Y:S04]  /*67540*/  LDL.LU R115, [R1+0xdc] ;  /* 0x0000dc0001737983 */ /* 0x000f680000300800 */
[----:B-1----:R-:W5:Y:S04]  /*67550*/  LDL.LU R140, [R1+0xc0] ;  /* 0x0000c000018c7983 */ /* 0x002f680000300800 */
[----:B------:R1:W-:Y:S04]  /*67560*/  STL.64 [R1+0x50], R124 ;  /* 0x0000507c01007387 */ /* 0x0003e80000100a00 */
[----:B------:R1:W-:Y:S04]  /*67570*/  STL.64 [R1+0x58], R126 ;  /* 0x0000587e01007387 */ /* 0x0003e80000100a00 */
[----:B------:R-:W5:Y:S04]  /*67580*/  LDL.LU R141, [R1+0xc4] ;  /* 0x0000c400018d7983 */ /* 0x000f680000300800 */
[----:B--2---:R-:W2:Y:S04]  /*67590*/  LDL.LU R142, [R1+0xc8] ;  /* 0x0000c800018e7983 */ /* 0x004ea80000300800 */
[----:B------:R-:W2:Y:S04]  /*675a0*/  LDL.LU R143, [R1+0xcc] ;  /* 0x0000cc00018f7983 */ /* 0x000ea80000300800 */
[----:B------:R1:W-:Y:S04]  /*675b0*/  STL.64 [R1+0x40], R120 ;  /* 0x0000407801007387 */ /* 0x0003e80000100a00 */
[----:B---3--:R-:W3:Y:S04]  /*675c0*/  LDL.LU R136, [R1+0xb0] ;  /* 0x0000b00001887983 */ /* 0x008ee80000300800 */
[----:B------:R-:W3:Y:S04]  /*675d0*/  LDL.LU R137, [R1+0xb4] ;  /* 0x0000b40001897983 */ /* 0x000ee80000300800 */
[----:B----4-:R-:W3:Y:S04]  /*675e0*/  LDL.LU R138, [R1+0xb8] ;  /* 0x0000b800018a7983 */ /* 0x010ee80000300800 */
[----:B------:R-:W3:Y:S04]  /*675f0*/  LDL.LU R139, [R1+0xbc] ;  /* 0x0000bc00018b7983 */ /* 0x000ee80000300800 */
[----:B------:R-:W4:Y:S04]  /*67600*/  LDL.LU R132, [R1+0xa0] ;  /* 0x0000a00001847983 */ /* 0x000f280000300800 */
[----:B------:R-:W4:Y:S04]  /*67610*/  LDL.LU R133, [R1+0xa4] ;  /* 0x0000a40001857983 */ /* 0x000f280000300800 */
[----:B------:R-:W4:Y:S04]  /*67620*/  LDL.LU R134, [R1+0xa8] ;  /* 0x0000a80001867983 */ /* 0x000f280000300800 */
[----:B------:R-:W4:Y:S04]  /*67630*/  LDL.LU R135, [R1+0xac] ;  /* 0x0000ac0001877983 */ /* 0x000f280000300800 */
[----:B------:R-:W2:Y:S04]  /*67640*/  LDL.LU R128, [R1+0x90] ;  /* 0x0000900001807983 */ /* 0x000ea80000300800 */
[----:B------:R-:W2:Y:S04]  /*67650*/  LDL.LU R129, [R1+0x94] ;  /* 0x0000940001817983 */ /* 0x000ea80000300800 */
[----:B------:R-:W2:Y:S04]  /*67660*/  LDL.LU R130, [R1+0x98] ;  /* 0x0000980001827983 */ /* 0x000ea80000300800 */
[----:B------:R-:W2:Y:S04]  /*67670*/  LDL.LU R131, [R1+0x9c] ;  /* 0x00009c0001837983 */ /* 0x000ea80000300800 */
[----:B-1----:R-:W2:Y:S04]  /*67680*/  LDL.LU R124, [R1+0x80] ;  /* 0x00008000017c7983 */ /* 0x002ea80000300800 */
        /* <DEDUP_REMOVED lines=9> */
[----:B------:R-:W1:Y:S04]  /*67720*/  LDSM.16.M88.4 R4, [R0+0x180] ;  /* 0x000180000004783b */ /* 0x000e680000000200 */
[----:B------:R-:W-:Y:S04]  /*67730*/  STL [R1+0x1a34], R249 ;  /* 0x001a34f901007387 */ /* 0x000fe80000100800 */
[----:B------:R-:W-:Y:S04]  /*67740*/  STL [R1+0x1a30], R248 ;  /* 0x001a30f801007387 */ /* 0x000fe80000100800 */
[----:B------:R-:W1:Y:S01]  /*67750*/  LDSM.16.M88.4 R68, [R0+0x4180] ;  /* 0x004180000044783b */ /* 0x000e620000000200 */
[----:B------:R-:W-:-:S03]  /*67760*/  IMAD.MOV.U32 R225, RZ, RZ, R17 ;  /* 0x000000ffffe17224 */ /* 0x000fc600078e0011 */
[----:B------:R-:W-:Y:S04]  /*67770*/  LDSM.16.M88.4 R196, [R0+0x8180] ;  /* 0x0081800000c4783b */ /* 0x000fe80000000200 */
[----:B------:R-:W1:Y:S04]  /*67780*/  LDSM.16.M88.4 R192, [R0+0xc180] ;  /* 0x00c1800000c0783b */ /* 0x000e680000000200 */
[----:B------:R-:W-:Y:S04]  /*67790*/  LDSM.16.M88.4 R164, [R0+0x30180] ;  /* 0x0301800000a4783b */ /* 0x000fe80000000200 */
[----:B------:R-:W-:Y:S04]  /*677a0*/  LDSM.16.M88.4 R160, [R0+0x34180] ;  /* 0x0341800000a0783b */ /* 0x000fe80000000200 */
[----:B------:R-:W-:Y:S04]  /*677b0*/  LDSM.16.M88.4 R188, [R0+0x18180] ;  /* 0x0181800000bc783b */ /* 0x000fe80000000200 */
[----:B------:R-:W-:Y:S04]  /*677c0*/  LDSM.16.M88.4 R184, [R0+0x1c180] ;  /* 0x01c1800000b8783b */ /* 0x000fe80000000200 */
[----:B------:R-:W-:Y:S04]  /*677d0*/  LDSM.16.M88.4 R176, [R0+0x24180] ;  /* 0x0241800000b0783b */ /* 0x000fe80000000200 */
[----:B------:R-:W-:Y:S04]  /*677e0*/  LDSM.16.M88.4 R172, [R0+0x28180] ;  /* 0x0281800000ac783b */ /* 0x000fe80000000200 */
[----:B------:R-:W-:Y:S04]  /*677f0*/  LDSM.16.M88.4 R168, [R0+0x2c180] ;  /* 0x02c1800000a8783b */ /* 0x000fe80000000200 */
[----:B------:R-:W-:Y:S04]  /*67800*/  LDSM.16.M88.4 R156, [R0+0x38180] ;  /* 0x03818000009c783b */ /* 0x000fe80000000200 */
[----:B------:R-:W-:Y:S01]  /*67810*/  LDSM.16.M88.4 R152, [R0+0x3c180] ;  /* 0x03c180000098783b */ /* 0x000fe20000000200 */
[C---:B-----5:R-:W-:Y:S11]  /*67820*/  HMMA.1688.F32.TF32 R112, R92.reuse, R46, R112 ;  /* 0x0000002e5c70723c */ /* 0x060ff60000081070 */
[----:B------:R-:W-:Y:S11]  /*67830*/  @!UPT UIADD3 URZ, URZ, URZ, URZ ;  /* 0x0000003f3f3ff290 */ /* 0x000ff6000fffe03f */
[----:B------:R-:W-:Y:S01]  /*67840*/  @!UPT UIADD3 URZ, URZ, URZ, URZ ;  /* 0x0000003f3f3ff290 */ /* 0x000fe2000fffe03f */
[----:B------:R5:W-:Y:S02]  /*67850*/  STL.64 [R1+0x38], R114 ;  /* 0x0000387201007387 */ /* 0x000be40000100a00 */
[----:B-----5:R-:W-:Y:S02]  /*67860*/  IMAD.MOV.U32 R114, RZ, RZ, R57 ;  /* 0x000000ffff727224 */ /* 0x020fe400078e0039 */
[----:B------:R-:W-:Y:S01]  /*67870*/  IMAD.MOV.U32 R115, RZ, RZ, R56 ;  /* 0x000000ffff737224 */ /* 0x000fe200078e0038 */
[----:B---3--:R-:W-:Y:S01]  /*67880*/  HMMA.1688.F32.TF32 R136, R92, R54, R136 ;  /* 0x000000365c88723c */ /* 0x008fe20000081088 */
[----:B------:R-:W-:Y:S02]  /*67890*/  IMAD.MOV.U32 R239, RZ, RZ, R112 ;  /* 0x000000ffffef7224 */ /* 0x000fe400078e0070 */
[----:B------:R-:W-:-:S05]  /*678a0*/  IMAD.MOV.U32 R237, RZ, RZ, R113 ;  /* 0x000000ffffed7224 */ /* 0x000fca00078e0071 */
[C---:B----4-:R-:W-:Y:S01]  /*678b0*/  HMMA.1688.F32.TF32 R56, R92.reuse, R58, R132 ;  /* 0x0000003a5c38723c */ /* 0x050fe20000081084 */
[----:B------:R-:W-:Y:S02]  /*678c0*/  IMAD.MOV.U32 R112, RZ, RZ, R61 ;  /* 0x000000ffff707224 */ /* 0x000fe400078e003d */
[----:B------:R-:W-:Y:S11]  /*678d0*/  IMAD.MOV.U32 R113, RZ, RZ, R60 ;  /* 0x000000ffff717224 */ /* 0x000ff600078e003c */
[----:B------:R-:W-:Y:S02]  /*678e0*/  @!UPT UIADD3 URZ, URZ, URZ, URZ ;  /* 0x0000003f3f3ff290 */ /* 0x000fe4000fffe03f */
[----:B------:R-:W-:Y:S01]  /*678f0*/  IMAD.MOV.U32 R249, RZ, RZ, R136 ;  /* 0x000000fffff97224 */ /* 0x000fe200078e0088 */
[----:B------:R-:W-:Y:S01]  /*67900*/  MOV R240, R138 ;  /* 0x0000008a00f07202 */ /* 0x000fe20000000f00 */
[----:B------:R-:W-:Y:S02]  /*67910*/  IMAD.MOV.U32 R248, RZ, RZ, R137 ;  /* 0x000000fffff87224 */ /* 0x000fe400078e0089 */
[----:B------:R-:W-:Y:S01]  /*67920*/  IMAD.MOV.U32 R241, RZ, RZ, R139 ;  /* 0x000000fffff17224 */ /* 0x000fe200078e008b */
[----:B--2---:R-:W-:Y:S03]  /*67930*/  HMMA.1688.F32.TF32 R60, R92, R62, R128 ;  /* 0x0000003e5c3c723c */ /* 0x004fe60000081080 */
[----:B------:R-:W-:-:S05]  /*67940*/  IMAD.MOV.U32 R250, RZ, RZ, R56 ;  /* 0x000000fffffa7224 */ /* 0x000fca00078e0038 */
[----:B------:R-:W-:Y:S01]  /*67950*/  HMMA.1688.F32.TF32 R128, R92, R66, R124 ;  /* 0x000000425c80723c */ /* 0x000fe2000008107c */
[----:B------:R-:W-:Y:S02]  /*67960*/  IMAD.MOV.U32 R251, RZ, RZ, R57 ;  /* 0x000000fffffb7224 */ /* 0x000fe400078e0039 */
[----:B------:R-:W-:Y:S02]  /*67970*/  IMAD.MOV.U32 R252, RZ, RZ, R58 ;  /* 0x000000fffffc7224 */ /* 0x000fe400078e003a */
[----:B------:R-:W-:-:S03]  /*67980*/  IMAD.MOV.U32 R3, RZ, RZ, R59 ;  /* 0x000000ffff037224 */ /* 0x000fc600078e003b */
[-C--:B-1----:R-:W-:Y:S08]  /*67990*/  HMMA.1688.F32.TF32 R124, R80, R4.reuse, R116 ;  /* 0x00000004507c723c */ /* 0x082ff00000081074 */
[-C--:B------:R-:W-:Y:S01]  /*679a0*/  HMMA.1688.F32.TF32 R136, R88, R4.reuse, R120 ;  /* 0x000000045888723c */ /* 0x080fe20000081078 */
[----:B------:R-:W-:Y:S07]  /*679b0*/  STL.64 [R1+0x1970], R62 ;  /* 0x0019703e01007387 */ /* 0x000fee0000100a00 */
[----:B------:R-:W-:Y:S01]  /*679c0*/  HMMA.1688.F32.TF32 R56, R76, R4, R180 ;  /* 0x000000044c38723c */ /* 0x000fe200000810b4 */
[----:B------:R-:W-:Y:S04]  /*679d0*/  STL.64 [R1+0x1968], R60 ;  /* 0x0019683c01007387 */ /* 0x000fe80000100a00 */
[----:B------:R-:W-:Y:S04]  /*679e0*/  STL.64 [R1+0x1980], R130 ;  /* 0x0019808201007387 */ /* 0x000fe80000100a00 */
[----:B------:R-:W-:Y:S01]  /*679f0*/  STL.64 [R1+0x1978], R128 ;  /* 0x0019788001007387 */ /* 0x000fe20000100a00 */
[----:B------:R-:W-:Y:S03]  /*67a00*/  HMMA.1688.F32.TF32 R140, R92, R50, R140 ;  /* 0x000000325c8c723c */ /* 0x000fe6000008108c */
[----:B------:R-:W1:Y:S04]  /*67a10*/  LDSM.16.M88.4 R120, [R0+0x10180] ;  /* 0x010180000078783b */ /* 0x000e680000000200 */
[----:B------:R-:W-:Y:S04]  /*67a20*/  STL.64 [R1+0x1990], R138 ;  /* 0x0019908a01007387 */ /* 0x000fe80000100a00 */
[----:B------:R-:W-:Y:S04]  /*67a30*/  STL.64 [R1+0x1988], R136 ;  /* 0x0019888801007387 */ /* 0x000fe80000100a00 */
[----:B------:R-:W-:Y:S04]  /*67a40*/  STL [R1+0x1904], R124 ;  /* 0x0019047c01007387 */ /* 0x000fe80000100800 */
[----:B------:R-:W-:Y:S04]  /*67a50*/  STL [R1+0x1900], R125 ;  /* 0x0019007d01007387 */ /* 0x000fe80000100800 */
[----:B------:R-:W-:Y:S04]  /*67a60*/  STL [R1+0x18fc], R126 ;  /* 0x0018fc7e01007387 */ /* 0x000fe80000100800 */
[----:B------:R-:W-:Y:S04]  /*67a70*/  STL [R1+0x18f8], R127 ;  /* 0x0018f87f01007387 */ /* 0x000fe80000100800 */
[----:B------:R-:W-:Y:S04]  /*67a80*/  STL.64 [R1+0x19a0], R58 ;  /* 0x0019a03a01007387 */ /* 0x000fe80000100a00 */
[----:B------:R2:W-:Y:S01]  /*67a90*/  STL.64 [R1+0x1998], R56 ;  /* 0x0019983801007387 */ /* 0x0005e20000100a00 */
[----:B------:R-:W-:Y:S08]  /*67aa0*/  HMMA.1688.F32.TF32 R132, R88, R68, R112 ;  /* 0x000000445884723c */ /* 0x000ff00000081070 */
[----:B------:R-:W-:Y:S01]  /*67ab0*/  HMMA.1688.F32.TF32 R8, R92, R10, R144 ;  /* 0x0000000a5c08723c */ /* 0x000fe20000081090 */
[----:B------:R-:W-:Y:S01]  /*67ac0*/  IMAD.MOV.U32 R42, RZ, RZ, R33 ;  /* 0x000000ffff2a7224 */ /* 0x000fe200078e0021 */
[----:B------:R-:W3:Y:S01]  /*67ad0*/  LDSM.16.M88.4 R116, [R0+0x14180] ;  /* 0x014180000074783b */ /* 0x000ee20000000200 */
[----:B------:R-:W-:-:S03]  /*67ae0*/  IMAD.MOV.U32 R43, RZ, RZ, R32 ;  /* 0x000000ffff2b7224 */ /* 0x000fc600078e0020 */
[----:B------:R-:W4:Y:S02]  /*67af0*/  LDSM.16.M88.4 R180, [R0+0x20180] ;  /* 0x0201800000b4783b */ /* 0x000f240000000200 */
[----:B--2---:R-:W-:Y:S01]  /*67b00*/  HMMA.1688.F32.TF32 R56, R72, R4, R244 ;  /* 0x000000044838723c */ /* 0x004fe200000810f4 */
[----:B------:R-:W-:Y:S01]  /*67b10*/  IMAD.MOV.U32 R242, RZ, RZ, R140 ;  /* 0x000000fffff27224 */ /* 0x000fe200078e008c */
[----:B------:R2:W-:Y:S01]  /*67b20*/  STL.64 [R1+0x19a8], R6 ;  /* 0x0019a80601007387 */ /* 0x0005e20000100a00 */
[----:B------:R-:W-:Y:S02]  /*67b30*/  IMAD.MOV.U32 R243, RZ, RZ, R141 ;  /* 0x000000fffff37224 */ /* 0x000fe400078e008d */
[----:B------:R-:W-:Y:S02]  /*67b40*/  IMAD.MOV.U32 R140, RZ, RZ, R2 ;  /* 0x000000ffff8c7224 */ /* 0x000fe400078e0002 */
[----:B------:R-:W-:Y:S02]  /*67b50*/  IMAD.MOV.U32 R236, RZ, RZ, R142 ;  /* 0x000000ffffec7224 */ /* 0x000fe400078e008e */
[----:B------:R-:W-:-:S02]  /*67b60*/  IMAD.MOV.U32 R141, RZ, RZ, R12 ;  /* 0x000000ffff8d7224 */ /* 0x000fc400078e000c */
[----:B------:R-:W-:Y:S02]  /*67b70*/  IMAD.MOV.U32 R238, RZ, RZ, R143 ;  /* 0x000000ffffee7224 */ /* 0x000fe400078e008f */
[----:B------:R-:W-:Y:S02]  /*67b80*/  IMAD.MOV.U32 R142, RZ, RZ, R13 ;  /* 0x000000ffff8e7224 */ /* 0x000fe400078e000d */
[----:B------:R-:W-:-:S08]  /*67b90*/  IMAD.MOV.U32 R143, RZ, RZ, R16 ;  /* 0x000000ffff8f7224 */ /* 0x000fd000078e0010 */
[----:B------:R-:W-:Y:S04]  /*67ba0*/  STL.64 [R1+0x3d0], R56 ;  /* 0x0003d03801007387 */ /* 0x000fe80000100a00 */
[----:B------:R-:W-:Y:S04]  /*67bb0*/  STL.64 [R1+0x3d8], R58 ;  /* 0x0003d83a01007387 */ /* 0x000fe80000100a00 */
[----:B------:R-:W5:Y:S04]  /*67bc0*/  LDL.LU R2, [R1+0x1a70] ;  /* 0x001a700001027983 */ /* 0x000f680000300800 */
[----:B------:R-:W3:Y:S04]  /*67bd0*/  LDL.LU R12, [R1+0x1a6c] ;  /* 0x001a6c00010c7983 */ /* 0x000ee80000300800 */
[----:B------:R-:W4:Y:S04]  /*67be0*/  LDL.LU R13, [R1+0x1a68] ;  /* 0x001a6800010d7983 */ /* 0x000f280000300800 */
[----:B------:R-:W4:Y:S04]  /*67bf0*/  LDL.LU R16, [R1+0x1a64] ;  /* 0x001a640001107983 */ /* 0x000f280000300800 */
[----:B------:R-:W1:Y:S04]  /*67c00*/  LDL.LU R224, [R1+0x3a0] ;  /* 0x0003a00001e07983 */ /* 0x000e680000300800 */
[----:B------:R-:W4:Y:S04]  /*67c10*/  LDL.LU R17, [R1+0x1a60] ;  /* 0x001a600001117983 */ /* 0x000f280000300800 */
[----:B------:R-:W1:Y:S04]  /*67c20*/  LDL.LU R226, [R1+0x3a8] ;  /* 0x0003a80001e27983 */ /* 0x000e680000300800 */
[----:B------:R-:W1:Y:S04]  /*67c30*/  LDL.LU R227, [R1+0x3ac] ;  /* 0x0003ac0001e37983 */ /* 0x000e680000300800 */
[----:B------:R-:W4:Y:S04]  /*67c40*/  LDL.LU R112, [R1+0x3c0] ;  /* 0x0003c00001707983 */ /* 0x000f280000300800 */
[----:B------:R-:W4:Y:S04]  /*67c50*/  LDL.LU R113, [R1+0x3c4] ;  /* 0x0003c40001717983 */ /* 0x000f280000300800 */
[----:B------:R-:W4:Y:S01]  /*67c60*/  LDL.LU R114, [R1+0x3c8] ;  /* 0x0003c80001727983 */ /* 0x000f220000300800 */
[-C--:B------:R-:W-:Y:S08]  /*67c70*/  HMMA.1688.F32.TF32 R84, R80, R68.reuse, R84 ;  /* 0x000000445054723c */ /* 0x080ff00000081054 */
[-C--:B--2---:R-:W-:Y:S08]  /*67c80*/  HMMA.1688.F32.TF32 R4, R72, R68.reuse, R8 ;  /* 0x000000444804723c */ /* 0x084ff00000081008 */
[----:B------:R-:W-:Y:S01]  /*67c90*/  HMMA.1688.F32.TF32 R148, R76, R68, R148 ;  /* 0x000000444c94723c */ /* 0x000fe20000081094 */
[----:B------:R-:W-:Y:S04]  /*67ca0*/  STL.64 [R1+0x19b8], R134 ;  /* 0x0019b88601007387 */ /* 0x000fe80000100a00 */
[----:B------:R-:W-:Y:S04]  /*67cb0*/  STL.64 [R1+0x19b0], R132 ;  /* 0x0019b08401007387 */ /* 0x000fe80000100a00 */
[----:B------:R-:W-:Y:S04]  /*67cc0*/  STL [R1+0x1914], R84 ;  /* 0x0019145401007387 */ /* 0x000fe80000100800 */
[----:B------:R-:W-:Y:S04]  /*67cd0*/  STL [R1+0x1910], R85 ;  /* 0x0019105501007387 */ /* 0x000fe80000100800 */
[----:B------:R-:W-:Y:S04]  /*67ce0*/  STL [R1+0x190c], R86 ;  /* 0x00190c5601007387 */ /* 0x000fe80000100800 */
[----:B------:R-:W-:Y:S04]  /*67cf0*/  STL [R1+0x1908], R87 ;  /* 0x0019085701007387 */ /* 0x000fe80000100800 */
[----:B------:R-:W-:Y:S04]  /*67d00*/  STL.64 [R1+0x19c8], R150 ;  /* 0x0019c89601007387 */ /* 0x000fe80000100a00 */
[----:B------:R-:W-:Y:S04]  /*67d10*/  STL.64 [R1+0x19c0], R148 ;  /* 0x0019c09401007387 */ /* 0x000fe80000100a00 */
[----:B------:R-:W-:Y:S04]  /*67d20*/  STL.64 [R1+0x3e0], R4 ;  /* 0x0003e00401007387 */ /* 0x000fe80000100a00 */
[----:B------:R-:W-:Y:S04]  /*67d30*/  STL [R1+0x3e8], R6 ;  /* 0x0003e80601007387 */ /* 0x000fe80000100800 */
[----:B------:R-:W-:Y:S01]  /*67d40*/  STL.64 [R1+0x19d0], R70 ;  /* 0x0019d04601007387 */ /* 0x000fe20000100a00 */
[----:B-----5:R-:W-:-:S02]  /*67d50*/  IMAD.MOV.U32 R147, RZ, RZ, R2 ;  /* 0x000000ffff937224 */ /* 0x020fc400078e0002 */
[----:B---3--:R-:W-:Y:S02]  /*67d60*/  IMAD.MOV.U32 R146, RZ, RZ, R12 ;  /* 0x000000ffff927224 */ /* 0x008fe400078e000c */
[----:B----4-:R-:W-:Y:S02]  /*67d70*/  IMAD.MOV.U32 R145, RZ, RZ, R13 ;  /* 0x000000ffff917224 */ /* 0x010fe400078e000d */
[----:B------:R-:W-:Y:S02]  /*67d80*/  IMAD.MOV.U32 R144, RZ, RZ, R16 ;  /* 0x000000ffff907224 */ /* 0x000fe400078e0010 */
[----:B------:R-:W-:-:S05]  /*67d90*/  IMAD.MOV.U32 R115, RZ, RZ, R17 ;  /* 0x000000ffff737224 */ /* 0x000fca00078e0011 */
[----:B------:R-:W-:Y:S01]  /*67da0*/  HMMA.1688.F32.TF32 R144, R88, R192, R144 ;  /* 0x000000c05890723c */ /* 0x000fe20000081090 */
[----:B------:R-:W-:-:S07]  /*67db0*/  IMAD.MOV.U32 R2, RZ, RZ, R7 ;  /* 0x000000ffff027224 */ /* 0x000fce00078e0007 */
[C---:B------:R-:W-:Y:S01]  /*67dc0*/  HMMA.1688.F32.TF32 R112, R88.reuse, R196, R112 ;  /* 0x000000c45870723c */ /* 0x040fe20000081070 */
[----:B------:R-:W-:Y:S07]  /*67dd0*/  STL [R1+0x1918], R2 ;  /* 0x0019180201007387 */ /* 0x000fee0000100800 */
[----:B-1----:R-:W-:Y:S07]  /*67de0*/  HMMA.1688.F32.TF32 R12, R88, R120, R224 ;  /* 0x00000078580c723c */ /* 0x002fee00000810e0 */
[----:B------:R-:W-:Y:S01]  /*67df0*/  MOV R224, R21 ;  /* 0x0000001500e07202 */ /* 0x000fe20000000f00 */
[----:B------:R-:W-:-:S02]  /*67e00*/  IMAD.MOV.U32 R225, RZ, RZ, R20 ;  /* 0x000000ffffe17224 */ /* 0x000fc400078e0014 */
[----:B------:R-:W-:-:S05]  /*67e10*/  IMAD.MOV.U32 R226, RZ, RZ, R25 ;  /* 0x000000ffffe27224 */ /* 0x000fca00078e0019 */
[----:B------:R-:W-:Y:S04]  /*67e20*/  STL.64 [R1+0x19e0], R114 ;  /* 0x0019e07201007387 */ /* 0x000fe80000100a00 */
[----:B------:R-:W-:Y:S04]  /*67e30*/  STL.64 [R1+0x19d8], R112 ;  /* 0x0019d87001007387 */ /* 0x000fe80000100a00 */
[----:B------:R-:W-:Y:S01]  /*67e40*/  STL.64 [R1+0x19f0], R146 ;  /* 0x0019f09201007387 */ /* 0x000fe20000100a00 */
[----:B------:R-:W-:-:S03]  /*67e50*/  IMAD.MOV.U32 R227, RZ, RZ, R24 ;  /* 0x000000ffffe37224 */ /* 0x000fc600078e0018 */
[----:B------:R-:W-:Y:S04]  /*67e60*/  STL.64 [R1+0x19e8], R144 ;  /* 0x0019e89001007387 */ /* 0x000fe80000100a00 */
[----:B------:R-:W2:Y:S04]  /*67e70*/  LDL.LU R21, [R1+0x1a5c] ;  /* 0x001a5c0001157983 */ /* 0x000ea80000300800 */
[----:B------:R-:W2:Y:S04]  /*67e80*/  LDL.LU R20, [R1+0x1a58] ;  /* 0x001a580001147983 */ /* 0x000ea80000300800 */
[----:B------:R-:W3:Y:S04]  /*67e90*/  LDL.LU R25, [R1+0x1a54] ;  /* 0x001a540001197983 */ /* 0x000ee80000300800 */
[----:B------:R-:W3:Y:S04]  /*67ea0*/  LDL.LU R24, [R1+0x1a50] ;  /* 0x001a500001187983 */ /* 0x000ee80000300800 */
[----:B------:R-:W4:Y:S04]  /*67eb0*/  LDL.LU R33, [R1+0x1a4c] ;  /* 0x001a4c0001217983 */ /* 0x000f280000300800 */
[----:B------:R-:W4:Y:S04]  /*67ec0*/  LDL.LU R32, [R1+0x1a48] ;  /* 0x001a480001207983 */ /* 0x000f280000300800 */
[----:B------:R-:W2:Y:S04]  /*67ed0*/  LDL.LU R22, [R1+0x388] ;  /* 0x0003880001167983 */ /* 0x000ea80000300800 */
[----:B------:R-:W2:Y:S04]  /*67ee0*/  LDL.LU R23, [R1+0x38c] ;  /* 0x00038c0001177983 */ /* 0x000ea80000300800 */
[----:B------:R-:W3:Y:S04]  /*67ef0*/  LDL.LU R26, [R1+0x378] ;  /* 0x00037800011a7983 */ /* 0x000ee80000300800 */
[----:B------:R-:W3:Y:S04]  /*67f00*/  LDL.LU R27, [R1+0x37c] ;  /* 0x00037c00011b7983 */ /* 0x000ee80000300800 */
        /* <DEDUP_REMOVED lines=8> */
[----:B------:R-:W3:Y:S04]  /*67f90*/  LDL.LU R228, [R1+0x320] ;  /* 0x0003200001e47983 */ /* 0x000ee80000300800 */
[----:B------:R-:W3:Y:S04]  /*67fa0*/  LDL.LU R229, [R1+0x324] ;  /* 0x0003240001e57983 */ /* 0x000ee80000300800 */
[----:B------:R-:W3:Y:S04]  /*67fb0*/  LDL.LU R230, [R1+0x328] ;  /* 0x0003280001e67983 */ /* 0x000ee80000300800 */
[----:B------:R-:W3:Y:S01]  /*67fc0*/  LDL.LU R231, [R1+0x32c] ;  /* 0x00032c0001e77983 */ /* 0x000ee20000300800 */
[----:B------:R-:W-:Y:S03]  /*67fd0*/  HMMA.1688.F32.TF32 R16, R88, R116, R140 ;  /* 0x000000745810723c */ /* 0x000fe6000008108c */
        /* <DEDUP_REMOVED lines=10> */
[----:B------:R-:W-:-:S03]  /*68080*/  IMAD.MOV.U32 R62, RZ, RZ, R29 ;  /* 0x000000ffff3e7224 */ /* 0x000fc600078e001d */
[----:B------:R-:W5:Y:S01]  /*68090*/  LDL.LU R66, [R1+0x2d8] ;  /* 0x0002d80001427983 */ /* 0x000f620000300800 */
[----:B------:R-:W-:-:S03]  /*680a0*/  IMAD.MOV.U32 R63, RZ, RZ, R28 ;  /* 0x000000ffff3f7224 */ /* 0x000fc600078e001c */
[----:B------:R-:W5:Y:S04]  /*680b0*/  LDL.LU R67, [R1+0x2dc] ;  /* 0x0002dc0001437983 */ /* 0x000f680000300800 */
[----:B------:R-:W5:Y:S04]  /*680c0*/  LDL.LU R60, [R1+0x2c0] ;  /* 0x0002c000013c7983 */ /* 0x000f680000300800 */
[----:B------:R-:W5:Y:S01]  /*680d0*/  LDL.LU R61, [R1+0x2c4] ;  /* 0x0002c400013d7983 */ /* 0x000f620000300800 */
[----:B--2---:R-:W-:Y:S07]  /*680e0*/  HMMA.1688.F32.TF32 R28, R88, R180, R232 ;  /* 0x000000b4581c723c */ /* 0x004fee00000810e8 */
[----:B------:R-:W-:-:S02]  /*680f0*/  IMAD.MOV.U32 R234, RZ, RZ, R45 ;  /* 0x000000ffffea7224 */ /* 0x000fc400078e002d */
[----:B------:R-:W-:Y:S02]  /*68100*/  IMAD.MOV.U32 R235, RZ, RZ, R44 ;  /* 0x000000ffffeb7224 */ /* 0x000fe400078e002c */
[----:B------:R-:W-:Y:S02]  /*68110*/  IMAD.MOV.U32 R232, RZ, RZ, R49 ;  /* 0x000000ffffe87224 */ /* 0x000fe400078e0031 */
[----:B------:R-:W-:Y:S02]  /*68120*/  IMAD.MOV.U32 R233, RZ, RZ, R48 ;  /* 0x000000ffffe97224 */ /* 0x000fe400078e0030 */
[C---:B------:R-:W-:Y:S08]  /*68130*/  HMMA.1688.F32.TF32 R48, R88.reuse, R160, R224 ;  /* 0x000000a05830723c */ /* 0x040ff000000810e0 */
[----:B---3--:R-:W-:Y:S01]  /*68140*/  HMMA.1688.F32.TF32 R44, R88, R164, R228 ;  /* 0x000000a4582c723c */ /* 0x008fe200000810e4 */
        /* <DEDUP_REMOVED lines=8> */
[----:B------:R-:W3:Y:S04]  /*681d0*/  LDL.LU R96, [R1+0x1a44] ;  /* 0x001a440001607983 */ /* 0x000ee80000300800 */
[----:B------:R-:W3:Y:S04]  /*681e0*/  LDL.LU R97, [R1+0x1a40] ;  /* 0x001a400001617983 */ /* 0x000ee80000300800 */
[----:B------:R-:W3:Y:S04]  /*681f0*/  LDL.LU R98, [R1+0x1a3c] ;  /* 0x001a3c0001627983 */ /* 0x000ee80000300800 */
[----:B------:R-:W3:Y:S01]  /*68200*/  LDL.LU R99, [R1+0x1a38] ;  /* 0x001a380001637983 */ /* 0x000ee20000300800 */
[C---:B----4-:R-:W-:Y:S08]  /*68210*/  HMMA.1688.F32.TF32 R8, R80.reuse, R196, R92 ;  /* 0x000000c45008723c */ /* 0x050ff0000008105c */
[----:B-----5:R-:W-:Y:S08]  /*68220*/  HMMA.1688.F32.TF32 R64, R80, R192, R64 ;  /* 0x000000c05040723c */ /* 0x020ff00000081040 */
[C---:B------:R-:W-:Y:S08]  /*68230*/  HMMA.1688.F32.TF32 R20, R88.reuse, R188, R20 ;  /* 0x000000bc5814723c */ /* 0x040ff00000081014 */
[C---:B------:R-:W-:Y:S08]  /*68240*/  HMMA.1688.F32.TF32 R24, R88.reuse, R184, R24 ;  /* 0x000000b85818723c */ /* 0x040ff00000081018 */
[C---:B------:R-:W-:Y:S08]  /*68250*/  HMMA.1688.F32.TF32 R32, R88.reuse, R176, R32 ;  /* 0x000000b05820723c */ /* 0x040ff00000081020 */
[C---:B------:R-:W-:Y:S08]  /*68260*/  HMMA.1688.F32.TF32 R36, R88.reuse, R172, R36 ;  /* 0x000000ac5824723c */ /* 0x040ff00000081024 */
[C---:B------:R-:W-:Y:S08]  /*68270*/  HMMA.1688.F32.TF32 R40, R88.reuse, R168, R40 ;  /* 0x000000a85828723c */ /* 0x040ff00000081028 */
[C---:B------:R-:W-:Y:S08]  /*68280*/  HMMA.1688.F32.TF32 R140, R88.reuse, R156, R140 ;  /* 0x0000009c588c723c */ /* 0x040ff0000008108c */
[----:B------:R-:W-:Y:S01]  /*68290*/  HMMA.1688.F32.TF32 R52, R88, R152, R52 ;  /* 0x000000985834723c */ /* 0x000fe20000081034 */
[----:B------:R-:W-:Y:S07]  /*682a0*/  STL [R1+0x1928], R8 ;  /* 0x0019280801007387 */ /* 0x000fee0000100800 */
[C---:B------:R-:W-:Y:S01]  /*682b0*/  HMMA.1688.F32.TF32 R88, R80.reuse, R120, R60 ;  /* 0x000000785058723c */ /* 0x040fe2000008103c */
[----:B------:R-:W-:Y:S07]  /*682c0*/  STL [R1+0x1924], R9 ;  /* 0x0019240901007387 */ /* 0x000fee0000100800 */
[----:B------:R-:W-:Y:S01]  /*682d0*/  HMMA.1688.F32.TF32 R92, R80, R116, R232 ;  /* 0x00000074505c723c */ /* 0x000fe200000810e8 */
[----:B------:R-:W-:Y:S04]  /*682e0*/  STL [R1+0x1920], R10 ;  /* 0x0019200a01007387 */ /* 0x000fe80000100800 */
[----:B------:R2:W-:Y:S04]  /*682f0*/  STL [R1+0x191c], R11 ;  /* 0x00191c0b01007387 */ /* 0x0005e80000100800 */
        /* <DEDUP_REMOVED lines=12> */
[----:B------:R-:W-:-:S02]  /*683c0*/  IMAD.MOV.U32 R63, RZ, RZ, R200 ;  /* 0x000000ffff3f7224 */ /* 0x000fc400078e00c8 */
[----:B------:R-:W-:Y:S02]  /*683d0*/  IMAD.MOV.U32 R62, RZ, RZ, R201 ;  /* 0x000000ffff3e7224 */ /* 0x000fe400078e00c9 */
[----:B------:R-:W-:Y:S02]  /*683e0*/  IMAD.MOV.U32 R61, RZ, RZ, R202 ;  /* 0x000000ffff3d7224 */ /* 0x000fe400078e00ca */
[----:B------:R-:W-:Y:S01]  /*683f0*/  IMAD.MOV.U32 R60, RZ, RZ, R203 ;  /* 0x000000ffff3c7224 */ /* 0x000fe200078e00cb */
[C---:B--2---:R-:W-:Y:S08]  /*68400*/  HMMA.1688.F32.TF32 R8, R80.reuse, R172, R228 ;  /* 0x000000ac5008723c */ /* 0x044ff000000810e4 */
[----:B---3--:R-:W-:Y:S11]  /*68410*/  HMMA.1688.F32.TF32 R96, R80, R188, R96 ;  /* 0x000000bc5060723c */ /* 0x008ff60000081060 */
[----:B------:R-:W-:Y:S11]  /*68420*/  @!UPT UIADD3 URZ, URZ, URZ, URZ ;  /* 0x0000003f3f3ff290 */ /* 0x000ff6000fffe03f */
[----:B------:R-:W-:Y:S01]  /*68430*/  @!UPT UIADD3 URZ, URZ, URZ, URZ ;  /* 0x0000003f3f3ff290 */ /* 0x000fe2000fffe03f */
[----:B------:R-:W-:Y:S04]  /*68440*/  STL [R1+0x1964], R97 ;  /* 0x0019646101007387 */ /* 0x000fe80000100800 */
[----:B------:R-:W-:Y:S04]  /*68450*/  STL [R1+0x1960], R98 ;  /* 0x0019606201007387 */ /* 0x000fe80000100800 */
[----:B------:R-:W-:Y:S04]  /*68460*/  STL [R1+0x195c], R99 ;  /* 0x00195c6301007387 */ /* 0x000fe80000100800 */
[----:B------:R2:W-:Y:S04]  /*68470*/  STL.64 [R1+0x60], R8 ;  /* 0x0000600801007387 */ /* 0x0005e80000100a00 */
[----:B------:R3:W-:Y:S04]  /*68480*/  STL.64 [R1+0x68], R10 ;  /* 0x0000680a01007387 */ /* 0x0007e80000100a00 */
        /* <DEDUP_REMOVED lines=19> */
[----:B------:R-:W-:Y:S01]  /*685c0*/  IMAD.MOV.U32 R220, RZ, RZ, R215 ;  /* 0x000000ffffdc7224 */ /* 0x000fe200078e00d7 */
[----:B------:R-:W3:Y:S01]  /*685d0*/  LDL.LU R204, [R1+0x240] ;  /* 0x0002400001cc7983 */ /* 0x000ee20000300800 */
[----:B------:R-:W-:Y:S02]  /*685e0*/  IMAD.MOV.U32 R210, RZ, RZ, R205 ;  /* 0x000000ffffd27224 */ /* 0x000fe400078e00cd */
[----:B------:R-:W-:Y:S01]  /*685f0*/  IMAD.MOV.U32 R215, RZ, RZ, R208 ;  /* 0x000000ffffd77224 */ /* 0x000fe200078e00d0 */
[----:B------:R-:W3:Y:S01]  /*68600*/  LDL.LU R205, [R1+0x244] ;  /* 0x0002440001cd7983 */ /* 0x000ee20000300800 */
[----:B------:R-:W-:-:S02]  /*68610*/  IMAD.MOV.U32 R209, RZ, RZ, R206 ;  /* 0x000000ffffd17224 */ /* 0x000fc400078e00ce */
        /* <DEDUP_REMOVED lines=19> */
[----:B------:R-:W-:Y:S11]  /*68750*/  HMMA.1688.F32.TF32 R4, R80, R168, R224 ;  /* 0x000000a85004723c */ /* 0x000ff600000810e0 */
[----:B------:R-:W-:Y:S11]  /*68760*/  @!UPT UIADD3 URZ, URZ, URZ, URZ ;  /* 0x0000003f3f3ff290 */ /* 0x000ff6000fffe03f */
[----:B------:R-:W-:Y:S02]  /*68770*/  @!UPT UIADD3 URZ, URZ, URZ, URZ ;  /* 0x0000003f3f3ff290 */ /* 0x000fe4000fffe03f */
[----:B-1----:R-:W-:Y:S01]  /*68780*/  IMAD.MOV.U32 R65, RZ, RZ, R4 ;  /* 0x000000ffff417224 */ /* 0x002fe200078e0004 */
[----:B----4-:R-:W-:Y:S01]  /*68790*/  MOV R66, R5 ;  /* 0x0000000500427202 */ /* 0x010fe20000000f00 */
[----:B-----5:R-:W-:Y:S02]  /*687a0*/  IMAD.MOV.U32 R67, RZ, RZ, R6 ;  /* 0x000000ffff437224 */ /* 0x020fe400078e0006 */
[----:B--2---:R-:W-:Y:S02]  /*687b0*/  IMAD.MOV.U32 R8, RZ, RZ, R7 ;  /* 0x000000ffff087224 */ /* 0x004fe400078e0007 */
[----:B------:R-:W-:Y:S02]  /*687c0*/  IMAD.MOV.U32 R227, RZ, RZ, R216 ;  /* 0x000000ffffe37224 */ /* 0x000fe400078e00d8 */
[----:B------:R-:W-:Y:S01]  /*687d0*/  IMAD.MOV.U32 R226, RZ, RZ, R217 ;  /* 0x000000ffffe27224 */ /* 0x000fe200078e00d9 */
[----:B------:R-:W2:Y:S01]  /*687e0*/  LDL.LU R216, [R1+0x1f0] ;  /* 0x0001f00001d87983 */ /* 0x000ea20000300800 */
[----:B------:R-:W-:-:S02]  /*687f0*/  IMAD.MOV.U32 R225, RZ, RZ, R218 ;  /* 0x000000ffffe17224 */ /* 0x000fc400078e00da */
[----:B------:R-:W-:Y:S01]  /*68800*/  IMAD.MOV.U32 R224, RZ, RZ, R219 ;  /* 0x000000ffffe07224 */ /* 0x000fe200078e00db */
[----:B------:R-:W2:Y:S04]  /*68810*/  LDL.LU R217, [R1+0x1f4] ;  /* 0x0001f40001d97983 */ /* 0x000ea80000300800 */
[----:B------:R-:W2:Y:S04]  /*68820*/  LDL.LU R218, [R1+0x1f8] ;  /* 0x0001f80001da7983 */ /* 0x000ea80000300800 */
[----:B------:R-:W2:Y:S04]  /*68830*/  LDL.LU R219, [R1+0x1fc] ;  /* 0x0001fc0001db7983 */ /* 0x000ea80000300800 */
[----:B------:R-:W4:Y:S04]  /*68840*/  LDL.LU R232, [R1+0x1b0] ;  /* 0x0001b00001e87983 */ /* 0x000f280000300800 */
[----:B------:R-:W4:Y:S04]  /*68850*/  LDL.LU R233, [R1+0x1b4] ;  /* 0x0001b40001e97983 */ /* 0x000f280000300800 */
[----:B------:R-:W4:Y:S04]  /*68860*/  LDL.LU R234, [R1+0x1b8] ;  /* 0x0001b80001ea7983 */ /* 0x000f280000300800 */
[----:B------:R-:W4:Y:S01]  /*68870*/  LDL.LU R235, [R1+0x1bc] ;  /* 0x0001bc0001eb7983 */ /* 0x000f220000300800 */
        /* <DEDUP_REMOVED lines=15> */
[----:B------:R-:W-:Y:S01]  /*68970*/  MOV R56, R239 ;  /* 0x000000ef00387202 */ /* 0x000fe20000000f00 */
[----:B------:R-:W-:Y:S11]  /*68980*/  IMAD.MOV.U32 R57, RZ, RZ, R237 ;  /* 0x000000ffff397224 */ /* 0x000ff600078e00ed */
[----:B------:R-:W-:Y:S11]  /*68990*/  @!UPT UIADD3 URZ, URZ, URZ, URZ ;  /* 0x0000003f3f3ff290 */ /* 0x000ff6000fffe03f */
[----:B------:R-:W-:Y:S02]  /*689a0*/  IMAD.MOV.U32 R9, RZ, RZ, R4 ;  /* 0x000000ffff097224 */ /* 0x000fe400078e0004 */
[----:B------:R-:W-:Y:S02]  /*689b0*/  IMAD.MOV.U32 R10, RZ, RZ, R5 ;  /* 0x000000ffff0a7224 */ /* 0x000fe400078e0005 */
[----:B------:R-:W-:Y:S02]  /*689c0*/  IMAD.MOV.U32 R11, RZ, RZ, R6 ;  /* 0x000000ffff0b7224 */ /* 0x000fe400078e0006 */
[----:B------:R-:W-:Y:S02]  /*689d0*/  IMAD.MOV.U32 R2, RZ, RZ, R7 ;  /* 0x000000ffff027224 */ /* 0x000fe400078e0007 */
[----:B------:R-:W-:Y:S07]  /*689e0*/  HMMA.1688.F32.TF32 R4, R80, R152, R136 ;  /* 0x000000985004723c */ /* 0x000fee0000081088 */
[----:B------:R-:W-:-:S02]  /*689f0*/  IMAD.MOV.U32 R136, RZ, RZ, R242 ;  /* 0x000000ffff887224 */ /* 0x000fc400078e00f2 */
[----:B------:R-:W-:Y:S01]  /*68a00*/  IMAD.MOV.U32 R137, RZ, RZ, R243 ;  /* 0x000000ffff897224 */ /* 0x000fe200078e00f3 */
[----:B------:R-:W-:Y:S01]  /*68a10*/  HMMA.1688.F32.TF32 R244, R76, R120, R128 ;  /* 0x000000784cf4723c */ /* 0x000fe20000081080 */
[----:B------:R-:W-:-:S06]  /*68a20*/  IMAD.MOV.U32 R138, RZ, RZ, R236 ;  /* 0x000000ffff8a7224 */ /* 0x000fcc00078e00ec */
[----:B------:R-:W-:Y:S02]  /*68a30*/  IMAD.MOV.U32 R128, RZ, RZ, R249 ;  /* 0x000000ffff807224 */ /* 0x000fe400078e00f9 */
[----:B------:R-:W3:Y:S01]  /*68a40*/  LDL.LU R249, [R1+0x1a34] ;  /* 0x001a340001f97983 */ /* 0x000ee20000300800 */
[----:B------:R-:W-:Y:S02]  /*68a50*/  IMAD.MOV.U32 R129, RZ, RZ, R248 ;  /* 0x000000ffff817224 */ /* 0x000fe400078e00f8 */
[----:B------:R-:W-:Y:S01]  /*68a60*/  IMAD.MOV.U32 R130, RZ, RZ, R240 ;  /* 0x000000ffff827224 */ /* 0x000fe200078e00f0 */
[----:B------:R-:W5:Y:S01]  /*68a70*/  LDL.LU R248, [R1+0x1a30] ;  /* 0x001a300001f87983 */ /* 0x000f620000300800 */
[----:B------:R-:W-:-:S03]  /*68a80*/  IMAD.MOV.U32 R131, RZ, RZ, R241 ;  /* 0x000000ffff837224 */ /* 0x000fc600078e00f1 */
[----:B------:R-:W2:Y:S01]  /*68a90*/  LDL.LU R240, [R1+0x1a2c] ;  /* 0x001a2c0001f07983 */ /* 0x000ea20000300800 */
[----:B------:R-:W-:-:S03]  /*68aa0*/  IMAD.MOV.U32 R139, RZ, RZ, R238 ;  /* 0x000000ffff8b7224 */ /* 0x000fc600078e00ee */
        /* <DEDUP_REMOVED lines=8> */
[----:B------:R-:W5:Y:S01]  /*68b30*/  LDL.LU R59, [R1+0x3c] ;  /* 0x00003c00013b7983 */ /* 0x000f620000300800 */
[----:B------:R-:W-:Y:S01]  /*68b40*/  IMAD.MOV.U32 R97, RZ, RZ, R4 ;  /* 0x000000ffff617224 */ /* 0x000fe200078e0004 */
[----:B------:R-:W-:Y:S01]  /*68b50*/  HMMA.1688.F32.TF32 R100, R80, R184, R100 ;  /* 0x000000b85064723c */ /* 0x000fe20000081064 */
[----:B------:R-:W-:-:S02]  /*68b60*/  IMAD.MOV.U32 R98, RZ, RZ, R5 ;  /* 0x000000ffff627224 */ /* 0x000fc400078e0005 */
[----:B------:R-:W-:Y:S02]  /*68b70*/  IMAD.MOV.U32 R99, RZ, RZ, R6 ;  /* 0x000000ffff637224 */ /* 0x000fe400078e0006 */
[----:B------:R-:W-:-:S03]  /*68b80*/  IMAD.MOV.U32 R92, RZ, RZ, R7 ;  /* 0x000000ffff5c7224 */ /* 0x000fc600078e0007 */
[C---:B------:R-:W-:Y:S08]  /*68b90*/  HMMA.1688.F32.TF32 R104, R80.reuse, R180, R104 ;  /* 0x000000b45068723c */ /* 0x040ff00000081068 */
[----:B------:R-:W-:Y:S08]  /*68ba0*/  HMMA.1688.F32.TF32 R108, R80, R176, R108 ;  /* 0x000000b0506c723c */ /* 0x000ff0000008106c */
[----:B------:R-:W-:Y:S07]  /*68bb0*/  HMMA.1688.F32.TF32 R80, R76, R116, R60 ;  /* 0x000000744c50723c */ /* 0x000fee000008103c */
[----:B------:R-:W-:-:S02]  /*68bc0*/  IMAD.MOV.U32 R60, RZ, RZ, R250 ;  /* 0x000000ffff3c7224 */ /* 0x000fc400078e00fa */
[----:B------:R-:W-:Y:S02]  /*68bd0*/  IMAD.MOV.U32 R61, RZ, RZ, R251 ;  /* 0x000000ffff3d7224 */ /* 0x000fe400078e00fb */
[----:B--2---:R-:W-:Y:S02]  /*68be0*/  IMAD.MOV.U32 R127, RZ, RZ, R240 ;  /* 0x000000ffff7f7224 */ /* 0x004fe400078e00f0 */
[----:B---3--:R-:W-:Y:S02]  /*68bf0*/  IMAD.MOV.U32 R126, RZ, RZ, R241 ;  /* 0x000000ffff7e7224 */ /* 0x008fe400078e00f1 */
[----:B----4-:R-:W-:Y:S02]  /*68c00*/  IMAD.MOV.U32 R125, RZ, RZ, R242 ;  /* 0x000000ffff7d7224 */ /* 0x010fe400078e00f2 */
[----:B-----5:R-:W-:Y:S02]  /*68c10*/  IMAD.MOV.U32 R124, RZ, RZ, R243 ;  /* 0x000000ffff7c7224 */ /* 0x020fe400078e00f3 */
[----:B------:R-:W-:-:S02]  /*68c20*/  IMAD.MOV.U32 R243, RZ, RZ, R236 ;  /* 0x000000fffff37224 */ /* 0x000fc400078e00ec */
[----:B------:R-:W2:Y:S01]  /*68c30*/  LDL.LU R236, [R1+0x1a0] ;  /* 0x0001a00001ec7983 */ /* 0x000ea20000300800 */
[----:B------:R-:W-:Y:S02]  /*68c40*/  IMAD.MOV.U32 R241, RZ, RZ, R238 ;  /* 0x000000fffff17224 */ /* 0x000fe400078e00ee */
[----:B------:R-:W-:Y:S02]  /*68c50*/  IMAD.MOV.U32 R240, RZ, RZ, R239 ;  /* 0x000000fffff07224 */ /* 0x000fe400078e00ef */
[----:B------:R-:W-:Y:S02]  /*68c60*/  IMAD.MOV.U32 R242, RZ, RZ, R237 ;  /* 0x000000fffff27224 */ /* 0x000fe400078e00ed */
        /* <DEDUP_REMOVED lines=34> */
[----:B------:R-:W4:Y:S01]  /*68e90*/  LDL.LU R251, [R1+0x1a00] ;  /* 0x001a000001fb7983 */ /* 0x000f220000300800 */
        /* <DEDUP_REMOVED lines=11> */
[----:B------:R-:W4:Y:S01]  /*68f50*/  LDL.LU R252, [R1+0x19fc] ;  /* 0x0019fc0001fc7983 */ /* 0x000f220000300800 */
[----:B------:R-:W-:-:S03]  /*68f60*/  IMAD.MOV.U32 R63, RZ, RZ, R3 ;  /* 0x000000ffff3f7224 */ /* 0x000fc600078e0003 */
[----:B------:R-:W4:Y:S01]  /*68f70*/  LDL.LU R3, [R1+0x19f8] ;  /* 0x0019f80001037983 */ /* 0x000f220000300800 */
[C---:B------:R-:W-:Y:S08]  /*68f80*/  HMMA.1688.F32.TF32 R56, R72.reuse, R172, R56 ;  /* 0x000000ac4838723c */ /* 0x040ff00000081038 */
[C---:B------:R-:W-:Y:S08]  /*68f90*/  HMMA.1688.F32.TF32 R136, R72.reuse, R168, R136 ;  /* 0x000000a84888723c */ /* 0x040ff00000081088 */
[----:B------:R-:W-:Y:S08]  /*68fa0*/  HMMA.1688.F32.TF32 R128, R72, R164, R128 ;  /* 0x000000a44880723c */ /* 0x000ff00000081080 */
[C---:B--2---:R-:W-:Y:S08]  /*68fb0*/  HMMA.1688.F32.TF32 R236, R76.reuse, R160, R236 ;  /* 0x000000a04cec723c */ /* 0x044ff000000810ec */
[----:B---3--:R-:W-:Y:S08]  /*68fc0*/  HMMA.1688.F32.TF32 R76, R76, R152, R144 ;  /* 0x000000984c4c723c */ /* 0x008ff00000081090 */
[C---:B------:R-:W-:Y:S11]  /*68fd0*/  HMMA.1688.F32.TF32 R144, R72.reuse, R196, R124 ;  /* 0x000000c44890723c */ /* 0x040ff6000008107c */
[----:B------:R-:W-:Y:S11]  /*68fe0*/  @!UPT UIADD3 URZ, URZ, URZ, URZ ;  /* 0x0000003f3f3ff290 */ /* 0x000ff6000fffe03f */
[----:B------:R-:W-:Y:S02]  /*68ff0*/  @!UPT UIADD3 URZ, URZ, URZ, URZ ;  /* 0x0000003f3f3ff290 */ /* 0x000fe4000fffe03f */
[----:B------:R-:W-:Y:S01]  /*69000*/  IMAD.MOV.U32 R126, RZ, RZ, R144 ;  /* 0x000000ffff7e7224 */ /* 0x000fe200078e0090 */
[----:B------:R-:W-:Y:S01]  /*69010*/  MOV R127, R145 ;  /* 0x00000091007f7202 */ /* 0x000fe20000000f00 */
[----:B------:R-:W-:Y:S02]  /*69020*/  IMAD.MOV.U32 R197, RZ, RZ, R146 ;  /* 0x000000ffffc57224 */ /* 0x000fe400078e0092 */
[----:B------:R-:W-:Y:S01]  /*69030*/  IMAD.MOV.U32 R196, RZ, RZ, R147 ;  /* 0x000000ffffc47224 */ /* 0x000fe200078e0093 */
[C---:B-----5:R-:W-:Y:S08]  /*69040*/  HMMA.1688.F32.TF32 R148, R72.reuse, R184, R148 ;  /* 0x000000b84894723c */ /* 0x060ff00000081094 */
[C---:B----4-:R-:W-:Y:S08]  /*69050*/  HMMA.1688.F32.TF32 R132, R72.reuse, R180, R132 ;  /* 0x000000b44884723c */ /* 0x050ff00000081084 */
[C---:B------:R-:W-:Y:S08]  /*69060*/  HMMA.1688.F32.TF32 R68, R72.reuse, R188, R68 ;  /* 0x000000bc4844723c */ /* 0x040ff00000081044 */
[C---:B------:R-:W-:Y:S08]  /*69070*/  HMMA.1688.F32.TF32 R144, R72.reuse, R192, R248 ;  /* 0x000000c04890723c */ /* 0x040ff000000810f8 */
[C---:B------:R-:W-:Y:S11]  /*69080*/  HMMA.1688.F32.TF32 R112, R72.reuse, R116, R112 ;  /* 0x000000744870723c */ /* 0x040ff60000081070 */
[----:B------:R-:W-:Y:S05]  /*69090*/  @!UPT UIADD3 URZ, URZ, URZ, URZ ;  /* 0x0000003f3f3ff290 */ /* 0x000fea000fffe03f */
[----:B------:R-:W-:Y:S02]  /*690a0*/  IMAD.MOV.U32 R124, RZ, RZ, R144 ;  /* 0x000000ffff7c7224 */ /* 0x000fe400078e0090 */
[----:B------:R-:W-:Y:S02]  /*690b0*/  IMAD.MOV.U32 R125, RZ, RZ, R145 ;  /* 0x000000ffff7d7224 */ /* 0x000fe400078e0091 */
[----:B------:R-:W-:Y:S02]  /*690c0*/  IMAD.MOV.U32 R193, RZ, RZ, R146 ;  /* 0x000000ffffc17224 */ /* 0x000fe400078e0092 */
[----:B------:R-:W-:Y:S02]  /*690d0*/  IMAD.MOV.U32 R192, RZ, RZ, R147 ;  /* 0x000000ffffc07224 */ /* 0x000fe400078e0093 */
[C---:B------:R-:W-:Y:S08]  /*690e0*/  HMMA.1688.F32.TF32 R144, R72.reuse, R120, R84 ;  /* 0x000000784890723c */ /* 0x040ff00000081054 */
[----:B------:R-:W-:Y:S11]  /*690f0*/  HMMA.1688.F32.TF32 R4, R72, R176, R4 ;  /* 0x000000b04804723c */ /* 0x000ff60000081004 */
[----:B------:R-:W-:Y:S05]  /*69100*/  @!UPT UIADD3 URZ, URZ, URZ, URZ ;  /* 0x0000003f3f3ff290 */ /* 0x000fea000fffe03f */
[----:B------:R-:W-:Y:S02]  /*69110*/  IMAD.MOV.U32 R86, RZ, RZ, R146 ;  /* 0x000000ffff567224 */ /* 0x000fe400078e0092 */
[----:B------:R-:W-:Y:S02]  /*69120*/  IMAD.MOV.U32 R87, RZ, RZ, R147 ;  /* 0x000000ffff577224 */ /* 0x000fe400078e0093 */
[----:B------:R-:W-:Y:S01]  /*69130*/  IMAD.MOV.U32 R84, RZ, RZ, R144 ;  /* 0x000000ffff547224 */ /* 0x000fe200078e0090 */
[----:B------:R-:W2:Y:S01]  /*69140*/  LDL.LU.64 R146, [R1+0x19f0] ;  /* 0x0019f00001927983 */ /* 0x000ea20000300a00 */
[----:B------:R-:W-:-:S03]  /*69150*/  IMAD.MOV.U32 R85, RZ, RZ, R145 ;  /* 0x000000ffff557224 */ /* 0x000fc600078e0091 */
[----:B------:R-:W2:Y:S04]  /*69160*/  LDL.LU.64 R144, [R1+0x19e8] ;  /* 0x0019e80001907983 */ /* 0x000ea80000300a00 */
[----:B------:R-:W-:Y:S04]  /*69170*/  STL.64 [R1+0xf0], R112 ;  /* 0x0000f07001007387 */ /* 0x000fe80000100a00 */
[----:B------:R1:W-:Y:S01]  /*69180*/  STL.64 [R1+0xf8], R114 ;  /* 0x0000f87201007387 */ /* 0x0003e20000100a00 */
[----:B------:R-:W-:Y:S03]  /*69190*/  HMMA.1688.F32.TF32 R60, R72, R160, R60 ;  /* 0x000000a0483c723c */ /* 0x000fe6000008103c */
[----:B------:R-:W-:Y:S04]  /*691a0*/  LDS R249, [R252+0xc6800] ;  /* 0x0c680000fcf97984 */ /* 0x000fe80000000800 */
[----:B------:R-:W-:Y:S04]  /*691b0*/  LDS R248, [R3+0xc6800] ;  /* 0x0c68000003f87984 */ /* 0x000fe80000000800 */
[----:B-1----:R-:W3:Y:S04]  /*691c0*/  LDL.LU.64 R114, [R1+0x19e0] ;  /* 0x0019e00001727983 */ /* 0x002ee80000300a00 */
[----:B------:R-:W3:Y:S04]  /*691d0*/  LDL.LU.64 R112, [R1+0x19d8] ;  /* 0x0019d80001707983 */ /* 0x000ee80000300a00 */
[----:B------:R-:W-:Y:S04]  /*691e0*/  STL.64 [R1+0xe0], R68 ;  /* 0x0000e04401007387 */ /* 0x000fe80000100a00 */
[----:B------:R1:W-:Y:S04]  /*691f0*/  STL.64 [R1+0xe8], R70 ;  /* 0x0000e84601007387 */ /* 0x0003e80000100a00 */
[----:B------:R-:W-:Y:S04]  /*69200*/  LDS R250, [R3+0xc6c00] ;  /* 0x0c6c000003fa7984 */ /* 0x000fe80000000800 */
[----:B------:R-:W4:Y:S04]  /*69210*/  LDS R251, [R252+0xc6c00] ;  /* 0x0c6c0000fcfb7984 */ /* 0x000f280000000800 */
[----:B-1----:R-:W5:Y:S04]  /*69220*/  LDL.LU.64 R70, [R1+0x19d0] ;  /* 0x0019d00001467983 */ /* 0x002f680000300a00 */
[----:B------:R-:W-:Y:S04]  /*69230*/  STL.64 [R1+0xd0], R148 ;  /* 0x0000d09401007387 */ /* 0x000fe80000100a00 */
[----:B------:R1:W-:Y:S04]  /*69240*/  STL.64 [R1+0xd8], R150 ;  /* 0x0000d89601007387 */ /* 0x0003e80000100a00 */
[----:B-1----:R-:W2:Y:S04]  /*69250*/  LDL.LU.64 R150, [R1+0x19c8] ;  /* 0x0019c80001967983 */ /* 0x002ea80000300a00 */
[----:B------:R-:W2:Y:S04]  /*69260*/  LDL.LU.64 R148, [R1+0x19c0] ;  /* 0x0019c00001947983 */ /* 0x000ea80000300a00 */
[----:B------:R-:W-:Y:S04]  /*69270*/  STL.64 [R1+0xc0], R132 ;  /* 0x0000c08401007387 */ /* 0x000fe80000100a00 */
[----:B------:R1:W-:Y:S04]  /*69280*/  STL.64 [R1+0xc8], R134 ;  /* 0x0000c88601007387 */ /* 0x0003e80000100a00 */
[----:B-1----:R-:W5:Y:S04]  /*69290*/  LDL.LU.64 R134, [R1+0x19b8] ;  /* 0x0019b80001867983 */ /* 0x002f680000300a00 */
[----:B------:R-:W5:Y:S04]  /*692a0*/  LDL.LU.64 R132, [R1+0x19b0] ;  /* 0x0019b00001847983 */ /* 0x000f680000300a00 */
[----:B------:R-:W-:Y:S04]  /*692b0*/  STL.64 [R1+0x50], R4 ;  /* 0x0000500401007387 */ /* 0x000fe80000100a00 */
[----:B------:R1:W-:Y:S04]  /*692c0*/  STL.64 [R1+0x58], R6 ;  /* 0x0000580601007387 */ /* 0x0003e80000100a00 */
[----:B-1----:R-:W2:Y:S04]  /*692d0*/  LDL.LU.64 R6, [R1+0x19a8] ;  /* 0x0019a80001067983 */ /* 0x002ea80000300a00 */
        /* <DEDUP_REMOVED lines=16> */
[C---:B----4-:R-:W-:Y:S11]  /*693e0*/  HMMA.1688.F32.TF32 R16, R248.reuse, R118, R16 ;  /* 0x00000076f810723c */ /* 0x050ff60000081010 */
[----:B------:R-:W-:Y:S11]  /*693f0*/  @!UPT UIADD3 URZ, URZ, URZ, URZ ;  /* 0x0000003f3f3ff290 */ /* 0x000ff6000fffe03f */
[----:B------:R-:W-:Y:S02]  /*69400*/  @!UPT UIADD3 URZ, URZ, URZ, URZ ;  /* 0x0000003f3f3ff290 */ /* 0x000fe4000fffe03f */
[----:B------:R-:W-:Y:S02]  /*69410*/  IMAD.MOV.U32 R116, RZ, RZ, R16 ;  /* 0x000000ffff747224 */ /* 0x000fe400078e0010 */
[----:B------:R-:W-:Y:S02]  /*69420*/  IMAD.MOV.U32 R117, RZ, RZ, R17 ;  /* 0x000000ffff757224 */ /* 0x000fe400078e0011 */
[----:B------:R-:W-:Y:S02]  /*69430*/  IMAD.MOV.U32 R181, RZ, RZ, R18 ;  /* 0x000000ffffb57224 */ /* 0x000fe400078e0012 */
[----:B------:R-:W-:Y:S01]  /*69440*/  IMAD.MOV.U32 R180, RZ, RZ, R19 ;  /* 0x000000ffffb47224 */ /* 0x000fe200078e0013 */
[C---:B---3--:R-:W-:Y:S11]  /*69450*/  HMMA.1688.F32.TF32 R112, R248.reuse, R198, R112 ;  /* 0x000000c6f870723c */ /* 0x048ff60000081070 */
[----:B------:R-:W-:Y:S11]  /*69460*/  @!UPT UIADD3 URZ, URZ, URZ, URZ ;  /* 0x0000003f3f3ff290 */ /* 0x000ff6000fffe03f */
[----:B------:R-:W-:Y:S02]  /*69470*/  @!UPT UIADD3 URZ, URZ, URZ, URZ ;  /* 0x0000003f3f3ff290 */ /* 0x000fe4000fffe03f */
[----:B------:R-:W-:Y:S01]  /*69480*/  IMAD.MOV.U32 R177, RZ, RZ, R112 ;  /* 0x000000ffffb17224 */ /* 0x000fe200078e0070 */
[----:B------:R-:W-:Y:S01]  /*69490*/  MOV R172, R115 ;  /* 0x0000007300ac7202 */ /* 0x000fe20000000f00 */
[----:B------:R-:W-:Y:S02]  /*694a0*/  IMAD.MOV.U32 R176, RZ, RZ, R113 ;  /* 0x000000ffffb07224 */ /* 0x000fe400078e0071 */
[----:B------:R-:W-:Y:S02]  /*694b0*/  IMAD.MOV.U32 R173, RZ, RZ, R114 ;  /* 0x000000ffffad7224 */ /* 0x000fe400078e0072 */
[C---:B------:R-:W-:Y:S08]  /*694c0*/  HMMA.1688.F32.TF32 R112, R248.reuse, R122, R12 ;  /* 0x0000007af870723c */ /* 0x040ff0000008100c */
[C---:B------:R-:W-:Y:S11]  /*694d0*/  HMMA.1688.F32.TF32 R12, R248.reuse, R190, R20 ;  /* 0x000000bef80c723c */ /* 0x040ff60000081014 */
[----:B------:R-:W-:Y:S11]  /*694e0*/  @!UPT UIADD3 URZ, URZ, URZ, URZ ;  /* 0x0000003f3f3ff290 */ /* 0x000ff6000fffe03f */
[----:B------:R-:W-:Y:S02]  /*694f0*/  @!UPT UIADD3 URZ, URZ, URZ, URZ ;  /* 0x0000003f3f3ff290 */ /* 0x000fe4000fffe03f */
[----:B------:R-:W-:Y:S02]  /*69500*/  IMAD.MOV.U32 R120, RZ, RZ, R12 ;  /* 0x000000ffff787224 */ /* 0x000fe400078e000c */
[----:B------:R-:W-:Y:S02]  /*69510*/  IMAD.MOV.U32 R121, RZ, RZ, R13 ;  /* 0x000000ffff797224 */ /* 0x000fe400078e000d */
[----:B------:R-:W-:Y:S02]  /*69520*/  IMAD.MOV.U32 R185, RZ, RZ, R14 ;  /* 0x000000ffffb97224 */ /* 0x000fe400078e000e */
[----:B------:R-:W-:Y:S02]  /*69530*/  IMAD.MOV.U32 R184, RZ, RZ, R15 ;  /* 0x000000ffffb87224 */ /* 0x000fe400078e000f */
[----:B------:R-:W-:Y:S08]  /*69540*/  HMMA.1688.F32.TF32 R12, R248, R186, R24 ;  /* 0x000000baf80c723c */ /* 0x000ff00000081018 */
[----:B--2---:R-:W-:Y:S11]  /*69550*/  HMMA.1688.F32.TF32 R60, R72, R156, R60 ;  /* 0x0000009c483c723c */ /* 0x004ff6000008103c */
[----:B------:R-:W-:Y:S11]  /*69560*/  @!UPT UIADD3 URZ, URZ, URZ, URZ ;  /* 0x0000003f3f3ff290 */ /* 0x000ff6000fffe03f */
[----:B------:R-:W-:Y:S01]  /*69570*/  @!UPT UIADD3 URZ, URZ, URZ, URZ ;  /* 0x0000003f3f3ff290 */ /* 0x000fe2000fffe03f */
[----:B------:R-:W-:Y:S01]  /*69580*/  STL [R1], R60 ;  /* 0x0000003c01007387 */ /* 0x000fe20000100800 */
[----:B------:R-:W-:Y:S02]  /*69590*/  IMAD.MOV.U32 R69, RZ, RZ, R61 ;  /* 0x000000ffff457224 */ /* 0x000fe400078e003d */
[----:B------:R-:W-:Y:S01]  /*695a0*/  IMAD.MOV.U32 R68, RZ, RZ, R62 ;  /* 0x000000ffff447224 */ /* 0x000fe200078e003e */
[----:B------:R-:W-:Y:S01]  /*695b0*/  LDS R60, [R3+0xc6880] ;  /* 0x0c688000033c7984 */ /* 0x000fe20000000800 */
[----:B------:R-:W-:-:S03]  /*695c0*/  IMAD.MOV.U32 R0, RZ, RZ, R63 ;  /* 0x000000ffff007224 */ /* 0x000fc600078e003f */
[----:B------:R-:W-:Y:S04]  /*695d0*/  LDS R62, [R3+0xc6c80] ;  /* 0x0c6c8000033e7984 */ /* 0x000fe80000000800 */
[----:B------:R-:W-:Y:S04]  /*695e0*/  LDS R61, [R252+0xc6880] ;  /* 0x0c688000fc3d7984 */ /* 0x000fe80000000800 */
[----:B------:R-:W1:Y:S01]  /*695f0*/  LDS R63, [R252+0xc6c80] ;  /* 0x0c6c8000fc3f7984 */ /* 0x000e620000000800 */
[----:B------:R-:W-:Y:S08]  /*69600*/  HMMA.1688.F32.TF32 R128, R72, R152, R128 ;  /* 0x000000984880723c */ /* 0x000ff00000081080 */
[----:B------:R-:W-:Y:S01]  /*69610*/  HMMA.1688.F32.TF32 R72, R248, R194, R144 ;  /* 0x000000c2f848723c */ /* 0x000fe20000081090 */
[----:B------:R-:W-:Y:S04]  /*69620*/  STL [R1+0x18b0], R172 ;  /* 0x0018b0ac01007387 */ /* 0x000fe80000100800 */
[----:B------:R-:W-:Y:S04]  /*69630*/  STL [R1+0x18ac], R173 ;  /* 0x0018acad01007387 */ /* 0x000fe80000100800 */
[----:B------:R-:W-:Y:S04]  /*69640*/  STL [R1+0x18a8], R176 ;  /* 0x0018a8b001007387 */ /* 0x000fe80000100800 */
[----:B------:R-:W-:Y:S11]  /*69650*/  STL [R1+0x18a4], R177 ;  /* 0x0018a4b101007387 */ /* 0x000ff60000100800 */
[----:B------:R-:W-:-:S02]  /*69660*/  IMAD.MOV.U32 R164, RZ, RZ, R75 ;  /* 0x000000ffffa47224 */ /* 0x000fc400078e004b */
[----:B------:R-:W-:Y:S02]  /*69670*/  IMAD.MOV.U32 R165, RZ, RZ, R74 ;  /* 0x000000ffffa57224 */ /* 0x000fe400078e004a */
[----:B------:R-:W-:Y:S01]  /*69680*/  IMAD.MOV.U32 R168, RZ, RZ, R73 ;  /* 0x000000ffffa87224 */ /* 0x000fe200078e0049 */
[C---:B-1----:R-:W-:Y:S01]  /*69690*/  HMMA.1688.F32.TF32 R24, R60.reuse, R198, R200 ;  /* 0x000000c63c18723c */ /* 0x042fe200000810c8 */
[----:B------:R-:W-:Y:S01]  /*696a0*/  IMAD.MOV.U32 R169, RZ, RZ, R72 ;  /* 0x000000ffffa97224 */ /* 0x000fe200078e0048 */
[----:B------:R-:W-:Y:S06]  /*696b0*/  STL [R1+0x18c0], R164 ;  /* 0x0018c0a401007387 */ /* 0x000fec0000100800 */
[C---:B------:R-:W-:Y:S01]  /*696c0*/  HMMA.1688.F32.TF32 R20, R60.reuse, R194, R204 ;  /* 0x000000c23c14723c */ /* 0x040fe200000810cc */
[----:B------:R-:W-:Y:S04]  /*696d0*/  STL [R1+0x18bc], R165 ;  /* 0x0018bca501007387 */ /* 0x000fe80000100800 */
[----:B------:R-:W-:Y:S03]  /*696e0*/  STL [R1+0x18b8], R168 ;  /* 0x0018b8a801007387 */ /* 0x000fe60000100800 */
        /* <DEDUP_REMOVED lines=14> */
[----:B------:R-:W2:Y:S04]  /*697d0*/  LDL R4, [R1+0x470] ;  /* 0x0004700001047983 */ /* 0x000ea80000100800 */
[----:B------:R-:W3:Y:S04]  /*697e0*/  LDL R5, [R1+0x474] ;  /* 0x0004740001057983 */ /* 0x000ee80000100800 */
[----:B------:R-:W-:Y:S04]  /*697f0*/  STL.64 [R1+0x1f0], R24 ;  /* 0x0001f01801007387 */ /* 0x000fe80000100a00 */
[----:B------:R1:W-:Y:S04]  /*69800*/  STL.64 [R1+0x1f8], R26 ;  /* 0x0001f81a01007387 */ /* 0x0003e80000100a00 */
[----:B------:R-:W-:Y:S04]  /*69810*/  STL.64 [R1+0x200], R20 ;  /* 0x0002001401007387 */ /* 0x000fe80000100a00 */
[----:B------:R4:W-:Y:S01]  /*69820*/  STL.64 [R1+0x208], R22 ;  /* 0x0002081601007387 */ /* 0x0009e20000100a00 */
[----:B-1----:R-:W-:Y:S03]  /*69830*/  HMMA.1688.F32.TF32 R24, R60, R118, R80 ;  /* 0x000000763c18723c */ /* 0x002fe60000081050 */
[----:B------:R-:W-:Y:S01]  /*69840*/  STL.64 [R1+0x2c0], R16 ;  /* 0x0002c01001007387 */ /* 0x000fe20000100a00 */
[----:B------:R-:W-:-:S02]  /*69850*/  IMAD.MOV.U32 R161, RZ, RZ, R12 ;  /* 0x000000ffffa17224 */ /* 0x000fc400078e000c */
[----:B------:R-:W-:Y:S01]  /*69860*/  IMAD.MOV.U32 R160, RZ, RZ, R13 ;  /* 0x000000ffffa07224 */ /* 0x000fe200078e000d */
[----:B------:R1:W-:Y:S01]  /*69870*/  STL.64 [R1+0x2c8], R18 ;  /* 0x0002c81201007387 */ /* 0x0003e20000100a00 */
[----:B----4-:R-:W-:Y:S01]  /*69880*/  HMMA.1688.F32.TF32 R20, R60, R190, R208 ;  /* 0x000000be3c14723c */ /* 0x010fe200000810d0 */
[----:B------:R-:W-:Y:S02]  /*69890*/  IMAD.MOV.U32 R157, RZ, RZ, R14 ;  /* 0x000000ffff9d7224 */ /* 0x000fe400078e000e */
[----:B------:R-:W-:-:S05]  /*698a0*/  IMAD.MOV.U32 R156, RZ, RZ, R15 ;  /* 0x000000ffff9c7224 */ /* 0x000fca00078e000f */
[----:B------:R-:W-:Y:S08]  /*698b0*/  HMMA.1688.F32.TF32 R12, R248, R182, R28 ;  /* 0x000000b6f80c723c */ /* 0x000ff0000008101c */
[C---:B-1----:R-:W-:Y:S01]  /*698c0*/  HMMA.1688.F32.TF32 R16, R60.reuse, R186, R212 ;  /* 0x000000ba3c10723c */ /* 0x042fe200000810d4 */
[----:B------:R-:W-:Y:S04]  /*698d0*/  STL.64 [R1+0x2a0], R24 ;  /* 0x0002a01801007387 */ /* 0x000fe80000100a00 */
[----:B------:R1:W-:Y:S04]  /*698e0*/  STL.64 [R1+0x2a8], R26 ;  /* 0x0002a81a01007387 */ /* 0x0003e80000100a00 */
[----:B------:R-:W-:Y:S04]  /*698f0*/  STL.64 [R1+0x290], R20 ;  /* 0x0002901401007387 */ /* 0x000fe80000100a00 */
[----:B------:R4:W-:Y:S01]  /*69900*/  STL.64 [R1+0x298], R22 ;  /* 0x0002981601007387 */ /* 0x0009e20000100a00 */
[----:B-1----:R-:W-:Y:S02]  /*69910*/  HMMA.1688.F32.TF32 R24, R60, R182, R216 ;  /* 0x000000b63c18723c */ /* 0x002fe400000810d8 */
[----:B------:R-:W-:Y:S01]  /*69920*/  MOV R176, R12 ;  /* 0x0000000c00b07202 */ /* 0x000fe20000000f00 */
[----:B------:R-:W-:-:S02]  /*69930*/  IMAD.MOV.U32 R177, RZ, RZ, R13 ;  /* 0x000000ffffb17224 */ /* 0x000fc400078e000d */
[----:B------:R-:W-:-:S04]  /*69940*/  IMAD.MOV.U32 R189, RZ, RZ, R14 ;  /* 0x000000ffffbd7224 */ /* 0x000fc800078e000e */
[----:B------:R-:W-:Y:S01]  /*69950*/  STL.64 [R1+0x280], R16 ;  /* 0x0002801001007387 */ /* 0x000fe20000100a00 */
[-C--:B----4-:R-:W-:Y:S01]  /*69960*/  HMMA.1688.F32.TF32 R20, R60, R178.reuse, R220 ;  /* 0x000000b23c14723c */ /* 0x090fe200000810dc */
[----:B------:R-:W-:Y:S02]  /*69970*/  IMAD.MOV.U32 R188, RZ, RZ, R15 ;  /* 0x000000ffffbc7224 */ /* 0x000fe400078e000f */
[----:B------:R1:W-:Y:S05]  /*69980*/  STL.64 [R1+0x288], R18 ;  /* 0x0002881201007387 */ /* 0x0003ea0000100a00 */
[----:B------:R-:W-:Y:S08]  /*69990*/  HMMA.1688.F32.TF32 R12, R248, R178, R32 ;  /* 0x000000b2f80c723c */ /* 0x000ff00000081020 */
[C---:B-1----:R-:W-:Y:S01]  /*699a0*/  HMMA.1688.F32.TF32 R16, R60.reuse, R174, R224 ;  /* 0x000000ae3c10723c */ /* 0x042fe200000810e0 */
[----:B------:R-:W-:Y:S04]  /*699b0*/  STL.64 [R1+0x270], R24 ;  /* 0x0002701801007387 */ /* 0x000fe80000100a00 */
[----:B------:R1:W-:Y:S04]  /*699c0*/  STL.64 [R1+0x278], R26 ;  /* 0x0002781a01007387 */ /* 0x0003e80000100a00 */
[----:B------:R-:W-:Y:S01]  /*699d0*/  STL.64 [R1+0x260], R20 ;  /* 0x0002601401007387 */ /* 0x000fe20000100a00 */
[C---:B------:R-:W-:Y:S03]  /*699e0*/  HMMA.1688.F32.TF32 R212, R60.reuse, R158, R240 ;  /* 0x0000009e3cd4723c */ /* 0x040fe600000810f0 */
[----:B------:R4:W-:Y:S05]  /*699f0*/  STL.64 [R1+0x268], R22 ;  /* 0x0002681601007387 */ /* 0x0009ea0000100a00 */
[----:B-1----:R-:W-:Y:S01]  /*69a00*/  HMMA.1688.F32.TF32 R24, R60, R170, R228 ;  /* 0x000000aa3c18723c */ /* 0x002fe200000810e4 */
[----:B------:R-:W-:-:S02]  /*69a10*/  IMAD.MOV.U32 R168, RZ, RZ, R12 ;  /* 0x000000ffffa87224 */ /* 0x000fc400078e000c */
[----:B------:R-:W-:Y:S02]  /*69a20*/  IMAD.MOV.U32 R169, RZ, RZ, R13 ;  /* 0x000000ffffa97224 */ /* 0x000fe400078e000d */
[----:B------:R-:W-:Y:S03]  /*69a30*/  STL.64 [R1+0x250], R16 ;  /* 0x0002501001007387 */ /* 0x000fe60000100a00 */
[----:B----4-:R-:W-:Y:S01]  /*69a40*/  HMMA.1688.F32.TF32 R20, R60, R166, R232 ;  /* 0x000000a63c14723c */ /* 0x010fe200000810e8 */
[----:B------:R1:W-:Y:S01]  /*69a50*/  STL.64 [R1+0x258], R18 ;  /* 0x0002581201007387 */ /* 0x0003e20000100a00 */
[----:B------:R-:W-:Y:S02]  /*69a60*/  IMAD.MOV.U32 R172, RZ, RZ, R14 ;  /* 0x000000ffffac7224 */ /* 0x000fe400078e000e */
[----:B------:R-:W-:-:S04]  /*69a70*/  IMAD.MOV.U32 R173, RZ, RZ, R15 ;  /* 0x000000ffffad7224 */ /* 0x000fc800078e000f */
[----:B------:R-:W-:Y:S08]  /*69a80*/  HMMA.1688.F32.TF32 R12, R248, R174, R36 ;  /* 0x000000aef80c723c */ /* 0x000ff00000081024 */
[----:B-1----:R-:W-:Y:S01]  /*69a90*/  HMMA.1688.F32.TF32 R16, R60, R162, R236 ;  /* 0x000000a23c10723c */ /* 0x002fe200000810ec */
[----:B------:R-:W-:Y:S04]  /*69aa0*/  STL.64 [R1+0x240], R24 ;  /* 0x0002401801007387 */ /* 0x000fe80000100a00 */
[----:B------:R-:W-:Y:S04]  /*69ab0*/  STL.64 [R1+0x248], R26 ;  /* 0x0002481a01007387 */ /* 0x000fe80000100a00 */
[----:B------:R-:W-:Y:S04]  /*69ac0*/  STL.64 [R1+0x230], R20 ;  /* 0x0002301401007387 */ /* 0x000fe80000100a00 */
[----:B------:R-:W-:Y:S04]  /*69ad0*/  STL.64 [R1+0x238], R22 ;  /* 0x0002381601007387 */ /* 0x000fe80000100a00 */
[----:B------:R-:W-:Y:S01]  /*69ae0*/  STL [R1+0x1880], R212 ;  /* 0x001880d401007387 */ /* 0x000fe20000100800 */
[----:B------:R-:W-:-:S02]  /*69af0*/  IMAD.MOV.U32 R152, RZ, RZ, R12 ;  /* 0x000000ffff987224 */ /* 0x000fc400078e000c */
[----:B------:R-:W-:-:S03]  /*69b00*/  IMAD.MOV.U32 R153, RZ, RZ, R13 ;  /* 0x000000ffff997224 */ /* 0x000fc600078e000d */
[----:B------:R-:W-:Y:S01]  /*69b10*/  STL.64 [R1+0x220], R16 ;  /* 0x0002201001007387 */ /* 0x000fe20000100a00 */
[----:B------:R-:W-:Y:S02]  /*69b20*/  IMAD.MOV.U32 R164, RZ, RZ, R14 ;  /* 0x000000ffffa47224 */ /* 0x000fe400078e000e */
[----:B------:R-:W-:Y:S01]  /*69b30*/  IMAD.MOV.U32 R165, RZ, RZ, R15 ;  /* 0x000000ffffa57224 */ /* 0x000fe200078e000f */
[----:B------:R1:W-:Y:S01]  /*69b40*/  STL.64 [R1+0x228], R18 ;  /* 0x0002281201007387 */ /* 0x0003e20000100a00 */
[----:B------:R-:W-:Y:S08]  /*69b50*/  HMMA.1688.F32.TF32 R12, R248, R170, R40 ;  /* 0x000000aaf80c723c */ /* 0x000ff00000081028 */
[----:B-1----:R-:W-:Y:S01]  /*69b60*/  HMMA.1688.F32.TF32 R16, R60, R154, R76 ;  /* 0x0000009a3c10723c */ /* 0x002fe2000008104c */
[----:B------:R-:W-:Y:S04]  /*69b70*/  STL [R1+0x187c], R213 ;  /* 0x00187cd501007387 */ /* 0x000fe80000100800 */
[----:B------:R-:W-:Y:S04]  /*69b80*/  STL [R1+0x1878], R214 ;  /* 0x001878d601007387 */ /* 0x000fe80000100800 */
[----:B------:R-:W-:Y:S04]  /*69b90*/  STL [R1+0x1874], R215 ;  /* 0x001874d701007387 */ /* 0x000fe80000100800 */
[----:B------:R-:W4:Y:S03]  /*69ba0*/  LDL.LU R40, [R1+0x3d0] ;  /* 0x0003d00001287983 */ /* 0x000f260000300800 */
[----:B------:R-:W-:-:S02]  /*69bb0*/  IMAD.MOV.U32 R112, RZ, RZ, R12 ;  /* 0x000000ffff707224 */ /* 0x000fc400078e000c */
[----:B------:R-:W-:Y:S02]  /*69bc0*/  IMAD.MOV.U32 R113, RZ, RZ, R13 ;  /* 0x000000ffff717224 */ /* 0x000fe400078e000d */
[----:B------:R-:W-:Y:S02]  /*69bd0*/  IMAD.MOV.U32 R114, RZ, RZ, R14 ;  /* 0x000000ffff727224 */ /* 0x000fe400078e000e */
[----:B------:R-:W-:Y:S01]  /*69be0*/  IMAD.MOV.U32 R115, RZ, RZ, R15 ;  /* 0x000000ffff737224 */ /* 0x000fe200078e000f */
[----:B------:R1:W-:Y:S01]  /*69bf0*/  STL.64 [R1+0x210], R16 ;  /* 0x0002101001007387 */ /* 0x0003e20000100a00 */
[----:B------:R-:W-:Y:S03]  /*69c00*/  HMMA.1688.F32.TF32 R12, R248, R166, R44 ;  /* 0x000000a6f80c723c */ /* 0x000fe6000008102c */
[----:B------:R1:W-:Y:S04]  /*69c10*/  STL.64 [R1+0x218], R18 ;  /* 0x0002181201007387 */ /* 0x0003e80000100a00 */
[----:B------:R-:W4:Y:S01]  /*69c20*/  LDL.LU R41, [R1+0x3d4] ;  /* 0x0003d40001297983 */ /* 0x000f220000300800 */
[----:B------:R-:W-:-:S03]  /*69c30*/  IMAD.MOV.U32 R44, RZ, RZ, R97 ;  /* 0x000000ffff2c7224 */ /* 0x000fc600078e0061 */
        /* <DEDUP_REMOVED lines=9> */
[----:B------:R-:W-:Y:S01]  /*69cd0*/  IMAD.MOV.U32 R29, RZ, RZ, R94 ;  /* 0x000000ffff1d7224 */ /* 0x000fe200078e005e */
[----:B------:R-:W-:Y:S02]  /*69ce0*/  MOV R30, R95 ;  /* 0x0000005f001e7202 */ /* 0x000fe40000000f00 */
        /* <DEDUP_REMOVED lines=18> */
[----:B------:R-:W4:Y:S04]  /*69e10*/  LDL.LU R65, [R1+0x1934] ;  /* 0x0019340001417983 */ /* 0x000f280000300800 */
[----:B------:R-:W4:Y:S04]  /*69e20*/  LDL.LU R66, [R1+0x1930] ;  /* 0x0019300001427983 */ /* 0x000f280000300800 */
[----:B------:R-:W4:Y:S04]  /*69e30*/  LDL.LU R67, [R1+0x192c] ;  /* 0x00192c0001437983 */ /* 0x000f280000300800 */
[----:B------:R-:W4:Y:S01]  /*69e40*/  LDL.LU R8, [R1+0x1928] ;  /* 0x0019280001087983 */ /* 0x000f220000300800 */
[----:B------:R-:W-:-:S03]  /*69e50*/  IMAD.MOV.U32 R32, RZ, RZ, R9 ;  /* 0x000000ffff207224 */ /* 0x000fc600078e0009 */
[----:B-1----:R-:W4:Y:S01]  /*69e60*/  LDL.LU R16, [R1+0x60] ;  /* 0x0000600001107983 */ /* 0x002f220000300800 */
        /* <DEDUP_REMOVED lines=9> */
[----:B------:R-:W4:Y:S01]  /*69f00*/  LDL.LU R2, [R1+0x1918] ;  /* 0x0019180001027983 */ /* 0x000f220000300800 */
[----:B------:R-:W-:Y:S01]  /*69f10*/  IMAD.MOV.U32 R180, RZ, RZ, R12 ;  /* 0x000000ffffb47224 */ /* 0x000fe200078e000c */
[----:B------:R-:W-:Y:S01]  /*69f20*/  MOV R181, R13 ;  /* 0x0000000d00b57202 */ /* 0x000fe20000000f00 */
[----:B------:R-:W-:Y:S01]  /*69f30*/  IMAD.MOV.U32 R117, RZ, RZ, R14 ;  /* 0x000000ffff757224 */ /* 0x000fe200078e000e */
[----:B------:R-:W-:Y:S01]  /*69f40*/  HMMA.1688.F32.TF32 R136, R248, R6, R136 ;  /* 0x00000006f888723c */ /* 0x000fe20000081088 */
[----:B------:R-:W-:Y:S01]  /*69f50*/  IMAD.MOV.U32 R116, RZ, RZ, R15 ;  /* 0x000000ffff747224 */ /* 0x000fe200078e000f */
[----:B--2---:R-:W-:Y:S01]  /*69f60*/  LDS R36, [R4+0xc6800] ;  /* 0x0c68000004247984 */ /* 0x004fe20000000800 */
[----:B------:R-:W-:-:S05]  /*69f70*/  IMAD.MOV.U32 R200, RZ, RZ, R124 ;  /* 0x000000ffffc87224 */ /* 0x000fca00078e007c */
[C---:B-----5:R-:W-:Y:S01]  /*69f80*/  HMMA.1688.F32.TF32 R132, R248.reuse, R70, R132 ;  /* 0x00000046f884723c */ /* 0x060fe20000081084 */
[----:B------:R-:W-:Y:S01]  /*69f90*/  IMAD.MOV.U32 R201, RZ, RZ, R125 ;  /* 0x000000ffffc97224 */ /* 0x000fe200078e007d */
[----:B------:R-:W-:Y:S06]  /*69fa0*/  LDS R38, [R4+0xc6c00] ;  /* 0x0c6c000004267984 */ /* 0x000fec0000000800 */
[----:B------:R-:W-:Y:S01]  /*69fb0*/  HMMA.1688.F32.TF32 R144, R248, R162, R48 ;  /* 0x000000a2f890723c */ /* 0x000fe20000081030 */
[----:B------:R-:W-:Y:S01]  /*69fc0*/  IMAD.MOV.U32 R204, RZ, RZ, R126 ;  /* 0x000000ffffcc7224 */ /* 0x000fe200078e007e */
[----:B---3--:R-:W-:Y:S01]  /*69fd0*/  LDS R37, [R5+0xc6800] ;  /* 0x0c68000005257984 */ /* 0x008fe20000000800 */
[----:B------:R-:W-:-:S03]  /*69fe0*/  IMAD.MOV.U32 R205, RZ, RZ, R127 ;  /* 0x000000ffffcd7224 */ /* 0x000fc600078e007f */
[----:B------:R-:W-:Y:S02]  /*69ff0*/  LDS R39, [R5+0xc6c00] ;  /* 0x0c6c000005277984 */ /* 0x000fe40000000800 */
[----:B------:R-:W-:Y:S01]  /*6a000*/  HMMA.1688.F32.TF32 R12, R248, R158, R140 ;  /* 0x0000009ef80c723c */ /* 0x000fe2000008108c */
[----:B------:R-:W-:Y:S01]  /*6a010*/  IMAD.MOV.U32 R206, RZ, RZ, R197 ;  /* 0x000000ffffce7224 */ /* 0x000fe200078e00c5 */
[----:B------:R-:W-:Y:S01]  /*6a020*/  LDS R48, [R4+0xc7080] ;  /* 0x0c70800004307984 */ /* 0x000fe20000000800 */
[----:B------:R-:W-:Y:S02]  /*6a030*/  IMAD.MOV.U32 R207, RZ, RZ, R196 ;  /* 0x000000ffffcf7224 */ /* 0x000fe400078e00c4 */
[----:B------:R-:W-:Y:S01]  /*6a040*/  IMAD.MOV.U32 R202, RZ, RZ, R193 ;  /* 0x000000ffffca7224 */ /* 0x000fe200078e00c1 */
[----:B------:R-:W-:Y:S01]  /*6a050*/  LDS R50, [R4+0xc7480] ;  /* 0x0c74800004327984 */ /* 0x000fe20000000800 */
[----:B------:R-:W-:Y:S01]  /*6a060*/  IMAD.MOV.U32 R203, RZ, RZ, R192 ;  /* 0x000000ffffcb7224 */ /* 0x000fe200078e00c0 */
[----:B------:R-:W-:Y:S02]  /*6a070*/  HMMA.1688.F32.TF32 R148, R60, R70, R148 ;  /* 0x000000463c94723c */ /* 0x000fe40000081094 */
[----:B------:R-:W-:Y:S04]  /*6a080*/  LDS R49, [R5+0xc7080] ;  /* 0x0c70800005317984 */ /* 0x000fe80000000800 */
[----:B------:R-:W-:Y:S10]  /*6a090*/  LDS R51, [R5+0xc7480] ;  /* 0x0c74800005337984 */ /* 0x000ff40000000800 */
[----:B------:R-:W-:-:S02]  /*6a0a0*/  IMAD.MOV.U32 R143, RZ, RZ, R12 ;  /* 0x000000ffff8f7224 */ /* 0x000fc400078e000c */
[----:B------:R-:W-:Y:S02]  /*6a0b0*/  IMAD.MOV.U32 R142, RZ, RZ, R13 ;  /* 0x000000ffff8e7224 */ /* 0x000fe400078e000d */
[----:B------:R-:W-:Y:S02]  /*6a0c0*/  IMAD.MOV.U32 R141, RZ, RZ, R14 ;  /* 0x000000ffff8d7224 */ /* 0x000fe400078e000e */
[----:B------:R-:W-:Y:S02]  /*6a0d0*/  IMAD.MOV.U32 R140, RZ, RZ, R15 ;  /* 0x000000ffff8c7224 */ /* 0x000fe400078e000f */
[----:B------:R-:W-:Y:S01]  /*6a0e0*/  HMMA.1688.F32.TF32 R12, R248, R154, R52 ;  /* 0x0000009af80c723c */ /* 0x000fe20000081034 */
[----:B------:R-:W-:Y:S04]  /*6a0f0*/  LDS R52, [R3+0xc7000] ;  /* 0x0c70000003347984 */ /* 0x000fe80000000800 */
[----:B------:R-:W-:Y:S02]  /*6a100*/  LDS R54, [R3+0xc7400] ;  /* 0x0c74000003367984 */ /* 0x000fe40000000800 */
[----:B------:R-:W-:-:S02]  /*6a110*/  IMAD.MOV.U32 R248, RZ, RZ, R84 ;  /* 0x000000fffff87224 */ /* 0x000fc400078e0054 */
[----:B------:R-:W2:Y:S01]  /*6a120*/  LDL.LU R84, [R1+0x1914] ;  /* 0x0019140001547983 */ /* 0x000ea20000300800 */
[----:B------:R-:W-:Y:S01]  /*6a130*/  IMAD.MOV.U32 R249, RZ, RZ, R85 ;  /* 0x000000fffff97224 */ /* 0x000fe200078e0055 */
[----:B------:R-:W-:Y:S01]  /*6a140*/  MOV R251, R87 ;  /* 0x0000005700fb7202 */ /* 0x000fe20000000f00 */
[----:B------:R-:W-:Y:S01]  /*6a150*/  IMAD.MOV.U32 R250, RZ, RZ, R86 ;  /* 0x000000fffffa7224 */ /* 0x000fe200078e0056 */
[----:B------:R-:W2:Y:S04]  /*6a160*/  LDL.LU R85, [R1+0x1910] ;  /* 0x0019100001557983 */ /* 0x000ea80000300800 */
[----:B------:R-:W2:Y:S04]  /*6a170*/  LDL.LU R86, [R1+0x190c] ;  /* 0x00190c0001567983 */ /* 0x000ea80000300800 */
[----:B------:R-:W2:Y:S03]  /*6a180*/  LDL.LU R87, [R1+0x1908] ;  /* 0x0019080001577983 */ /* 0x000ea60000300800 */
[----:B------:R-:W-:Y:S01]  /*6a190*/  IMAD.MOV.U32 R184, RZ, RZ, R12 ;  /* 0x000000ffffb87224 */ /* 0x000fe200078e000c */
[----:B------:R-:W3:Y:S01]  /*6a1a0*/  LDL.LU R124, [R1+0x1904] ;  /* 0x00190400017c7983 */ /* 0x000ee20000300800 */
[----:B------:R-:W-:-:S02]  /*6a1b0*/  IMAD.MOV.U32 R185, RZ, RZ, R13 ;  /* 0x000000ffffb97224 */ /* 0x000fc400078e000d */
[----:B------:R-:W-:Y:S01]  /*6a1c0*/  IMAD.MOV.U32 R121, RZ, RZ, R14 ;  /* 0x000000ffff797224 */ /* 0x000fe200078e000e */
[----:B------:R-:W-:Y:S01]  /*6a1d0*/  LDS R12, [R4+0xc6880] ;  /* 0x0c688000040c7984 */ /* 0x000fe20000000800 */
[----:B------:R-:W-:-:S03]  /*6a1e0*/  IMAD.MOV.U32 R120, RZ, RZ, R15 ;  /* 0x000000ffff787224 */ /* 0x000fc600078e000f */
[----:B------:R-:W-:Y:S04]  /*6a1f0*/  LDS R14, [R4+0xc6c80] ;  /* 0x0c6c8000040e7984 */ /* 0x000fe80000000800 */
[----:B------:R-:W-:Y:S04]  /*6a200*/  LDS R13, [R5+0xc6880] ;  /* 0x0c688000050d7984 */ /* 0x000fe80000000800 */
[----:B------:R-:W1:Y:S04]  /*6a210*/  LDS R15, [R5+0xc6c80] ;  /* 0x0c6c8000050f7984 */ /* 0x000e680000000800 */
[----:B------:R-:W3:Y:S04]  /*6a220*/  LDL.LU R125, [R1+0x1900] ;  /* 0x00190000017d7983 */ /* 0x000ee80000300800 */
[----:B------:R-:W3:Y:S04]  /*6a230*/  LDL.LU R126, [R1+0x18fc] ;  /* 0x0018fc00017e7983 */ /* 0x000ee80000300800 */
[----:B------:R-:W3:Y:S04]  /*6a240*/  LDL.LU R127, [R1+0x18f8] ;  /* 0x0018f800017f7983 */ /* 0x000ee80000300800 */
[----:B------:R-:W5:Y:S04]  /*6a250*/  LDL.LU R72, [R1+0x3e0] ;  /* 0x0003e00001487983 */ /* 0x000f680000300800 */
[----:B------:R-:W5:Y:S04]  /*6a260*/  LDL.LU R73, [R1+0x3e4] ;  /* 0x0003e40001497983 */ /* 0x000f680000300800 */
[----:B------:R-:W5:Y:S04]  /*6a270*/  LDL.LU R74, [R1+0x3e8] ;  /* 0x0003e800014a7983 */ /* 0x000f680000300800 */
[----:B------:R-:W-:Y:S04]  /*6a280*/  LDS R53, [R252+0xc7000] ;  /* 0x0c700000fc357984 */ /* 0x000fe80000000800 */
[----:B------:R-:W-:Y:S01]  /*6a290*/  LDS R55, [R252+0xc7400] ;  /* 0x0c740000fc377984 */ /* 0x000fe20000000800 */
[----:B-1----:R-:W-:Y:S01]  /*6a2a0*/  HMMA.1688.F32.TF32 R224, R12, R122, R248 ;  /* 0x0000007a0ce0723c */ /* 0x002fe200000810f8 */
[----:B----4-:R-:W-:-:S02]  /*6a2b0*/  IMAD.MOV.U32 R75, RZ, RZ, R2 ;  /* 0x000000ffff4b7224 */ /* 0x010fc400078e0002 */
[----:B------:R-:W4:Y:S04]  /*6a2c0*/  LDL.LU R2, [R1+0x18f4] ;  /* 0x0018f40001027983 */ /* 0x000f280000300800 */
        /* <DEDUP_REMOVED lines=23> */
[-C--:B------:R-:W-:Y:S03]  /*6a440*/  HMMA.1688.F32.TF32 R8, R36, R198.reuse, R8 ;  /* 0x000000c62408723c */ /* 0x080fe60000081008 */
[----:B------:R-:W4:Y:S04]  /*6a450*/  LDL.LU R219, [R1+0xcc] ;  /* 0x0000cc0001db7983 */ /* 0x000f280000300800 */
[----:B------:R-:W4:Y:S01]  /*6a460*/  LDL.LU R208, [R1+0x40] ;  /* 0x0000400001d07983 */ /* 0x000f220000300800 */
[----:B------:R-:W-:Y:S03]  /*6a470*/  HMMA.1688.F32.TF32 R196, R12, R198, R204 ;  /* 0x000000c60cc4723c */ /* 0x000fe600000810cc */
        /* <DEDUP_REMOVED lines=8> */
[----:B------:R-:W-:Y:S04]  /*6a500*/  STL.64 [R1+0x1860], R226 ;  /* 0x001860e201007387 */ /* 0x000fe80000100a00 */
[----:B------:R-:W-:Y:S01]  /*6a510*/  STL.64 [R1+0x1858], R224 ;  /* 0x001858e001007387 */ /* 0x000fe20000100a00 */
[C---:B------:R-:W-:Y:S03]  /*6a520*/  HMMA.1688.F32.TF32 R192, R12.reuse, R194, R200 ;  /* 0x000000c20cc0723c */ /* 0x040fe600000810c8 */
[----:B------:R-:W4:Y:S04]  /*6a530*/  LDL.LU R200, [R1+0x10] ;  /* 0x0000100001c87983 */ /* 0x000f280000300800 */
[----:B------:R-:W4:Y:S04]  /*6a540*/  LDL.LU R201, [R1+0x14] ;  /* 0x0000140001c97983 */ /* 0x000f280000300800 */
[----:B------:R-:W4:Y:S04]  /*6a550*/  LDL.LU R202, [R1+0x18] ;  /* 0x0000180001ca7983 */ /* 0x000f280000300800 */
[----:B------:R-:W4:Y:S01]  /*6a560*/  LDL.LU R203, [R1+0x1c] ;  /* 0x00001c0001cb7983 */ /* 0x000f220000300800 */
[----:B--2---:R-:W-:Y:S03]  /*6a570*/  HMMA.1688.F32.TF32 R228, R12, R118, R248 ;  /* 0x000000760ce4723c */ /* 0x004fe600000810f8 */
[----:B------:R-:W2:Y:S04]  /*6a580*/  LDL.LU R248, [R1] ;  /* 0x0000000001f87983 */ /* 0x000ea80000300800 */
[----:B------:R-:W-:Y:S01]  /*6a590*/  IMAD.MOV.U32 R249, RZ, RZ, R69 ;  /* 0x000000fffff97224 */ /* 0x000fe200078e0045 */
[----:B------:R-:W-:Y:S01]  /*6a5a0*/  HMMA.1688.F32.TF32 R84, R36, R70, R84 ;  /* 0x000000462454723c */ /* 0x000fe20000081054 */
[----:B------:R-:W-:-:S07]  /*6a5b0*/  IMAD.MOV.U32 R250, RZ, RZ, R68 ;  /* 0x000000fffffa7224 */ /* 0x000fce00078e0044 */
[C---:B-----5:R-:W-:Y:S08]  /*6a5c0*/  HMMA.1688.F32.TF32 R72, R12.reuse, R70, R72 ;  /* 0x000000460c48723c */ /* 0x060ff00000081048 */
[C---:B---3--:R-:W-:Y:S01]  /*6a5d0*/  HMMA.1688.F32.TF32 R68, R12.reuse, R170, R80 ;  /* 0x000000aa0c44723c */ /* 0x048fe20000081050 */
[----:B------:R-:W-:Y:S07]  /*6a5e0*/  STL [R1+0x1888], R228 ;  /* 0x001888e401007387 */ /* 0x000fee0000100800 */
[C---:B----4-:R-:W-:Y:S08]  /*6a5f0*/  HMMA.1688.F32.TF32 R232, R12.reuse, R190, R232 ;  /* 0x000000be0ce8723c */ /* 0x050ff000000810e8 */
[----:B------:R-:W-:Y:S01]  /*6a600*/  HMMA.1688.F32.TF32 R236, R12, R186, R220 ;  /* 0x000000ba0cec723c */ /* 0x000fe200000810dc */
[----:B------:R-:W-:Y:S04]  /*6a610*/  STL [R1+0x1884], R229 ;  /* 0x001884e501007387 */ /* 0x000fe80000100800 */
[----:B------:R-:W-:Y:S04]  /*6a620*/  STL [R1+0x1870], R230 ;  /* 0x001870e601007387 */ /* 0x000fe80000100800 */
[----:B------:R-:W-:Y:S06]  /*6a630*/  STL [R1+0x186c], R231 ;  /* 0x00186ce701007387 */ /* 0x000fec0000100800 */
[----:B------:R1:W-:Y:S04]  /*6a640*/  STL [R1+0x1898], R232 ;  /* 0x001898e801007387 */ /* 0x0003e80000100800 */
[----:B------:R3:W-:Y:S04]  /*6a650*/  STL [R1+0x1894], R233 ;  /* 0x001894e901007387 */ /* 0x0007e80000100800 */
[----:B------:R-:W-:Y:S04]  /*6a660*/  STL [R1+0x1890], R234 ;  /* 0x001890ea01007387 */ /* 0x000fe80000100800 */
[----:B------:R-:W-:Y:S01]  /*6a670*/  STL [R1+0x188c], R235 ;  /* 0x00188ceb01007387 */ /* 0x000fe20000100800 */
[----:B-1----:R-:W-:-:S03]  /*6a680*/  IMAD.MOV.U32 R232, RZ, RZ, R70 ;  /* 0x000000ffffe87224 */ /* 0x002fc600078e0046 */
[----:B------:R1:W-:Y:S01]  /*6a690*/  STL [R1+0x18a0], R237 ;  /* 0x0018a0ed01007387 */ /* 0x0003e20000100800 */
[----:B---3--:R-:W-:-:S03]  /*6a6a0*/  IMAD.MOV.U32 R233, RZ, RZ, R71 ;  /* 0x000000ffffe97224 */ /* 0x008fc600078e0047 */
[----:B------:R3:W-:Y:S01]  /*6a6b0*/  STL [R1+0x189c], R238 ;  /* 0x00189cee01007387 */ /* 0x0007e20000100800 */
[----:B-1----:R-:W-:Y:S02]  /*6a6c0*/  IMAD.MOV.U32 R237, RZ, RZ, R68 ;  /* 0x000000ffffed7224 */ /* 0x002fe400078e0044 */
[----:B---3--:R-:W-:Y:S02]  /*6a6d0*/  IMAD.MOV.U32 R238, RZ, RZ, R69 ;  /* 0x000000ffffee7224 */ /* 0x008fe400078e0045 */
[C---:B------:R-:W-:Y:S08]  /*6a6e0*/  HMMA.1688.F32.TF32 R68, R12.reuse, R166, R204 ;  /* 0x000000a60c44723c */ /* 0x040ff000000810cc */
[----:B------:R-:W-:Y:S01]  /*6a6f0*/  HMMA.1688.F32.TF32 R76, R12, R6, R40 ;  /* 0x000000060c4c723c */ /* 0x000fe20000081028 */
[----:B------:R-:W1:Y:S01]  /*6a700*/  LDSM.16.M88.4 R40, [R2+0x180] ;  /* 0x000180000228783b */ /* 0x000e620000000200 */
[----:B------:R-:W-:-:S06]  /*6a710*/  IMAD.MOV.U32 R251, RZ, RZ, R0 ;  /* 0x000000fffffb7224 */ /* 0x000fcc00078e0000 */
[C---:B------:R-:W-:Y:S08]  /*6a720*/  HMMA.1688.F32.TF32 R124, R36.reuse, R6, R124 ;  /* 0x00000006247c723c */ /* 0x040ff0000008107c */
[----:B------:R-:W-:Y:S01]  /*6a730*/  HMMA.1688.F32.TF32 R88, R36, R122, R88 ;  /* 0x0000007a2458723c */ /* 0x000fe20000081058 */
[----:B------:R-:W-:Y:S01]  /*6a740*/  MOV R234, R68 ;  /* 0x0000004400ea7202 */ /* 0x000fe20000000f00 */
[----:B------:R-:W-:-:S06]  /*6a750*/  IMAD.MOV.U32 R235, RZ, RZ, R69 ;  /* 0x000000ffffeb7224 */ /* 0x000fcc00078e0045 */
        /* <DEDUP_REMOVED lines=12> */
[----:B------:R-:W-:Y:S01]  /*6a820*/  HMMA.1688.F32.TF32 R56, R60, R6, R56 ;  /* 0x000000063c38723c */ /* 0x000fe20000081038 */
[----:B------:R-:W-:Y:S04]  /*6a830*/  LDS R60, [R4+0xc7000] ;  /* 0x0c700000043c7984 */ /* 0x000fe80000000800 */
[----:B------:R-:W-:Y:S03]  /*6a840*/  LDS R62, [R4+0xc7400] ;  /* 0x0c740000043e7984 */ /* 0x000fe60000000800 */
[----:B------:R-:W-:Y:S01]  /*6a850*/  HMMA.1688.F32.TF32 R68, R12, R162, R200 ;  /* 0x000000a20c44723c */ /* 0x000fe200000810c8 */
[----:B------:R-:W-:Y:S04]  /*6a860*/  LDS R61, [R5+0xc7000] ;  /* 0x0c700000053d7984 */ /* 0x000fe80000000800 */
[----:B------:R-:W-:Y:S03]  /*6a870*/  LDS R63, [R5+0xc7400] ;  /* 0x0c740000053f7984 */ /* 0x000fe60000000800 */
[----:B------:R-:W-:Y:S01]  /*6a880*/  HMMA.1688.F32.TF32 R36, R36, R154, R44 ;  /* 0x0000009a2424723c */ /* 0x000fe2000008102c */
[----:B------:R-:W-:Y:S04]  /*6a890*/  LDS R44, [R3+0xc7080] ;  /* 0x0c708000032c7984 */ /* 0x000fe80000000800 */
[----:B------:R-:W-:Y:S04]  /*6a8a0*/  LDS R46, [R3+0xc7480] ;  /* 0x0c748000032e7984 */ /* 0x000fe80000000800 */
[----:B------:R-:W-:Y:S04]  /*6a8b0*/  LDS R45, [R252+0xc7080] ;  /* 0x0c708000fc2d7984 */ /* 0x000fe80000000800 */
[----:B------:R-:W-:Y:S03]  /*6a8c0*/  LDS R47, [R252+0xc7480] ;  /* 0x0c748000fc2f7984 */ /* 0x000fe60000000800 */
[----:B------:R-:W-:Y:S01]  /*6a8d0*/  IMAD.MOV.U32 R212, RZ, RZ, R68 ;  /* 0x000000ffffd47224 */ /* 0x000fe200078e0044 */
[----:B------:R-:W-:Y:S01]  /*6a8e0*/  HMMA.1688.F32.TF32 R208, R12, R174, R208 ;  /* 0x000000ae0cd0723c */ /* 0x000fe200000810d0 */
[----:B------:R-:W-:Y:S01]  /*6a8f0*/  IMAD.MOV.U32 R213, RZ, RZ, R69 ;  /* 0x000000ffffd57224 */ /* 0x000fe200078e0045 */
[----:B------:R3:W-:Y:S01]  /*6a900*/  STL [R1+0x1868], R239 ;  /* 0x001868ef01007387 */ /* 0x0007e20000100800 */
[----:B------:R-:W-:-:S02]  /*6a910*/  IMAD.MOV.U32 R214, RZ, RZ, R70 ;  /* 0x000000ffffd67224 */ /* 0x000fc400078e0046 */
[----:B------:R-:W-:Y:S01]  /*6a920*/  IMAD.MOV.U32 R215, RZ, RZ, R71 ;  /* 0x000000ffffd77224 */ /* 0x000fe200078e0047 */
[----:B------:R-:W4:Y:S02]  /*6a930*/  LDSM.16.M88.4 R4, [R2+0x4180] ;  /* 0x004180000204783b */ /* 0x000f240000000200 */
[C---:B------:R-:W-:Y:S08]  /*6a940*/  HMMA.1688.F32.TF32 R240, R12.reuse, R182, R216 ;  /* 0x000000b60cf0723c */ /* 0x040ff000000810d8 */
[----:B------:R-:W-:Y:S01]  /*6a950*/  HMMA.1688.F32.TF32 R244, R12, R178, R244 ;  /* 0x000000b20cf4723c */ /* 0x000fe200000810f4 */
[----:B------:R-:W-:-:S02]  /*6a960*/  IMAD.MOV.U32 R224, RZ, RZ, R180 ;  /* 0x000000ffffe07224 */ /* 0x000fc400078e00b4 */
[----:B------:R-:W-:Y:S02]  /*6a970*/  IMAD.MOV.U32 R225, RZ, RZ, R181 ;  /* 0x000000ffffe17224 */ /* 0x000fe400078e00b5 */
[----:B------:R-:W-:Y:S02]  /*6a980*/  IMAD.MOV.U32 R226, RZ, RZ, R117 ;  /* 0x000000ffffe27224 */ /* 0x000fe400078e0075 */
[----:B------:R-:W-:Y:S01]  /*6a990*/  IMAD.MOV.U32 R227, RZ, RZ, R116 ;  /* 0x000000ffffe37224 */ /* 0x000fe200078e0074 */
[----:B------:R-:W-:Y:S01]  /*6a9a0*/  MOV R221, R142 ;  /* 0x0000008e00dd7202 */ /* 0x000fe20000000f00 */
[----:B------:R-:W-:Y:S01]  /*6a9b0*/  IMAD.MOV.U32 R223, RZ, RZ, R140 ;  /* 0x000000ffffdf7224 */ /* 0x000fe200078e008c */
[----:B------:R-:W-:Y:S01]  /*6a9c0*/  LDSM.16.M88.4 R204, [R2+0x14180] ;  /* 0x0141800002cc783b */ /* 0x000fe20000000200 */
[----:B------:R-:W-:Y:S02]  /*6a9d0*/  IMAD.MOV.U32 R222, RZ, RZ, R141 ;  /* 0x000000ffffde7224 */ /* 0x000fe400078e008d */
[----:B------:R-:W-:Y:S01]  /*6a9e0*/  IMAD.MOV.U32 R220, RZ, RZ, R143 ;  /* 0x000000ffffdc7224 */ /* 0x000fe200078e008f */
[----:B------:R-:W-:Y:S01]  /*6a9f0*/  LDSM.16.M88.4 R200, [R2+0x18180] ;  /* 0x0181800002c8783b */ /* 0x000fe20000000200 */
[C---:B--2---:R-:W-:Y:S08]  /*6aa00*/  HMMA.1688.F32.TF32 R68, R12.reuse, R158, R248 ;  /* 0x0000009e0c44723c */ /* 0x044ff000000810f8 */
[----:B------:R-:W-:Y:S11]  /*6aa10*/  HMMA.1688.F32.TF32 R12, R12, R154, R128 ;  /* 0x0000009a0c0c723c */ /* 0x000ff60000081080 */
[----:B------:R-:W-:Y:S05]  /*6aa20*/  @!UPT UIADD3 URZ, URZ, URZ, URZ ;  /* 0x0000003f3f3ff290 */ /* 0x000fea000fffe03f */
[----:B------:R-:W-:Y:S02]  /*6aa30*/  IMAD.MOV.U32 R230, RZ, RZ, R68 ;  /* 0x000000ffffe67224 */ /* 0x000fe400078e0044 */
[----:B------:R-:W-:Y:S02]  /*6aa40*/  IMAD.MOV.U32 R231, RZ, RZ, R69 ;  /* 0x000000ffffe77224 */ /* 0x000fe400078e0045 */
[----:B---3--:R-:W-:Y:S02]  /*6aa50*/  IMAD.MOV.U32 R239, RZ, RZ, R70 ;  /* 0x000000ffffef7224 */ /* 0x008fe400078e0046 */
[----:B------:R-:W-:Y:S02]  /*6aa60*/  IMAD.MOV.U32 R0, RZ, RZ, R71 ;  /* 0x000000ffff007224 */ /* 0x000fe400078e0047 */
[----:B-1----:R-:W-:Y:S01]  /*6aa70*/  HMMA.1688.F32.TF32 R68, R52, R40, R136 ;  /* 0x000000283444723c */ /* 0x002fe20000081088 */
[----:B------:R-:W-:Y:S04]  /*6aa80*/  STL.64 [R1+0xf0], R208 ;  /* 0x0000f0d001007387 */ /* 0x000fe80000100a00 */
[----:B------:R-:W-:Y:S04]  /*6aa90*/  STL.64 [R1+0xf8], R210 ;  /* 0x0000f8d201007387 */ /* 0x000fe80000100a00 */
[----:B------:R-:W-:Y:S04]  /*6aaa0*/  STL.64 [R1+0x1820], R14 ;  /* 0x0018200e01007387 */ /* 0x000fe80000100a00 */
[----:B------:R1:W-:Y:S01]  /*6aab0*/  STL.64 [R1+0x1818], R12 ;  /* 0x0018180c01007387 */ /* 0x0003e20000100a00 */
[----:B----4-:R-:W-:Y:S01]  /*6aac0*/  HMMA.1688.F32.TF32 R248, R44, R4, R148 ;  /* 0x000000042cf8723c */ /* 0x010fe20000081094 */
[----:B------:R-:W-:-:S02]  /*6aad0*/  IMAD.MOV.U32 R216, RZ, RZ, R184 ;  /* 0x000000ffffd87224 */ /* 0x000fc400078e00b8 */
[----:B------:R-:W-:Y:S02]  /*6aae0*/  IMAD.MOV.U32 R217, RZ, RZ, R185 ;  /* 0x000000ffffd97224 */ /* 0x000fe400078e00b9 */
[----:B------:R-:W-:Y:S02]  /*6aaf0*/  IMAD.MOV.U32 R218, RZ, RZ, R121 ;  /* 0x000000ffffda7224 */ /* 0x000fe400078e0079 */
[----:B------:R-:W-:Y:S02]  /*6ab00*/  IMAD.MOV.U32 R219, RZ, RZ, R120 ;  /* 0x000000ffffdb7224 */ /* 0x000fe400078e0078 */
[----:B------:R-:W-:Y:S01]  /*6ab10*/  IMAD.MOV.U32 R140, RZ, RZ, R112 ;  /* 0x000000ffff8c7224 */ /* 0x000fe200078e0070 */
[----:B------:R-:W-:Y:S04]  /*6ab20*/  STL.64 [R1+0x1830], R70 ;  /* 0x0018304601007387 */ /* 0x000fe80000100a00 */
[----:B------:R2:W-:Y:S01]  /*6ab30*/  STL.64 [R1+0x1828], R68 ;  /* 0x0018284401007387 */ /* 0x0005e20000100a00 */
[----:B-1----:R-:W-:Y:S01]  /*6ab40*/  HMMA.1688.F32.TF32 R12, R48, R40, R76 ;  /* 0x00000028300c723c */ /* 0x002fe2000008104c */
[----:B------:R-:W-:-:S02]  /*6ab50*/  IMAD.MOV.U32 R141, RZ, RZ, R113 ;  /* 0x000000ffff8d7224 */ /* 0x000fc400078e0071 */
[----:B------:R-:W-:Y:S02]  /*6ab60*/  IMAD.MOV.U32 R142, RZ, RZ, R114 ;  /* 0x000000ffff8e7224 */ /* 0x000fe400078e0072 */
[----:B------:R-:W-:Y:S02]  /*6ab70*/  IMAD.MOV.U32 R143, RZ, RZ, R115 ;  /* 0x000000ffff8f7224 */ /* 0x000fe400078e0073 */
[----:B------:R-:W-:Y:S02]  /*6ab80*/  IMAD.MOV.U32 R154, RZ, RZ, R164 ;  /* 0x000000ffff9a7224 */ /* 0x000fe400078e00a4 */
[----:B------:R-:W-:Y:S01]  /*6ab90*/  IMAD.MOV.U32 R155, RZ, RZ, R165 ;  /* 0x000000ffff9b7224 */ /* 0x000fe200078e00a5 */
[----:B------:R-:W-:Y:S01]  /*6aba0*/  MOV R128, R176 ;  /* 0x000000b000807202 */ /* 0x000fe20000000f00 */
[----:B--2---:R-:W-:Y:S01]  /*6abb0*/  HMMA.1688.F32.TF32 R68, R44, R40, R56 ;  /* 0x000000282c44723c */ /* 0x004fe20000081038 */
[----:B------:R-:W-:Y:S02]  /*6abc0*/  IMAD.MOV.U32 R129, RZ, RZ, R177 ;  /* 0x000000ffff817224 */ /* 0x000fe400078e00b1 */
[----:B------:R-:W-:-:S02]  /*6abd0*/  IMAD.MOV.U32 R130, RZ, RZ, R189 ;  /* 0x000000ffff827224 */ /* 0x000fc400078e00bd */
[----:B------:R-:W-:Y:S01]  /*6abe0*/  IMAD.MOV.U32 R131, RZ, RZ, R188 ;  /* 0x000000ffff837224 */ /* 0x000fe200078e00bc */
[----:B------:R-:W-:Y:S01]  /*6abf0*/  MOV R137, R160 ;  /* 0x000000a000897202 */ /* 0x000fe20000000f00 */
[----:B------:R-:W1:Y:S01]  /*6ac00*/  LDSM.16.M88.4 R188, [R2+0x1c180] ;  /* 0x01c1800002bc783b */ /* 0x000e620000000200 */
[----:B------:R-:W-:Y:S01]  /*6ac10*/  HMMA.1688.F32.TF32 R56, R60, R40, R124 ;  /* 0x000000283c38723c */ /* 0x000fe2000008107c */
[----:B------:R-:W-:Y:S02]  /*6ac20*/  IMAD.MOV.U32 R136, RZ, RZ, R161 ;  /* 0x000000ffff887224 */ /* 0x000fe400078e00a1 */
[----:B------:R-:W2:Y:S01]  /*6ac30*/  LDSM.16.M88.4 R160, [R2+0x38180] ;  /* 0x0381800002a0783b */ /* 0x000ea20000000200 */
[----:B------:R-:W-:Y:S02]  /*6ac40*/  IMAD.MOV.U32 R138, RZ, RZ, R157 ;  /* 0x000000ffff8a7224 */ /* 0x000fe400078e009d */
[----:B------:R-:W-:Y:S01]  /*6ac50*/  IMAD.MOV.U32 R139, RZ, RZ, R156 ;  /* 0x000000ffff8b7224 */ /* 0x000fe200078e009c */
[----:B------:R-:W3:Y:S04]  /*6ac60*/  LDSM.16.M88.4 R76, [R2+0x8180] ;  /* 0x00818000024c783b */ /* 0x000ee80000000200 */
[----:B------:R-:W-:Y:S04]  /*6ac70*/  LDSM.16.M88.4 R156, [R2+0x3c180] ;  /* 0x03c18000029c783b */ /* 0x000fe80000000200 */
[----:B------:R-:W-:Y:S04]  /*6ac80*/  STL.64 [R1+0xb0], R68 ;  /* 0x0000b04401007387 */ /* 0x000fe80000100a00 */
[----:B------:R-:W-:Y:S04]  /*6ac90*/  STL.64 [R1+0xb8], R70 ;  /* 0x0000b84601007387 */ /* 0x000fe80000100a00 */
[----:B------:R-:W-:Y:S04]  /*6aca0*/  STL.64 [R1+0x1838], R42 ;  /* 0x0018382a01007387 */ /* 0x000fe80000100a00 */
[----:B------:R-:W-:Y:S04]  /*6acb0*/  STL.64 [R1+0x2b0], R56 ;  /* 0x0002b03801007387 */ /* 0x000fe80000100a00 */
[----:B------:R4:W-:Y:S04]  /*6acc0*/  STL.64 [R1+0x2b8], R58 ;  /* 0x0002b83a01007387 */ /* 0x0009e80000100a00 */
[----:B------:R-:W-:Y:S04]  /*6acd0*/  STL.64 [R1+0x2e0], R12 ;  /* 0x0002e00c01007387 */ /* 0x000fe80000100a00 */
[----:B------:R5:W-:Y:S01]  /*6ace0*/  STL.64 [R1+0x2e8], R14 ;  /* 0x0002e80e01007387 */ /* 0x000be20000100a00 */
[-C--:B----4-:R-:W-:Y:S03]  /*6acf0*/  HMMA.1688.F32.TF32 R56, R52, R4.reuse, R132 ;  /* 0x000000043438723c */ /* 0x090fe60000081084 */
[----:B------:R-:W-:Y:S05]  /*6ad00*/  LDSM.16.M88.4 R208, [R2+0x10180] ;  /* 0x0101800002d0783b */ /* 0x000fea0000000200 */
[-C--:B-----5:R-:W-:Y:S11]  /*6ad10*/  HMMA.1688.F32.TF32 R12, R60, R4.reuse, R84 ;  /* 0x000000043c0c723c */ /* 0x0a0ff60000081054 */
[----:B------:R-:W-:Y:S04]  /*6ad20*/  @!UPT UIADD3 URZ, URZ, URZ, URZ ;  /* 0x0000003f3f3ff290 */ /* 0x000fe8000fffe03f */
[----:B------:R-:W-:Y:S04]  /*6ad30*/  STL.64 [R1+0x1848], R58 ;  /* 0x0018483a01007387 */ /* 0x000fe80000100a00 */
[----:B------:R-:W-:Y:S04]  /*6ad40*/  STL.64 [R1+0x1840], R56 ;  /* 0x0018403801007387 */ /* 0x000fe80000100a00 */
[----:B------:R-:W-:Y:S04]  /*6ad50*/  STL [R1+0x17d4], R248 ;  /* 0x0017d4f801007387 */ /* 0x000fe80000100800 */
[----:B------:R-:W-:Y:S04]  /*6ad60*/  STL.64 [R1+0x150], R12 ;  /* 0x0001500c01007387 */ /* 0x000fe80000100a00 */
[----:B------:R4:W-:Y:S02]  /*6ad70*/  STL.64 [R1+0x158], R14 ;  /* 0x0001580e01007387 */ /* 0x0009e40000100a00 */
[----:B----4-:R-:W-:Y:S02]  /*6ad80*/  HMMA.1688.F32.TF32 R12, R48, R4, R72 ;  /* 0x00000004300c723c */ /* 0x010fe40000081048 */
[----:B------:R-:W-:Y:S04]  /*6ad90*/  STL [R1+0x17d0], R249 ;  /* 0x0017d0f901007387 */ /* 0x000fe80000100800 */
[----:B------:R-:W-:Y:S04]  /*6ada0*/  STL [R1+0x17cc], R250 ;  /* 0x0017ccfa01007387 */ /* 0x000fe80000100800 */
[----:B------:R-:W-:Y:S04]  /*6adb0*/  STL [R1+0x17c8], R251 ;  /* 0x0017c8fb01007387 */ /* 0x000fe80000100800 */
[----:B------:R-:W4:Y:S04]  /*6adc0*/  LDL.LU R184, [R1+0x18f0] ;  /* 0x0018f00001b87983 */ /* 0x000f280000300800 */
[----:B------:R-:W-:Y:S05]  /*6add0*/  LDSM.16.M88.4 R72, [R2+0xc180] ;  /* 0x00c180000248783b */ /* 0x000fea0000000200 */
        /* <DEDUP_REMOVED lines=11> */
[----:B-----5:R-:W-:-:S03]  /*6ae90*/  IMAD.MOV.U32 R12, RZ, RZ, R168 ;  /* 0x000000ffff0c7224 */ /* 0x020fc600078e00a8 */
[----:B------:R-:W5:Y:S01]  /*6aea0*/  LDL.LU R114, [R1+0x18c8] ;  /* 0x0018c80001727983 */ /* 0x000f620000300800 */
[----:B------:R-:W-:-:S03]  /*6aeb0*/  IMAD.MOV.U32 R13, RZ, RZ, R169 ;  /* 0x000000ffff0d7224 */ /* 0x000fc600078e00a9 */
[----:B------:R-:W5:Y:S01]  /*6aec0*/  LDL.LU R115, [R1+0x18c4] ;  /* 0x0018c40001737983 */ /* 0x000f620000300800 */
[----:B-1----:R-:W-:-:S03]  /*6aed0*/  IMAD.MOV.U32 R14, RZ, RZ, R172 ;  /* 0x000000ffff0e7224 */ /* 0x002fc600078e00ac */
        /* <DEDUP_REMOVED lines=8> */
[----:B------:R-:W5:Y:S01]  /*6af60*/  LDL.LU R177, [R1+0x18a4] ;  /* 0x0018a40001b17983 */ /* 0x000f620000300800 */
[C---:B------:R-:W-:Y:S03]  /*6af70*/  HMMA.1688.F32.TF32 R124, R52.reuse, R188, R136 ;  /* 0x000000bc347c723c */ /* 0x040fe60000081088 */
[----:B------:R3:W-:Y:S05]  /*6af80*/  STL.64 [R1+0x1850], R6 ;  /* 0x0018500601007387 */ /* 0x0007ea0000100a00 */
[----:B--2---:R-:W-:Y:S08]  /*6af90*/  HMMA.1688.F32.TF32 R148, R52, R160, R220 ;  /* 0x000000a03494723c */ /* 0x004ff000000810dc */
[----:B---3--:R-:W-:Y:S11]  /*6afa0*/  HMMA.1688.F32.TF32 R4, R60, R76, R8 ;  /* 0x0000004c3c04723c */ /* 0x008ff60000081008 */
[----:B------:R-:W-:Y:S11]  /*6afb0*/  @!UPT UIADD3 URZ, URZ, URZ, URZ ;  /* 0x0000003f3f3ff290 */ /* 0x000ff6000fffe03f */
[----:B------:R-:W-:Y:S02]  /*6afc0*/  @!UPT UIADD3 URZ, URZ, URZ, URZ ;  /* 0x0000003f3f3ff290 */ /* 0x000fe4000fffe03f */
[----:B------:R-:W-:Y:S02]  /*6afd0*/  IMAD.MOV.U32 R248, RZ, RZ, R4 ;  /* 0x000000fffff87224 */ /* 0x000fe400078e0004 */
[----:B------:R-:W-:Y:S02]  /*6afe0*/  IMAD.MOV.U32 R249, RZ, RZ, R5 ;  /* 0x000000fffff97224 */ /* 0x000fe400078e0005 */
[----:B------:R-:W-:Y:S02]  /*6aff0*/  IMAD.MOV.U32 R250, RZ, RZ, R6 ;  /* 0x000000fffffa7224 */ /* 0x000fe400078e0006 */
[----:B----4-:R-:W-:Y:S02]  /*6b000*/  IMAD.MOV.U32 R123, RZ, RZ, R184 ;  /* 0x000000ffff7b7224 */ /* 0x010fe400078e00b8 */
[----:B------:R-:W-:Y:S02]  /*6b010*/  IMAD.MOV.U32 R122, RZ, RZ, R185 ;  /* 0x000000ffff7a7224 */ /* 0x000fe400078e00b9 */
[----:B------:R-:W-:Y:S01]  /*6b020*/  LDSM.16.M88.4 R184, [R2+0x20180] ;  /* 0x0201800002b8783b */ /* 0x000fe20000000200 */
[----:B------:R-:W-:-:S02]  /*6b030*/  IMAD.MOV.U32 R119, RZ, RZ, R180 ;  /* 0x000000ffff777224 */ /* 0x000fc400078e00b4 */
[----:B------:R-:W-:Y:S02]  /*6b040*/  IMAD.MOV.U32 R118, RZ, RZ, R181 ;  /* 0x000000ffff767224 */ /* 0x000fe400078e00b5 */
[----:B------:R-:W-:Y:S01]  /*6b050*/  LDSM.16.M88.4 R180, [R2+0x24180] ;  /* 0x0241800002b4783b */ /* 0x000fe20000000200 */
[----:B-----5:R-:W-:Y:S02]  /*6b060*/  IMAD.MOV.U32 R69, RZ, RZ, R168 ;  /* 0x000000ffff457224 */ /* 0x020fe400078e00a8 */
[----:B------:R-:W-:Y:S02]  /*6b070*/  IMAD.MOV.U32 R68, RZ, RZ, R169 ;  /* 0x000000ffff447224 */ /* 0x000fe400078e00a9 */
[----:B------:R-:W-:Y:S01]  /*6b080*/  LDSM.16.M88.4 R168, [R2+0x30180] ;  /* 0x0301800002a8783b */ /* 0x000fe20000000200 */
[----:B------:R-:W-:Y:S02]  /*6b090*/  IMAD.MOV.U32 R83, RZ, RZ, R172 ;  /* 0x000000ffff537224 */ /* 0x000fe400078e00ac */
[----:B------:R-:W-:-:S02]  /*6b0a0*/  IMAD.MOV.U32 R82, RZ, RZ, R173 ;  /* 0x000000ffff527224 */ /* 0x000fc400078e00ad */
[----:B------:R-:W1:Y:S01]  /*6b0b0*/  LDSM.16.M88.4 R172, [R2+0x2c180] ;  /* 0x02c1800002ac783b */ /* 0x000e620000000200 */
[----:B------:R-:W-:Y:S02]  /*6b0c0*/  IMAD.MOV.U32 R81, RZ, RZ, R176 ;  /* 0x000000ffff517224 */ /* 0x000fe400078e00b0 */
[----:B------:R-:W-:Y:S02]  /*6b0d0*/  IMAD.MOV.U32 R80, RZ, RZ, R177 ;  /* 0x000000ffff507224 */ /* 0x000fe400078e00b1 */
[----:B------:R-:W2:Y:S01]  /*6b0e0*/  LDSM.16.M88.4 R176, [R2+0x28180] ;  /* 0x0281800002b0783b */ /* 0x000ea20000000200 */
[----:B------:R-:W-:Y:S02]  /*6b0f0*/  IMAD.MOV.U32 R70, RZ, RZ, R165 ;  /* 0x000000ffff467224 */ /* 0x000fe400078e00a5 */
[----:B------:R-:W-:Y:S02]  /*6b100*/  IMAD.MOV.U32 R71, RZ, RZ, R164 ;  /* 0x000000ffff477224 */ /* 0x000fe400078e00a4 */
[----:B------:R-:W3:Y:S01]  /*6b110*/  LDSM.16.M88.4 R164, [R2+0x34180] ;  /* 0x0341800002a4783b */ /* 0x000ee20000000200 */
[C---:B-1----:R-:W-:Y:S08]  /*6b120*/  HMMA.1688.F32.TF32 R140, R52.reuse, R172, R140 ;  /* 0x000000ac348c723c */ /* 0x042ff0000008108c */
[C---:B--2---:R-:W-:Y:S08]  /*6b130*/  HMMA.1688.F32.TF32 R136, R52.reuse, R176, R152 ;  /* 0x000000b03488723c */ /* 0x044ff00000081098 */
[C---:B------:R-:W-:Y:S01]  /*6b140*/  HMMA.1688.F32.TF32 R152, R52.reuse, R168, R224 ;  /* 0x000000a83498723c */ /* 0x040fe200000810e0 */
[----:B------:R-:W-:Y:S04]  /*6b150*/  STL [R1+0x17dc], R174 ;  /* 0x0017dcae01007387 */ /* 0x000fe80000100800 */
[----:B------:R-:W-:Y:S04]  /*6b160*/  STL [R1+0x17d8], R175 ;  /* 0x0017d8af01007387 */ /* 0x000fe80000100800 */
[----:B------:R1:W-:Y:S04]  /*6b170*/  STL [R1+0x17e4], R170 ;  /* 0x0017e4aa01007387 */ /* 0x0003e80000100800 */
[----:B------:R2:W-:Y:S04]  /*6b180*/  STL [R1+0x17e0], R171 ;  /* 0x0017e0ab01007387 */ /* 0x0005e80000100800 */
[----:B---3--:R-:W-:Y:S04]  /*6b190*/  STL [R1+0x17ec], R166 ;  /* 0x0017eca601007387 */ /* 0x008fe80000100800 */
[----:B------:R-:W-:Y:S04]  /*6b1a0*/  STL [R1+0x17e8], R167 ;  /* 0x0017e8a701007387 */ /* 0x000fe80000100800 */
[----:B------:R3:W-:Y:S04]  /*6b1b0*/  STL [R1+0x17f4], R162 ;  /* 0x0017f4a201007387 */ /* 0x0007e80000100800 */
[----:B------:R4:W-:Y:S04]  /*6b1c0*/  STL [R1+0x17f0], R163 ;  /* 0x0017f0a301007387 */ /* 0x0009e80000100800 */
[----:B------:R-:W-:Y:S04]  /*6b1d0*/  STL [R1+0x17fc], R158 ;  /* 0x0017fc9e01007387 */ /* 0x000fe80000100800 */
[----:B------:R-:W-:Y:S04]  /*6b1e0*/  STL [R1+0x17f8], R159 ;  /* 0x0017f89f01007387 */ /* 0x000fe80000100800 */
[----:B------:R-:W-:Y:S04]  /*6b1f0*/  STL [R1+0x180c], R140 ;  /* 0x00180c8c01007387 */ /* 0x000fe80000100800 */
[----:B------:R-:W-:Y:S04]  /*6b200*/  STL [R1+0x1808], R141 ;  /* 0x0018088d01007387 */ /* 0x000fe80000100800 */
[----:B------:R2:W-:Y:S04]  /*6b210*/  STL [R1+0x1804], R142 ;  /* 0x0018048e01007387 */ /* 0x0005e80000100800 */
[----:B------:R1:W-:Y:S04]  /*6b220*/  STL [R1+0x1800], R143 ;  /* 0x0018008f01007387 */ /* 0x0003e80000100800 */
[----:B------:R1:W-:Y:S01]  /*6b230*/  STL [R1+0x1814], R154 ;  /* 0x0018149a01007387 */ /* 0x0003e20000100800 */
[C---:B------:R-:W-:Y:S03]  /*6b240*/  HMMA.1688.F32.TF32 R80, R52.reuse, R76, R80 ;  /* 0x0000004c3450723c */ /* 0x040fe60000081050 */
[----:B------:R1:W-:Y:S04]  /*6b250*/  STL [R1+0x1810], R155 ;  /* 0x0018109b01007387 */ /* 0x0003e80000100800 */
[----:B------:R-:W5:Y:S01]  /*6b260*/  LDL.LU R220, [R1+0x1f0] ;  /* 0x0001f00001dc7983 */ /* 0x000f620000300800 */
[C---:B------:R-:W-:Y:S03]  /*6b270*/  HMMA.1688.F32.TF32 R84, R52.reuse, R72, R68 ;  /* 0x000000483454723c */ /* 0x040fe60000081044 */
[----:B------:R-:W5:Y:S04]  /*6b280*/  LDL.LU R221, [R1+0x1f4] ;  /* 0x0001f40001dd7983 */ /* 0x000f680000300800 */
[----:B------:R-:W5:Y:S01]  /*6b290*/  LDL.LU R222, [R1+0x1f8] ;  /* 0x0001f80001de7983 */ /* 0x000f620000300800 */
[C---:B------:R-:W-:Y:S03]  /*6b2a0*/  HMMA.1688.F32.TF32 R112, R52.reuse, R208, R112 ;  /* 0x000000d03470723c */ /* 0x040fe60000081070 */
[----:B------:R-:W5:Y:S05]  /*6b2b0*/  LDL.LU R223, [R1+0x1fc] ;  /* 0x0001fc0001df7983 */ /* 0x000f6a0000300800 */
[C---:B------:R-:W-:Y:S08]  /*6b2c0*/  HMMA.1688.F32.TF32 R116, R52.reuse, R204, R116 ;  /* 0x000000cc3474723c */ /* 0x040ff00000081074 */
[C---:B------:R-:W-:Y:S08]  /*6b2d0*/  HMMA.1688.F32.TF32 R120, R52.reuse, R200, R120 ;  /* 0x000000c83478723c */ /* 0x040ff00000081078 */
[C---:B------:R-:W-:Y:S08]  /*6b2e0*/  HMMA.1688.F32.TF32 R128, R52.reuse, R184, R128 ;  /* 0x000000b83480723c */ /* 0x040ff00000081080 */
[C---:B------:R-:W-:Y:S08]  /*6b2f0*/  HMMA.1688.F32.TF32 R132, R52.reuse, R180, R12 ;  /* 0x000000b43484723c */ /* 0x040ff0000008100c */
[C---:B------:R-:W-:Y:S08]  /*6b300*/  HMMA.1688.F32.TF32 R144, R52.reuse, R164, R144 ;  /* 0x000000a43490723c */ /* 0x040ff00000081090 */
[----:B------:R-:W-:Y:S01]  /*6b310*/  HMMA.1688.F32.TF32 R52, R52, R156, R216 ;  /* 0x0000009c3434723c */ /* 0x000fe200000810d8 */
[----:B------:R-:W5:Y:S04]  /*6b320*/  LDL.LU R216, [R1+0x200] ;  /* 0x0002000001d87983 */ /* 0x000f680000300800 */
[----:B------:R-:W5:Y:S04]  /*6b330*/  LDL.LU R217, [R1+0x204] ;  /* 0x0002040001d97983 */ /* 0x000f680000300800 */
[----:B------:R-:W5:Y:S04]  /*6b340*/  LDL.LU R218, [R1+0x208] ;  /* 0x0002080001da7983 */ /* 0x000f680000300800 */
[----:B------:R-:W5:Y:S01]  /*6b350*/  LDL.LU R219, [R1+0x20c] ;  /* 0x00020c0001db7983 */ /* 0x000f620000300800 */
[----:B------:R-:W-:-:S02]  /*6b360*/  IMAD.MOV.U32 R251, RZ, RZ, R7 ;  /* 0x000000fffffb7224 */ /* 0x000fc400078e0007 */
[C---:B------:R-:W-:Y:S01]  /*6b370*/  HMMA.1688.F32.TF32 R4, R60.reuse, R72, R64 ;  /* 0x000000483c04723c */ /* 0x040fe20000081040 */
[----:B------:R-:W5:Y:S04]  /*6b380*/  LDL.LU R224, [R1+0x2c0] ;  /* 0x0002c00001e07983 */ /* 0x000f680000300800 */
[----:B------:R-:W5:Y:S03]  /*6b390*/  LDL.LU R225, [R1+0x2c4] ;  /* 0x0002c40001e17983 */ /* 0x000f660000300800 */
[----:B------:R-:W-:Y:S01]  /*6b3a0*/  HMMA.1688.F32.TF32 R8, R60, R188, R100 ;  /* 0x000000bc3c08723c */ /* 0x000fe20000081064 */
[----:B------:R-:W5:Y:S04]  /*6b3b0*/  LDL.LU R226, [R1+0x2c8] ;  /* 0x0002c80001e27983 */ /* 0x000f680000300800 */
[----:B------:R-:W5:Y:S11]  /*6b3c0*/  LDL.LU R227, [R1+0x2cc] ;  /* 0x0002cc0001e37983 */ /* 0x000f760000300800 */
[----:B-1----:R-:W-:-:S02]  /*6b3d0*/  IMAD.MOV.U32 R170, RZ, RZ, R4 ;  /* 0x000000ffffaa7224 */ /* 0x002fc400078e0004 */
[----:B--2---:R-:W-:Y:S02]  /*6b3e0*/  IMAD.MOV.U32 R171, RZ, RZ, R5 ;  /* 0x000000ffffab7224 */ /* 0x004fe400078e0005 */
[----:B------:R-:W-:Y:S02]  /*6b3f0*/  IMAD.MOV.U32 R174, RZ, RZ, R6 ;  /* 0x000000ffffae7224 */ /* 0x000fe400078e0006 */
[----:B------:R-:W-:Y:S02]  /*6b400*/  IMAD.MOV.U32 R175, RZ, RZ, R7 ;  /* 0x000000ffffaf7224 */ /* 0x000fe400078e0007 */
[C---:B------:R-:W-:Y:S11]  /*6b410*/  HMMA.1688.F32.TF32 R4, R60.reuse, R208, R88 ;  /* 0x000000d03c04723c */ /* 0x040ff60000081058 */
[----:B------:R-:W-:Y:S11]  /*6b420*/  @!UPT UIADD3 URZ, URZ, URZ, URZ ;  /* 0x0000003f3f3ff290 */ /* 0x000ff6000fffe03f */
[----:B------:R-:W-:Y:S02]  /*6b430*/  @!UPT UIADD3 URZ, URZ, URZ, URZ ;  /* 0x0000003f3f3ff290 */ /* 0x000fe4000fffe03f */
[----:B---3--:R-:W-:Y:S02]  /*6b440*/  IMAD.MOV.U32 R162, RZ, RZ, R4 ;  /* 0x000000ffffa27224 */ /* 0x008fe400078e0004 */
[----:B----4-:R-:W-:Y:S02]  /*6b450*/  IMAD.MOV.U32 R163, RZ, RZ, R5 ;  /* 0x000000ffffa37224 */ /* 0x010fe400078e0005 */
        /* <DEDUP_REMOVED lines=18> */
[----:B------:R1:W-:Y:S07]  /*6b580*/  STL.64 [R1+0x48], R10 ;  /* 0x0000480a01007387 */ /* 0x0003ee0000100a00 */
[C---:B------:R-:W-:Y:S08]  /*6b590*/  HMMA.1688.F32.TF32 R12, R60.reuse, R180, R108 ;  /* 0x000000b43c0c723c */ /* 0x040ff0000008106c */
[C---:B-1----:R-:W-:Y:S07]  /*6b5a0*/  HMMA.1688.F32.TF32 R8, R60.reuse, R176, R16 ;  /* 0x000000b03c08723c */ /* 0x042fee0000081010 */
[----:B------:R-:W-:Y:S04]  /*6b5b0*/  STL.64 [R1+0x30], R4 ;  /* 0x0000300401007387 */ /* 0x000fe80000100a00 */
[----:B------:R1:W-:Y:S02]  /*6b5c0*/  STL.64 [R1+0x38], R6 ;  /* 0x0000380601007387 */ /* 0x0003e40000100a00 */
[----:B-1----:R-:W-:Y:S02]  /*6b5d0*/  HMMA.1688.F32.TF32 R4, R60, R172, R20 ;  /* 0x000000ac3c04723c */ /* 0x002fe40000081014 */
[----:B------:R-:W-:Y:S04]  /*6b5e0*/  STL.64 [R1+0x20], R12 ;  /* 0x0000200c01007387 */ /* 0x000fe80000100a00 */
[----:B------:R-:W-:Y:S04]  /*6b5f0*/  STL.64 [R1+0x28], R14 ;  /* 0x0000280e01007387 */ /* 0x000fe80000100a00 */
[----:B------:R-:W-:Y:S04]  /*6b600*/  STL.64 [R1+0x10], R8 ;  /* 0x0000100801007387 */ /* 0x000fe80000100a00 */
[----:B------:R-:W-:Y:S09]  /*6b610*/  STL.64 [R1+0x18], R10 ;  /* 0x0000180a01007387 */ /* 0x000ff20000100a00 */
[----:B------:R1:W-:Y:S04]  /*6b620*/  STL.64 [R1], R4 ;  /* 0x0000000401007387 */ /* 0x0003e80000100a00 */
[----:B------:R2:W-:Y:S04]  /*6b630*/  STL.64 [R1+0x8], R6 ;  /* 0x0000080601007387 */ /* 0x0005e80000100a00 */
        /* <DEDUP_REMOVED lines=8> */
[----:B-1----:R-:W3:Y:S04]  /*6b6c0*/  LDL.LU R4, [R1+0x280] ;  /* 0x0002800001047983 */ /* 0x002ee80000300800 */
[----:B------:R-:W3:Y:S04]  /*6b6d0*/  LDL.LU R5, [R1+0x284] ;  /* 0x0002840001057983 */ /* 0x000ee80000300800 */
[----:B--2---:R-:W3:Y:S04]  /*6b6e0*/  LDL.LU R6, [R1+0x288] ;  /* 0x0002880001067983 */ /* 0x004ee80000300800 */
[----:B------:R-:W3:Y:S04]  /*6b6f0*/  LDL.LU R7, [R1+0x28c] ;  /* 0x00028c0001077983 */ /* 0x000ee80000300800 */
        /* <DEDUP_REMOVED lines=12> */
[-C--:B-----5:R-:W-:Y:S08]  /*6b7c0*/  HMMA.1688.F32.TF32 R16, R44, R72.reuse, R216 ;  /* 0x000000482c10723c */ /* 0x0a0ff000000810d8 */
[----:B------:R-:W-:Y:S01]  /*6b7d0*/  HMMA.1688.F32.TF32 R216, R48, R72, R192 ;  /* 0x0000004830d8723c */ /* 0x000fe200000810c0 */
        /* <DEDUP_REMOVED lines=20> */
[----:B------:R-:W-:Y:S08]  /*6b920*/  HMMA.1688.F32.TF32 R36, R60, R156, R36 ;  /* 0x0000009c3c24723c */ /* 0x000ff00000081024 */
[C---:B----4-:R-:W-:Y:S08]  /*6b930*/  HMMA.1688.F32.TF32 R60, R44.reuse, R204, R88 ;  /* 0x000000cc2c3c723c */ /* 0x050ff00000081058 */
[C---:B---3--:R-:W-:Y:S01]  /*6b940*/  HMMA.1688.F32.TF32 R88, R44.reuse, R188, R4 ;  /* 0x000000bc2c58723c */ /* 0x048fe20000081004 */
[----:B------:R-:W3:Y:S04]  /*6b950*/  LDL.LU R4, [R1+0xf0] ;  /* 0x0000f00001047983 */ /* 0x000ee80000300800 */
[----:B------:R-:W3:Y:S04]  /*6b960*/  LDL.LU R5, [R1+0xf4] ;  /* 0x0000f40001057983 */ /* 0x000ee80000300800 */
[----:B------:R-:W3:Y:S04]  /*6b970*/  LDL.LU R6, [R1+0xf8] ;  /* 0x0000f80001067983 */ /* 0x000ee80000300800 */
[----:B------:R-:W3:Y:S01]  /*6b980*/  LDL.LU R7, [R1+0xfc] ;  /* 0x0000fc0001077983 */ /* 0x000ee20000300800 */
[----:B--2---:R-:W-:Y:S07]  /*6b990*/  HMMA.1688.F32.TF32 R92, R44, R184, R56 ;  /* 0x000000b82c5c723c */ /* 0x004fee0000081038 */
[----:B------:R-:W-:-:S02]  /*6b9a0*/  IMAD.MOV.U32 R56, RZ, RZ, R237 ;  /* 0x000000ffff387224 */ /* 0x000fc400078e00ed */
[----:B------:R-:W2:Y:S01]  /*6b9b0*/  LDL.LU R237, [R1+0x18a0] ;  /* 0x0018a00001ed7983 */ /* 0x000ea20000300800 */
[----:B------:R-:W-:Y:S02]  /*6b9c0*/  IMAD.MOV.U32 R57, RZ, RZ, R238 ;  /* 0x000000ffff397224 */ /* 0x000fe400078e00ee */
[----:B------:R-:W-:Y:S01]  /*6b9d0*/  IMAD.MOV.U32 R58, RZ, RZ, R232 ;  /* 0x000000ffff3a7224 */ /* 0x000fe200078e00e8 */
[----:B------:R-:W2:Y:S01]  /*6b9e0*/  LDL.LU R238, [R1+0x189c] ;  /* 0x00189c0001ee7983 */ /* 0x000ea20000300800 */
[----:B------:R-:W-:Y:S01]  /*6b9f0*/  IMAD.MOV.U32 R59, RZ, RZ, R233 ;  /* 0x000000ffff3b7224 */ /* 0x000fe200078e00e9 */
[----:B------:R-:W-:Y:S02]  /*6ba00*/  HMMA.1688.F32.TF32 R96, R44, R180, R40 ;  /* 0x000000b42c60723c */ /* 0x000fe40000081028 */
[----:B------:R-:W4:Y:S04]  /*6ba10*/  LDL.LU R232, [R1+0x1898] ;  /* 0x0018980001e87983 */ /* 0x000f280000300800 */
[----:B------:R-:W4:Y:S01]  /*6ba20*/  LDL.LU R233, [R1+0x1894] ;  /* 0x0018940001e97983 */ /* 0x000f220000300800 */
[----:B------:R-:W-:-:S03]  /*6ba30*/  IMAD.MOV.U32 R40, RZ, RZ, R234 ;  /* 0x000000ffff287224 */ /* 0x000fc600078e00ea */
[----:B------:R-:W4:Y:S01]  /*6ba40*/  LDL.LU R234, [R1+0x1890] ;  /* 0x0018900001ea7983 */ /* 0x000f220000300800 */
[----:B------:R-:W-:Y:S02]  /*6ba50*/  IMAD.MOV.U32 R41, RZ, RZ, R235 ;  /* 0x000000ffff297224 */ /* 0x000fe400078e00eb */
[----:B------:R-:W-:Y:S01]  /*6ba60*/  IMAD.MOV.U32 R42, RZ, RZ, R228 ;  /* 0x000000ffff2a7224 */ /* 0x000fe200078e00e4 */
[----:B------:R-:W4:Y:S01]  /*6ba70*/  LDL.LU R235, [R1+0x188c] ;  /* 0x00188c0001eb7983 */ /* 0x000f220000300800 */
[----:B------:R-:W-:Y:S01]  /*6ba80*/  IMAD.MOV.U32 R43, RZ, RZ, R229 ;  /* 0x000000ffff2b7224 */ /* 0x000fe200078e00e5 */
[----:B------:R-:W-:Y:S02]  /*6ba90*/  HMMA.1688.F32.TF32 R100, R44, R176, R68 ;  /* 0x000000b02c64723c */ /* 0x000fe40000081044 */
[----:B------:R-:W2:Y:S04]  /*6baa0*/  LDL.LU R228, [R1+0x1888] ;  /* 0x0018880001e47983 */ /* 0x000ea80000300800 */
[----:B------:R-:W2:Y:S01]  /*6bab0*/  LDL.LU R229, [R1+0x1884] ;  /* 0x0018840001e57983 */ /* 0x000ea20000300800 */
[----:B------:R-:W-:-:S03]  /*6bac0*/  IMAD.MOV.U32 R68, RZ, RZ, R212 ;  /* 0x000000ffff447224 */ /* 0x000fc600078e00d4 */
[----:B------:R-:W2:Y:S01]  /*6bad0*/  LDL.LU R212, [R1+0x1880] ;  /* 0x0018800001d47983 */ /* 0x000ea20000300800 */
[----:B------:R-:W-:Y:S01]  /*6bae0*/  IMAD.MOV.U32 R69, RZ, RZ, R213 ;  /* 0x000000ffff457224 */ /* 0x000fe200078e00d5 */
[----:B------:R-:W-:Y:S01]  /*6baf0*/  MOV R71, R215 ;  /* 0x000000d700477202 */ /* 0x000fe20000000f00 */
[----:B------:R-:W-:Y:S01]  /*6bb00*/  IMAD.MOV.U32 R70, RZ, RZ, R214 ;  /* 0x000000ffff467224 */ /* 0x000fe200078e00d6 */
[----:B------:R-:W2:Y:S04]  /*6bb10*/  LDL.LU R213, [R1+0x187c] ;  /* 0x00187c0001d57983 */ /* 0x000ea80000300800 */
[----:B------:R-:W2:Y:S04]  /*6bb20*/  LDL.LU R214, [R1+0x1878] ;  /* 0x0018780001d67983 */ /* 0x000ea80000300800 */
[----:B------:R-:W2:Y:S01]  /*6bb30*/  LDL.LU R215, [R1+0x1874] ;  /* 0x0018740001d77983 */ /* 0x000ea20000300800 */
[----:B-----5:R-:W-:Y:S07]  /*6bb40*/  HMMA.1688.F32.TF32 R104, R44, R172, R12 ;  /* 0x000000ac2c68723c */ /* 0x020fee000008100c */
[----:B------:R-:W-:-:S02]  /*6bb50*/  IMAD.MOV.U32 R12, RZ, RZ, R230 ;  /* 0x000000ffff0c7224 */ /* 0x000fc400078e00e6 */
[----:B------:R-:W5:Y:S01]  /*6bb60*/  LDL.LU R230, [R1+0x1870] ;  /* 0x0018700001e67983 */ /* 0x000f620000300800 */
[----:B------:R-:W-:Y:S02]  /*6bb70*/  IMAD.MOV.U32 R13, RZ, RZ, R231 ;  /* 0x000000ffff0d7224 */ /* 0x000fe400078e00e7 */
[----:B------:R-:W-:Y:S01]  /*6bb80*/  IMAD.MOV.U32 R14, RZ, RZ, R239 ;  /* 0x000000ffff0e7224 */ /* 0x000fe200078e00ef */
[----:B------:R-:W5:Y:S04]  /*6bb90*/  LDL.LU R231, [R1+0x186c] ;  /* 0x00186c0001e77983 */ /* 0x000f680000300800 */
[----:B------:R-:W4:Y:S01]  /*6bba0*/  LDL.LU R239, [R1+0x1868] ;  /* 0x0018680001ef7983 */ /* 0x000f220000300800 */
[----:B------:R-:W-:Y:S01]  /*6bbb0*/  IMAD.MOV.U32 R15, RZ, RZ, R0 ;  /* 0x000000ffff0f7224 */ /* 0x000fe200078e0000 */
[C---:B------:R-:W-:Y:S08]  /*6bbc0*/  HMMA.1688.F32.TF32 R56, R48.reuse, R172, R56 ;  /* 0x000000ac3038723c */ /* 0x040ff00000081038 */
[C---:B------:R-:W-:Y:S08]  /*6bbd0*/  HMMA.1688.F32.TF32 R40, R48.reuse, R168, R40 ;  /* 0x000000a83028723c */ /* 0x040ff00000081028 */
[C---:B------:R-:W-:Y:S08]  /*6bbe0*/  HMMA.1688.F32.TF32 R68, R48.reuse, R164, R68 ;  /* 0x000000a43044723c */ /* 0x040ff00000081044 */
[----:B------:R-:W-:Y:S01]  /*6bbf0*/  HMMA.1688.F32.TF32 R12, R48, R160, R12 ;  /* 0x000000a0300c723c */ /* 0x000fe2000008100c */
[----:B------:R-:W-:-:S02]  /*6bc00*/  IMAD.MOV.U32 R173, RZ, RZ, R56 ;  /* 0x000000ffffad7224 */ /* 0x000fc400078e0038 */
[----:B------:R-:W-:-:S05]  /*6bc10*/  IMAD.MOV.U32 R172, RZ, RZ, R57 ;  /* 0x000000ffffac7224 */ /* 0x000fca00078e0039 */
[C---:B------:R-:W-:Y:S01]  /*6bc20*/  HMMA.1688.F32.TF32 R8, R44.reuse, R76, R220 ;  /* 0x0000004c2c08723c */ /* 0x040fe200000810dc */
[----:B------:R-:W-:Y:S04]  /*6bc30*/  LDS R220, [R3+0xc7800] ;  /* 0x0c78000003dc7984 */ /* 0x000fe80000000800 */
[----:B------:R-:W-:Y:S03]  /*6bc40*/  LDS R222, [R3+0xc7c00] ;  /* 0x0c7c000003de7984 */ /* 0x000fe60000000800 */
[C---:B------:R-:W-:Y:S01]  /*6bc50*/  HMMA.1688.F32.TF32 R64, R44.reuse, R200, R64 ;  /* 0x000000c82c40723c */ /* 0x040fe20000081040 */
[----:B------:R-:W-:Y:S04]  /*6bc60*/  LDS R221, [R252+0xc7800] ;  /* 0x0c780000fcdd7984 */ /* 0x000fe80000000800 */
[----:B------:R-:W1:Y:S03]  /*6bc70*/  LDS R223, [R252+0xc7c00] ;  /* 0x0c7c0000fcdf7984 */ /* 0x000e660000000800 */
[C---:B------:R-:W-:Y:S08]  /*6bc80*/  HMMA.1688.F32.TF32 R108, R44.reuse, R168, R108 ;  /* 0x000000a82c6c723c */ /* 0x040ff0000008106c */
[----:B------:R-:W-:Y:S01]  /*6bc90*/  HMMA.1688.F32.TF32 R192, R44, R164, R192 ;  /* 0x000000a42cc0723c */ /* 0x000fe200000810c0 */
[----:B------:R-:W-:-:S02]  /*6bca0*/  IMAD.MOV.U32 R169, RZ, RZ, R42 ;  /* 0x000000ffffa97224 */ /* 0x000fc400078e002a */
[----:B------:R-:W-:-:S05]  /*6bcb0*/  IMAD.MOV.U32 R168, RZ, RZ, R43 ;  /* 0x000000ffffa87224 */ /* 0x000fca00078e002b */
[----:B------:R-:W-:Y:S01]  /*6bcc0*/  HMMA.1688.F32.TF32 R196, R48, R76, R196 ;  /* 0x0000004c30c4723c */ /* 0x000fe200000810c4 */
[----:B------:R-:W-:Y:S02]  /*6bcd0*/  IMAD.MOV.U32 R165, RZ, RZ, R70 ;  /* 0x000000ffffa57224 */ /* 0x000fe400078e0046 */
[----:B------:R-:W-:-:S04]  /*6bce0*/  IMAD.MOV.U32 R164, RZ, RZ, R71 ;  /* 0x000000ffffa47224 */ /* 0x000fc800078e0047 */
[----:B------:R-:W-:Y:S02]  /*6bcf0*/  IMAD.MOV.U32 R77, RZ, RZ, R58 ;  /* 0x000000ffff4d7224 */ /* 0x000fe400078e003a */
[----:B------:R-:W-:Y:S01]  /*6bd00*/  IMAD.MOV.U32 R76, RZ, RZ, R59 ;  /* 0x000000ffff4c7224 */ /* 0x000fe200078e003b */
[----:B------:R-:W-:Y:S01]  /*6bd10*/  HMMA.1688.F32.TF32 R240, R48, R184, R240 ;  /* 0x000000b830f0723c */ /* 0x000fe200000810f0 */
[----:B------:R-:W-:Y:S02]  /*6bd20*/  IMAD.MOV.U32 R73, RZ, RZ, R12 ;  /* 0x000000ffff497224 */ /* 0x000fe400078e000c */
[----:B------:R-:W-:-:S04]  /*6bd30*/  IMAD.MOV.U32 R72, RZ, RZ, R13 ;  /* 0x000000ffff487224 */ /* 0x000fc800078e000d */
[----:B------:R-:W-:Y:S02]  /*6bd40*/  IMAD.MOV.U32 R185, RZ, RZ, R40 ;  /* 0x000000ffffb97224 */ /* 0x000fe400078e0028 */
[----:B------:R-:W-:Y:S02]  /*6bd50*/  IMAD.MOV.U32 R184, RZ, RZ, R41 ;  /* 0x000000ffffb87224 */ /* 0x000fe400078e0029 */
[----:B------:R-:W-:Y:S02]  /*6bd60*/  IMAD.MOV.U32 R41, RZ, RZ, R14 ;  /* 0x000000ffff297224 */ /* 0x000fe400078e000e */
[----:B------:R-:W-:Y:S01]  /*6bd70*/  IMAD.MOV.U32 R40, RZ, RZ, R15 ;  /* 0x000000ffff287224 */ /* 0x000fe200078e000f */
[----:B---3--:R-:W-:Y:S11]  /*6bd80*/  HMMA.1688.F32.TF32 R4, R48, R176, R4 ;  /* 0x000000b03004723c */ /* 0x008ff60000081004 */
[----:B------:R-:W-:Y:S11]  /*6bd90*/  @!UPT UIADD3 URZ, URZ, URZ, URZ ;  /* 0x0000003f3f3ff290 */ /* 0x000ff6000fffe03f */
[----:B------:R-:W-:Y:S02]  /*6bda0*/  @!UPT UIADD3 URZ, URZ, URZ, URZ ;  /* 0x0000003f3f3ff290 */ /* 0x000fe4000fffe03f */
[----:B------:R-:W-:Y:S02]  /*6bdb0*/  IMAD.MOV.U32 R177, RZ, RZ, R6 ;  /* 0x000000ffffb17224 */ /* 0x000fe400078e0006 */
[----:B------:R-:W-:Y:S01]  /*6bdc0*/  IMAD.MOV.U32 R176, RZ, RZ, R7 ;  /* 0x000000ffffb07224 */ /* 0x000fe200078e0007 */
[C---:B--2---:R-:W-:Y:S08]  /*6bdd0*/  HMMA.1688.F32.TF32 R212, R44.reuse, R160, R212 ;  /* 0x000000a02cd4723c */ /* 0x044ff000000810d4 */
[----:B------:R-:W-:Y:S01]  /*6bde0*/  HMMA.1688.F32.TF32 R44, R44, R156, R224 ;  /* 0x0000009c2c2c723c */ /* 0x000fe200000810e0 */
[----:B------:R-:W2:Y:S04]  /*6bdf0*/  LDL.LU.64 R226, [R1+0x1860] ;  /* 0x0018600001e27983 */ /* 0x000ea80000300a00 */
[----:B------:R-:W2:Y:S04]  /*6be00*/  LDL.LU.64 R224, [R1+0x1858] ;  /* 0x0018580001e07983 */ /* 0x000ea80000300a00 */
[----:B------:R-:W3:Y:S04]  /*6be10*/  LDL.LU.64 R6, [R1+0x1850] ;  /* 0x0018500001067983 */ /* 0x000ee80000300a00 */
[----:B------:R-:W3:Y:S04]  /*6be20*/  LDL.LU.64 R58, [R1+0x1848] ;  /* 0x00184800013a7983 */ /* 0x000ee80000300a00 */
[----:B------:R-:W3:Y:S04]  /*6be30*/  LDL.LU.64 R56, [R1+0x1840] ;  /* 0x0018400001387983 */ /* 0x000ee80000300a00 */
[----:B------:R-:W1:Y:S04]  /*6be40*/  LDL.LU.64 R42, [R1+0x1838] ;  /* 0x00183800012a7983 */ /* 0x000e680000300a00 */
[----:B------:R-:W1:Y:S01]  /*6be50*/  LDL.LU.64 R70, [R1+0x1830] ;  /* 0x0018300001467983 */ /* 0x000e620000300a00 */
[----:B----4-:R-:W-:Y:S07]  /*6be60*/  HMMA.1688.F32.TF32 R236, R48, R188, R236 ;  /* 0x000000bc30ec723c */ /* 0x010fee00000810ec */
[----:B------:R-:W-:Y:S01]  /*6be70*/  MOV R189, R68 ;  /* 0x0000004400bd7202 */ /* 0x000fe20000000f00 */
[----:B------:R-:W-:-:S02]  /*6be80*/  IMAD.MOV.U32 R188, RZ, RZ, R69 ;  /* 0x000000ffffbc7224 */ /* 0x000fc400078e0045 */
[----:B------:R-:W1:Y:S04]  /*6be90*/  LDL.LU.64 R68, [R1+0x1828] ;  /* 0x0018280001447983 */ /* 0x000e680000300a00 */
[----:B------:R-:W4:Y:S04]  /*6bea0*/  LDL.LU.64 R14, [R1+0x1820] ;  /* 0x00182000010e7983 */ /* 0x000f280000300a00 */
[----:B------:R-:W4:Y:S01]  /*6beb0*/  LDL.LU.64 R12, [R1+0x1818] ;  /* 0x00181800010c7983 */ /* 0x000f220000300a00 */
[C---:B-----5:R-:W-:Y:S08]  /*6bec0*/  HMMA.1688.F32.TF32 R228, R48.reuse, R204, R228 ;  /* 0x000000cc30e4723c */ /* 0x060ff000000810e4 */
[C---:B------:R-:W-:Y:S08]  /*6bed0*/  HMMA.1688.F32.TF32 R232, R48.reuse, R200, R232 ;  /* 0x000000c830e8723c */ /* 0x040ff000000810e8 */
[----:B------:R-:W-:Y:S07]  /*6bee0*/  HMMA.1688.F32.TF32 R244, R48, R180, R244 ;  /* 0x000000b430f4723c */ /* 0x000fee00000810f4 */
[----:B------:R-:W-:-:S02]  /*6bef0*/  IMAD.MOV.U32 R181, RZ, RZ, R4 ;  /* 0x000000ffffb57224 */ /* 0x000fc400078e0004 */
[----:B------:R-:W-:Y:S01]  /*6bf00*/  IMAD.MOV.U32 R180, RZ, RZ, R5 ;  /* 0x000000ffffb47224 */ /* 0x000fe200078e0005 */
[C---:B--2---:R-:W-:Y:S08]  /*6bf10*/  HMMA.1688.F32.TF32 R224, R48.reuse, R208, R224 ;  /* 0x000000d030e0723c */ /* 0x044ff000000810e0 */
[----:B----4-:R-:W-:Y:S08]  /*6bf20*/  HMMA.1688.F32.TF32 R12, R48, R156, R12 ;  /* 0x0000009c300c723c */ /* 0x010ff0000008100c */
[----:B-1----:R-:W-:Y:S01]  /*6bf30*/  HMMA.1688.F32.TF32 R48, R220, R42, R68 ;  /* 0x0000002adc30723c */ /* 0x002fe20000081044 */
[----:B------:R-:W-:Y:S04]  /*6bf40*/  LDS R68, [R3+0xc7880] ;  /* 0x0c78800003447984 */ /* 0x000fe80000000800 */
[----:B------:R-:W-:Y:S04]  /*6bf50*/  LDS R70, [R3+0xc7c80] ;  /* 0x0c7c800003467984 */ /* 0x000fe80000000800 */
[----:B------:R-:W-:Y:S04]  /*6bf60*/  LDS R69, [R252+0xc7880] ;  /* 0x0c788000fc457984 */ /* 0x000fe80000000800 */
[----:B------:R-:W1:Y:S03]  /*6bf70*/  LDS R71, [R252+0xc7c80] ;  /* 0x0c7c8000fc477984 */ /* 0x000e660000000800 */
[----:B------:R-:W-:-:S02]  /*6bf80*/  IMAD.MOV.U32 R5, RZ, RZ, R12 ;  /* 0x000000ffff057224 */ /* 0x000fc400078e000c */
[----:B------:R-:W-:Y:S02]  /*6bf90*/  IMAD.MOV.U32 R4, RZ, RZ, R13 ;  /* 0x000000ffff047224 */ /* 0x000fe400078e000d */
[----:B------:R-:W-:Y:S02]  /*6bfa0*/  IMAD.MOV.U32 R2, RZ, RZ, R14 ;  /* 0x000000ffff027224 */ /* 0x000fe400078e000e */
[----:B------:R-:W-:Y:S02]  /*6bfb0*/  IMAD.MOV.U32 R0, RZ, RZ, R15 ;  /* 0x000000ffff007224 */ /* 0x000fe400078e000f */
[C---:B---3--:R-:W-:Y:S01]  /*6bfc0*/  HMMA.1688.F32.TF32 R12, R220.reuse, R6, R56 ;  /* 0x00000006dc0c723c */ /* 0x048fe20000081038 */
[----:B------:R-:W-:Y:S04]  /*6bfd0*/  STL.64 [R1+0xc0], R48 ;  /* 0x0000c03001007387 */ /* 0x000fe80000100a00 */
[----:B------:R2:W-:Y:S03]  /*6bfe0*/  STL.64 [R1+0xc8], R50 ;  /* 0x0000c83201007387 */ /* 0x0005e60000100a00 */
[C---:B------:R-:W-:Y:S08]  /*6bff0*/  HMMA.1688.F32.TF32 R56, R220.reuse, R78, R80 ;  /* 0x0000004edc38723c */ /* 0x040ff00000081050 */
[C---:B--2---:R-:W-:Y:S07]  /*6c000*/  HMMA.1688.F32.TF32 R48, R220.reuse, R74, R84 ;  /* 0x0000004adc30723c */ /* 0x044fee0000081054 */
[----:B------:R-:W-:Y:S04]  /*6c010*/  STL.64 [R1+0xa0], R12 ;  /* 0x0000a00c01007387 */ /* 0x000fe80000100a00 */
[----:B------:R2:W-:Y:S02]  /*6c020*/  STL.64 [R1+0xa8], R14 ;  /* 0x0000a80e01007387 */ /* 0x0005e40000100a00 */
[C---:B--2---:R-:W-:Y:S02]  /*6c030*/  HMMA.1688.F32.TF32 R12, R220.reuse, R210, R112 ;  /* 0x000000d2dc0c723c */ /* 0x044fe40000081070 */
[----:B------:R-:W-:Y:S04]  /*6c040*/  STL.64 [R1+0x1f0], R56 ;  /* 0x0001f03801007387 */ /* 0x000fe80000100a00 */
[----:B------:R-:W-:Y:S04]  /*6c050*/  STL.64 [R1+0x1f8], R58 ;  /* 0x0001f83a01007387 */ /* 0x000fe80000100a00 */
[----:B------:R-:W-:Y:S04]  /*6c060*/  STL.64 [R1+0x1e0], R48 ;  /* 0x0001e03001007387 */ /* 0x000fe80000100a00 */
[----:B------:R-:W-:Y:S09]  /*6c070*/  STL.64 [R1+0x1e8], R50 ;  /* 0x0001e83201007387 */ /* 0x000ff20000100a00 */
[----:B------:R-:W-:Y:S04]  /*6c080*/  STL.64 [R1+0x1d0], R12 ;  /* 0x0001d00c01007387 */ /* 0x000fe80000100a00 */
[----:B------:R2:W-:Y:S02]  /*6c090*/  STL.64 [R1+0x1d8], R14 ;  /* 0x0001d80e01007387 */ /* 0x0005e40000100a00 */
[C---:B--2---:R-:W-:Y:S08]  /*6c0a0*/  HMMA.1688.F32.TF32 R12, R220.reuse, R206, R116 ;  /* 0x000000cedc0c723c */ /* 0x044ff00000081074 */
[C---:B------:R-:W-:Y:S11]  /*6c0b0*/  HMMA.1688.F32.TF32 R48, R220.reuse, R202, R120 ;  /* 0x000000cadc30723c */ /* 0x040ff60000081078 */
[----:B------:R-:W-:Y:S04]  /*6c0c0*/  @!UPT UIADD3 URZ, URZ, URZ, URZ ;  /* 0x0000003f3f3ff290 */ /* 0x000fe8000fffe03f */
[----:B------:R-:W-:Y:S04]  /*6c0d0*/  STL.64 [R1+0x1c0], R12 ;  /* 0x0001c00c01007387 */ /* 0x000fe80000100a00 */
[----:B------:R2:W-:Y:S02]  /*6c0e0*/  STL.64 [R1+0x1c8], R14 ;  /* 0x0001c80e01007387 */ /* 0x0005e40000100a00 */
[C---:B--2---:R-:W-:Y:S02]  /*6c0f0*/  HMMA.1688.F32.TF32 R12, R220.reuse, R190, R124 ;  /* 0x000000bedc0c723c */ /* 0x044fe4000008107c */
[----:B------:R-:W-:Y:S04]  /*6c100*/  STL.64 [R1+0x1b0], R48 ;  /* 0x0001b03001007387 */ /* 0x000fe80000100a00 */
[----:B------:R2:W-:Y:S02]  /*6c110*/  STL.64 [R1+0x1b8], R50 ;  /* 0x0001b83201007387 */ /* 0x0005e40000100a00 */
[C---:B------:R-:W-:Y:S08]  /*6c120*/  HMMA.1688.F32.TF32 R56, R220.reuse, R186, R128 ;  /* 0x000000badc38723c */ /* 0x040ff00000081080 */
[C---:B--2---:R-:W-:Y:S07]  /*6c130*/  HMMA.1688.F32.TF32 R48, R220.reuse, R182, R132 ;  /* 0x000000b6dc30723c */ /* 0x044fee0000081084 */
[----:B------:R-:W-:Y:S04]  /*6c140*/  STL.64 [R1+0x1a0], R12 ;  /* 0x0001a00c01007387 */ /* 0x000fe80000100a00 */
[----:B------:R2:W-:Y:S02]  /*6c150*/  STL.64 [R1+0x1a8], R14 ;  /* 0x0001a80e01007387 */ /* 0x0005e40000100a00 */
[----:B--2---:R-:W-:Y:S02]  /*6c160*/  HMMA.1688.F32.TF32 R12, R220, R178, R136 ;  /* 0x000000b2dc0c723c */ /* 0x004fe40000081088 */
[----:B------:R-:W-:Y:S04]  /*6c170*/  STL.64 [R1+0x190], R56 ;  /* 0x0001903801007387 */ /* 0x000fe80000100a00 */
[----:B------:R-:W-:Y:S04]  /*6c180*/  STL.64 [R1+0x198], R58 ;  /* 0x0001983a01007387 */ /* 0x000fe80000100a00 */
[----:B------:R-:W2:Y:S04]  /*6c190*/  LDL.LU R208, [R1+0x470] ;  /* 0x0004700001d07983 */ /* 0x000ea80000300800 */
[----:B------:R3:W-:Y:S01]  /*6c1a0*/  STL.64 [R1+0x180], R48 ;  /* 0x0001803001007387 */ /* 0x0007e20000100a00 */
[----:B------:R-:W-:-:S03]  /*6c1b0*/  IMAD.MOV.U32 R80, RZ, RZ, R154 ;  /* 0x000000ffff507224 */ /* 0x000fc600078e009a */
[----:B------:R4:W-:Y:S01]  /*6c1c0*/  STL.64 [R1+0x188], R50 ;  /* 0x0001883201007387 */ /* 0x0009e20000100a00 */
[----:B------:R-:W-:-:S03]  /*6c1d0*/  IMAD.MOV.U32 R81, RZ, RZ, R155 ;  /* 0x000000ffff517224 */ /* 0x000fc600078e009b */
[----:B------:R-:W5:Y:S01]  /*6c1e0*/  LDL.LU R209, [R1+0x474] ;  /* 0x0004740001d17983 */ /* 0x000f620000300800 */
[----:B------:R-:W-:-:S03]  /*6c1f0*/  IMAD.MOV.U32 R82, RZ, RZ, R140 ;  /* 0x000000ffff527224 */ /* 0x000fc600078e008c */
[----:B------:R-:W-:Y:S01]  /*6c200*/  STL.64 [R1+0x170], R12 ;  /* 0x0001700c01007387 */ /* 0x000fe20000100a00 */
[----:B------:R-:W-:-:S03]  /*6c210*/  IMAD.MOV.U32 R83, RZ, RZ, R141 ;  /* 0x000000ffff537224 */ /* 0x000fc600078e008d */
[----:B------:R-:W-:Y:S01]  /*6c220*/  STL.64 [R1+0x178], R14 ;  /* 0x0001780e01007387 */ /* 0x000fe20000100a00 */
[----:B------:R-:W-:-:S03]  /*6c230*/  IMAD.MOV.U32 R84, RZ, RZ, R142 ;  /* 0x000000ffff547224 */ /* 0x000fc600078e008e */
[----:B------:R-:W5:Y:S01]  /*6c240*/  LDL.LU R154, [R1+0x1814] ;  /* 0x00181400019a7983 */ /* 0x000f620000300800 */
[----:B------:R-:W-:-:S03]  /*6c250*/  MOV R85, R143 ;  /* 0x0000008f00557202 */ /* 0x000fc60000000f00 */
        /* <DEDUP_REMOVED lines=8> */
[----:B------:R-:W5:Y:S01]  /*6c2e0*/  LDL.LU R159, [R1+0x17f8] ;  /* 0x0017f800019f7983 */ /* 0x000f620000300800 */
[----:B------:R-:W-:-:S03]  /*6c2f0*/  IMAD.MOV.U32 R112, RZ, RZ, R162 ;  /* 0x000000ffff707224 */ /* 0x000fc600078e00a2 */
[----:B---3--:R-:W3:Y:S01]  /*6c300*/  LDL.LU R48, [R1+0xb0] ;  /* 0x0000b00001307983 */ /* 0x008ee20000300800 */
[----:B------:R-:W-:-:S03]  /*6c310*/  IMAD.MOV.U32 R113, RZ, RZ, R163 ;  /* 0x000000ffff717224 */ /* 0x000fc600078e00a3 */
[----:B------:R-:W3:Y:S01]  /*6c320*/  LDL.LU R49, [R1+0xb4] ;  /* 0x0000b40001317983 */ /* 0x000ee20000300800 */
[----:B------:R-:W-:-:S03]  /*6c330*/  IMAD.MOV.U32 R114, RZ, RZ, R166 ;  /* 0x000000ffff727224 */ /* 0x000fc600078e00a6 */
[----:B----4-:R-:W3:Y:S01]  /*6c340*/  LDL.LU R50, [R1+0xb8] ;  /* 0x0000b80001327983 */ /* 0x010ee20000300800 */
[----:B------:R-:W-:-:S03]  /*6c350*/  IMAD.MOV.U32 R115, RZ, RZ, R167 ;  /* 0x000000ffff737224 */ /* 0x000fc600078e00a7 */
[----:B------:R-:W3:Y:S04]  /*6c360*/  LDL.LU R51, [R1+0xbc] ;  /* 0x0000bc0001337983 */ /* 0x000ee80000300800 */
[----:B------:R-:W4:Y:S04]  /*6c370*/  LDL.LU R162, [R1+0x17f4] ;  /* 0x0017f40001a27983 */ /* 0x000f280000300800 */
[----:B------:R-:W4:Y:S04]  /*6c380*/  LDL.LU R163, [R1+0x17f0] ;  /* 0x0017f00001a37983 */ /* 0x000f280000300800 */
[----:B------:R-:W3:Y:S04]  /*6c390*/  LDL.LU R166, [R1+0x17ec] ;  /* 0x0017ec0001a67983 */ /* 0x000ee80000300800 */
[----:B------:R-:W3:Y:S01]  /*6c3a0*/  LDL.LU R167, [R1+0x17e8] ;  /* 0x0017e80001a77983 */ /* 0x000ee20000300800 */
[----:B------:R-:W-:-:S02]  /*6c3b0*/  IMAD.MOV.U32 R128, RZ, RZ, R170 ;  /* 0x000000ffff807224 */ /* 0x000fc400078e00aa */
[----:B------:R-:W-:Y:S01]  /*6c3c0*/  IMAD.MOV.U32 R129, RZ, RZ, R171 ;  /* 0x000000ffff817224 */ /* 0x000fe200078e00ab */
[----:B------:R-:W4:Y:S04]  /*6c3d0*/  LDL.LU R170, [R1+0x17e4] ;  /* 0x0017e40001aa7983 */ /* 0x000f280000300800 */
[----:B------:R-:W4:Y:S01]  /*6c3e0*/  LDL.LU R171, [R1+0x17e0] ;  /* 0x0017e00001ab7983 */ /* 0x000f220000300800 */
[----:B------:R-:W-:Y:S02]  /*6c3f0*/  IMAD.MOV.U32 R130, RZ, RZ, R174 ;  /* 0x000000ffff827224 */ /* 0x000fe400078e00ae */
[----:B------:R-:W-:Y:S01]  /*6c400*/  IMAD.MOV.U32 R131, RZ, RZ, R175 ;  /* 0x000000ffff837224 */ /* 0x000fe200078e00af */
        /* <DEDUP_REMOVED lines=10> */
[----:B------:R-:W4:Y:S04]  /*6c4b0*/  LDL.LU R136, [R1+0x150] ;  /* 0x0001500001887983 */ /* 0x000f280000300800 */
[----:B------:R-:W4:Y:S04]  /*6c4c0*/  LDL.LU R137, [R1+0x154] ;  /* 0x0001540001897983 */ /* 0x000f280000300800 */
[----:B------:R-:W4:Y:S04]  /*6c4d0*/  LDL.LU R138, [R1+0x158] ;  /* 0x00015800018a7983 */ /* 0x000f280000300800 */
[----:B------:R-:W4:Y:S01]  /*6c4e0*/  LDL.LU R139, [R1+0x15c] ;  /* 0x00015c00018b7983 */ /* 0x000f220000300800 */
[----:B-1----:R-:W-:Y:S03]  /*6c4f0*/  HMMA.1688.F32.TF32 R20, R68, R210, R20 ;  /* 0x000000d24414723c */ /* 0x002fe60000081014 */
[----:B--2---:R-:W-:Y:S04]  /*6c500*/  LDS R12, [R208+0xc7800] ;  /* 0x0c780000d00c7984 */ /* 0x004fe80000000800 */
[----:B------:R-:W-:Y:S04]  /*6c510*/  LDS R14, [R208+0xc7c00] ;  /* 0x0c7c0000d00e7984 */ /* 0x000fe80000000800 */
[----:B------:R-:W-:Y:S04]  /*6c520*/  LDS R56, [R208+0xc7880] ;  /* 0x0c788000d0387984 */ /* 0x000fe80000000800 */
[----:B-----5:R-:W-:Y:S04]  /*6c530*/  LDS R13, [R209+0xc7800] ;  /* 0x0c780000d10d7984 */ /* 0x020fe80000000800 */
[----:B------:R-:W1:Y:S04]  /*6c540*/  LDS R15, [R209+0xc7c00] ;  /* 0x0c7c0000d10f7984 */ /* 0x000e680000000800 */
[----:B------:R-:W-:Y:S04]  /*6c550*/  LDS R58, [R208+0xc7c80] ;  /* 0x0c7c8000d03a7984 */ /* 0x000fe80000000800 */
[----:B------:R-:W-:Y:S04]  /*6c560*/  LDS R57, [R209+0xc7880] ;  /* 0x0c788000d1397984 */ /* 0x000fe80000000800 */
[----:B------:R-:W2:Y:S01]  /*6c570*/  LDS R59, [R209+0xc7c80] ;  /* 0x0c7c8000d13b7984 */ /* 0x000ea20000000800 */
[C---:B------:R-:W-:Y:S08]  /*6c580*/  HMMA.1688.F32.TF32 R52, R220.reuse, R158, R52 ;  /* 0x0000009edc34723c */ /* 0x040ff00000081034 */
[----:B---3--:R-:W-:Y:S08]  /*6c590*/  HMMA.1688.F32.TF32 R124, R220, R166, R144 ;  /* 0x000000a6dc7c723c */ /* 0x008ff00000081090 */
[C---:B------:R-:W-:Y:S08]  /*6c5a0*/  HMMA.1688.F32.TF32 R144, R68.reuse, R78, R8 ;  /* 0x0000004e4490723c */ /* 0x040ff00000081008 */
[----:B------:R-:W-:Y:S08]  /*6c5b0*/  HMMA.1688.F32.TF32 R8, R68, R74, R16 ;  /* 0x0000004a4408723c */ /* 0x000ff00000081010 */
[----:B----4-:R-:W-:Y:S01]  /*6c5c0*/  HMMA.1688.F32.TF32 R116, R220, R170, R152 ;  /* 0x000000aadc74723c */ /* 0x010fe20000081098 */
[----:B------:R-:W3:Y:S04]  /*6c5d0*/  LDL.LU R152, [R1+0x2b0] ;  /* 0x0002b00001987983 */ /* 0x000ee80000300800 */
[----:B------:R-:W3:Y:S04]  /*6c5e0*/  LDL.LU R153, [R1+0x2b4] ;  /* 0x0002b40001997983 */ /* 0x000ee80000300800 */
[----:B------:R-:W3:Y:S04]  /*6c5f0*/  LDL.LU R154, [R1+0x2b8] ;  /* 0x0002b800019a7983 */ /* 0x000ee80000300800 */
[----:B------:R-:W3:Y:S04]  /*6c600*/  LDL.LU R155, [R1+0x2bc] ;  /* 0x0002bc00019b7983 */ /* 0x000ee80000300800 */
[----:B------:R-:W-:Y:S01]  /*6c610*/  STL.64 [R1+0x160], R52 ;  /* 0x0001603401007387 */ /* 0x000fe20000100a00 */
[C---:B------:R-:W-:Y:S03]  /*6c620*/  HMMA.1688.F32.TF32 R16, R68.reuse, R206, R60 ;  /* 0x000000ce4410723c */ /* 0x040fe6000008103c */
[----:B------:R-:W-:Y:S04]  /*6c630*/  STL.64 [R1+0x168], R54 ;  /* 0x0001683601007387 */ /* 0x000fe80000100a00 */
[----:B------:R-:W-:Y:S04]  /*6c640*/  STL.64 [R1+0x300], R144 ;  /* 0x0003009001007387 */ /* 0x000fe80000100a00 */
[----:B------:R-:W-:Y:S04]  /*6c650*/  STL.64 [R1+0x308], R146 ;  /* 0x0003089201007387 */ /* 0x000fe80000100a00 */
[----:B------:R-:W-:Y:S04]  /*6c660*/  STL.64 [R1+0x2f0], R8 ;  /* 0x0002f00801007387 */ /* 0x000fe80000100a00 */
[----:B------:R4:W-:Y:S02]  /*6c670*/  STL.64 [R1+0x2f8], R10 ;  /* 0x0002f80a01007387 */ /* 0x0009e40000100a00 */
[C---:B----4-:R-:W-:Y:S02]  /*6c680*/  HMMA.1688.F32.TF32 R8, R68.reuse, R202, R64 ;  /* 0x000000ca4408723c */ /* 0x050fe40000081040 */
[----:B------:R-:W-:Y:S04]  /*6c690*/  STL.64 [R1+0x2c0], R20 ;  /* 0x0002c01401007387 */ /* 0x000fe80000100a00 */
[----:B------:R4:W-:Y:S04]  /*6c6a0*/  STL.64 [R1+0x2c8], R22 ;  /* 0x0002c81601007387 */ /* 0x0009e80000100a00 */
[----:B------:R-:W-:Y:S04]  /*6c6b0*/  STL.64 [R1+0x2a0], R16 ;  /* 0x0002a01001007387 */ /* 0x000fe80000100a00 */
[----:B------:R5:W-:Y:S01]  /*6c6c0*/  STL.64 [R1+0x2a8], R18 ;  /* 0x0002a81201007387 */ /* 0x000be20000100a00 */
[C---:B----4-:R-:W-:Y:S08]  /*6c6d0*/  HMMA.1688.F32.TF32 R20, R68.reuse, R190, R88 ;  /* 0x000000be4414723c */ /* 0x050ff00000081058 */
[----:B------:R-:W-:Y:S01]  /*6c6e0*/  STL.64 [R1+0x290], R8 ;  /* 0x0002900801007387 */ /* 0x000fe20000100a00 */
[C---:B-----5:R-:W-:Y:S03]  /*6c6f0*/  HMMA.1688.F32.TF32 R16, R68.reuse, R186, R92 ;  /* 0x000000ba4410723c */ /* 0x060fe6000008105c */
[----:B------:R4:W-:Y:S05]  /*6c700*/  STL.64 [R1+0x298], R10 ;  /* 0x0002980a01007387 */ /* 0x0009ea0000100a00 */
[C---:B----4-:R-:W-:Y:S06]  /*6c710*/  HMMA.1688.F32.TF32 R8, R68.reuse, R182, R96 ;  /* 0x000000b64408723c */ /* 0x050fec0000081060 */
[----:B------:R-:W-:Y:S04]  /*6c720*/  STL.64 [R1+0x280], R20 ;  /* 0x0002801401007387 */ /* 0x000fe80000100a00 */
[----:B------:R4:W-:Y:S05]  /*6c730*/  STL.64 [R1+0x288], R22 ;  /* 0x0002881601007387 */ /* 0x0009ea0000100a00 */
[----:B------:R-:W-:Y:S04]  /*6c740*/  STL.64 [R1+0x270], R16 ;  /* 0x0002701001007387 */ /* 0x000fe80000100a00 */
[----:B------:R5:W-:Y:S01]  /*6c750*/  STL.64 [R1+0x278], R18 ;  /* 0x0002781201007387 */ /* 0x000be20000100a00 */
[C---:B----4-:R-:W-:Y:S03]  /*6c760*/  HMMA.1688.F32.TF32 R20, R68.reuse, R178, R100 ;  /* 0x000000b24414723c */ /* 0x050fe60000081064 */
[----:B------:R-:W-:Y:S05]  /*6c770*/  STL.64 [R1+0x260], R8 ;  /* 0x0002600801007387 */ /* 0x000fea0000100a00 */
[C---:B-----5:R-:W-:Y:S01]  /*6c780*/  HMMA.1688.F32.TF32 R16, R68.reuse, R174, R104 ;  /* 0x000000ae4410723c */ /* 0x060fe20000081068 */
[----:B------:R4:W-:Y:S07]  /*6c790*/  STL.64 [R1+0x268], R10 ;  /* 0x0002680a01007387 */ /* 0x0009ee0000100a00 */
[C---:B----4-:R-:W-:Y:S07]  /*6c7a0*/  HMMA.1688.F32.TF32 R8, R68.reuse, R170, R108 ;  /* 0x000000aa4408723c */ /* 0x050fee000008106c */
[----:B------:R-:W-:Y:S04]  /*6c7b0*/  STL.64 [R1+0x250], R20 ;  /* 0x0002501401007387 */ /* 0x000fe80000100a00 */
[----:B------:R4:W-:Y:S04]  /*6c7c0*/  STL.64 [R1+0x258], R22 ;  /* 0x0002581601007387 */ /* 0x0009e80000100a00 */
        /* <DEDUP_REMOVED lines=8> */
[----:B------:R-:W-:Y:S04]  /*6c850*/  STL.64 [R1+0x228], R22 ;  /* 0x0002281601007387 */ /* 0x000fe80000100a00 */
[----:B------:R-:W-:Y:S01]  /*6c860*/  STL.64 [R1+0x210], R16 ;  /* 0x0002101001007387 */ /* 0x000fe20000100a00 */
[C---:B------:R-:W-:Y:S03]  /*6c870*/  HMMA.1688.F32.TF32 R52, R68.reuse, R42, R48 ;  /* 0x0000002a4434723c */ /* 0x040fe60000081030 */
[----:B------:R4:W-:Y:S05]  /*6c880*/  STL.64 [R1+0x218], R18 ;  /* 0x0002181201007387 */ /* 0x0009ea0000100a00 */
[----:B------:R-:W-:Y:S01]  /*6c890*/  HMMA.1688.F32.TF32 R48, R68, R6, R248 ;  /* 0x000000064430723c */ /* 0x000fe200000810f8 */
[----:B------:R-:W-:Y:S04]  /*6c8a0*/  STL.64 [R1+0x200], R8 ;  /* 0x0002000801007387 */ /* 0x000fe80000100a00 */
[----:B------:R5:W-:Y:S03]  /*6c8b0*/  STL.64 [R1+0x208], R10 ;  /* 0x0002080a01007387 */ /* 0x000be60000100a00 */
[C---:B-1----:R-:W-:Y:S01]  /*6c8c0*/  HMMA.1688.F32.TF32 R68, R12.reuse, R202, R80 ;  /* 0x000000ca0c44723c */ /* 0x042fe20000081050 */
[----:B------:R-:W2:Y:S04]  /*6c8d0*/  LDL.LU R248, [R1] ;  /* 0x0000000001f87983 */ /* 0x000ea80000300800 */
[----:B------:R-:W2:Y:S04]  /*6c8e0*/  LDL.LU R249, [R1+0x4] ;  /* 0x0000040001f97983 */ /* 0x000ea80000300800 */
[----:B------:R-:W2:Y:S04]  /*6c8f0*/  LDL.LU R250, [R1+0x8] ;  /* 0x0000080001fa7983 */ /* 0x000ea80000300800 */
[----:B------:R-:W2:Y:S04]  /*6c900*/  LDL.LU R251, [R1+0xc] ;  /* 0x00000c0001fb7983 */ /* 0x000ea80000300800 */
[----:B------:R-:W2:Y:S04]  /*6c910*/  LDL.LU R80, [R1+0x30] ;  /* 0x0000300001507983 */ /* 0x000ea80000300800 */
[----:B------:R-:W2:Y:S04]  /*6c920*/  LDL.LU R81, [R1+0x34] ;  /* 0x0000340001517983 */ /* 0x000ea80000300800 */
[----:B------:R-:W2:Y:S04]  /*6c930*/  LDL.LU R82, [R1+0x38] ;  /* 0x0000380001527983 */ /* 0x000ea80000300800 */
[----:B------:R-:W2:Y:S01]  /*6c940*/  LDL.LU R83, [R1+0x3c] ;  /* 0x00003c0001537983 */ /* 0x000ea20000300800 */
[C---:B----4-:R-:W-:Y:S03]  /*6c950*/  HMMA.1688.F32.TF32 R16, R12.reuse, R210, R112 ;  /* 0x000000d20c10723c */ /* 0x050fe60000081070 */
[----:B------:R-:W4:Y:S04]  /*6c960*/  LDL.LU R20, [R1+0x40] ;  /* 0x0000400001147983 */ /* 0x000f280000300800 */
[----:B------:R-:W4:Y:S04]  /*6c970*/  LDL.LU R21, [R1+0x44] ;  /* 0x0000440001157983 */ /* 0x000f280000300800 */
[----:B------:R-:W4:Y:S04]  /*6c980*/  LDL.LU R22, [R1+0x48] ;  /* 0x0000480001167983 */ /* 0x000f280000300800 */
[----:B------:R-:W4:Y:S01]  /*6c990*/  LDL.LU R23, [R1+0x4c] ;  /* 0x00004c0001177983 */ /* 0x000f220000300800 */
[----:B-----5:R-:W-:Y:S03]  /*6c9a0*/  HMMA.1688.F32.TF32 R8, R12, R206, R84 ;  /* 0x000000ce0c08723c */ /* 0x020fe60000081054 */
[----:B------:R-:W5:Y:S04]  /*6c9b0*/  LDL.LU R112, [R1+0x20] ;  /* 0x0000200001707983 */ /* 0x000f680000300800 */
[----:B------:R-:W5:Y:S04]  /*6c9c0*/  LDL.LU R113, [R1+0x24] ;  /* 0x0000240001717983 */ /* 0x000f680000300800 */
[----:B------:R-:W5:Y:S04]  /*6c9d0*/  LDL.LU R114, [R1+0x28] ;  /* 0x0000280001727983 */ /* 0x000f680000300800 */
[----:B------:R-:W5:Y:S01]  /*6c9e0*/  LDL.LU R115, [R1+0x2c] ;  /* 0x00002c0001737983 */ /* 0x000f620000300800 */
[C---:B------:R-:W-:Y:S03]  /*6c9f0*/  HMMA.1688.F32.TF32 R140, R220.reuse, R174, R140 ;  /* 0x000000aedc8c723c */ /* 0x040fe6000008108c */
        /* <DEDUP_REMOVED lines=14> */
[C---:B---3--:R-:W-:Y:S08]  /*6cae0*/  HMMA.1688.F32.TF32 R96, R12.reuse, R42, R152 ;  /* 0x0000002a0c60723c */ /* 0x048ff00000081098 */
[C---:B------:R-:W-:Y:S08]  /*6caf0*/  HMMA.1688.F32.TF32 R88, R12.reuse, R78, R132 ;  /* 0x0000004e0c58723c */ /* 0x040ff00000081084 */
[C---:B------:R-:W-:Y:S08]  /*6cb00*/  HMMA.1688.F32.TF32 R64, R12.reuse, R74, R128 ;  /* 0x0000004a0c40723c */ /* 0x040ff00000081080 */
[C---:B------:R-:W-:Y:S08]  /*6cb10*/  HMMA.1688.F32.TF32 R24, R12.reuse, R170, R24 ;  /* 0x000000aa0c18723c */ /* 0x040ff00000081018 */
[C---:B------:R-:W-:Y:S08]  /*6cb20*/  HMMA.1688.F32.TF32 R28, R12.reuse, R166, R28 ;  /* 0x000000a60c1c723c */ /* 0x040ff0000008101c */
[C---:B------:R-:W-:Y:S08]  /*6cb30*/  HMMA.1688.F32.TF32 R32, R12.reuse, R162, R32 ;  /* 0x000000a20c20723c */ /* 0x040ff00000081020 */
[C---:B--2---:R-:W-:Y:S08]  /*6cb40*/  HMMA.1688.F32.TF32 R60, R12.reuse, R174, R248 ;  /* 0x000000ae0c3c723c */ /* 0x044ff000000810f8 */
[----:B-----5:R-:W-:Y:S07]  /*6cb50*/  HMMA.1688.F32.TF32 R44, R12, R182, R112 ;  /* 0x000000b60c2c723c */ /* 0x020fee0000081070 */
[----:B------:R-:W-:-:S02]  /*6cb60*/  IMAD.MOV.U32 R112, RZ, RZ, R5 ;  /* 0x000000ffff707224 */ /* 0x000fc400078e0005 */
[----:B------:R-:W-:Y:S02]  /*6cb70*/  IMAD.MOV.U32 R113, RZ, RZ, R4 ;  /* 0x000000ffff717224 */ /* 0x000fe400078e0004 */
[----:B------:R-:W-:Y:S02]  /*6cb80*/  IMAD.MOV.U32 R114, RZ, RZ, R2 ;  /* 0x000000ffff727224 */ /* 0x000fe400078e0002 */
[----:B------:R-:W2:Y:S01]  /*6cb90*/  LDL.LU R2, [R1+0x16a0] ;  /* 0x0016a00001027983 */ /* 0x000ea20000300800 */
[C---:B----4-:R-:W-:Y:S08]  /*6cba0*/  HMMA.1688.F32.TF32 R100, R56.reuse, R6, R148 ;  /* 0x000000063864723c */ /* 0x050ff00000081094 */
[----:B------:R-:W-:Y:S08]  /*6cbb0*/  HMMA.1688.F32.TF32 R4, R56, R74, R216 ;  /* 0x0000004a3804723c */ /* 0x000ff000000810d8 */
[C---:B------:R-:W-:Y:S11]  /*6cbc0*/  HMMA.1688.F32.TF32 R20, R12.reuse, R190, R20 ;  /* 0x000000be0c14723c */ /* 0x040ff60000081014 */
[----:B------:R-:W-:Y:S04]  /*6cbd0*/  @!UPT UIADD3 URZ, URZ, URZ, URZ ;  /* 0x0000003f3f3ff290 */ /* 0x000fe8000fffe03f */
[----:B------:R-:W-:Y:S04]  /*6cbe0*/  STL.64 [R1+0x150], R4 ;  /* 0x0001500401007387 */ /* 0x000fe80000100a00 */
[----:B------:R1:W-:Y:S04]  /*6cbf0*/  STL.64 [R1+0x158], R6 ;  /* 0x0001580601007387 */ /* 0x0003e80000100a00 */
[----:B------:R-:W3:Y:S01]  /*6cc00*/  LDL.LU R3, [R1+0x1698] ;  /* 0x0016980001037983 */ /* 0x000ee20000300800 */
[C---:B------:R-:W-:Y:S08]  /*6cc10*/  HMMA.1688.F32.TF32 R80, R12.reuse, R186, R80 ;  /* 0x000000ba0c50723c */ /* 0x040ff00000081050 */
[C---:B------:R-:W-:Y:S08]  /*6cc20*/  HMMA.1688.F32.TF32 R84, R12.reuse, R178, R84 ;  /* 0x000000b20c54723c */ /* 0x040ff00000081054 */
[----:B------:R-:W-:Y:S08]  /*6cc30*/  HMMA.1688.F32.TF32 R12, R12, R158, R36 ;  /* 0x0000009e0c0c723c */ /* 0x000ff00000081024 */
[C---:B------:R-:W-:Y:S08]  /*6cc40*/  HMMA.1688.F32.TF32 R36, R56.reuse, R210, R224 ;  /* 0x000000d23824723c */ /* 0x040ff000000810e0 */
[C---:B-1----:R-:W-:Y:S11]  /*6cc50*/  HMMA.1688.F32.TF32 R4, R56.reuse, R206, R228 ;  /* 0x000000ce3804723c */ /* 0x042ff600000810e4 */
[----:B------:R-:W-:Y:S04]  /*6cc60*/  @!UPT UIADD3 URZ, URZ, URZ, URZ ;  /* 0x0000003f3f3ff290 */ /* 0x000fe8000fffe03f */
[----:B------:R-:W-:Y:S04]  /*6cc70*/  STL.64 [R1+0x140], R36 ;  /* 0x0001402401007387 */ /* 0x000fe80000100a00 */
[----:B------:R1:W-:Y:S04]  /*6cc80*/  STL.64 [R1+0x148], R38 ;  /* 0x0001482601007387 */ /* 0x0003e80000100a00 */
[----:B------:R-:W-:Y:S04]  /*6cc90*/  STL.64 [R1+0xe0], R4 ;  /* 0x0000e00401007387 */ /* 0x000fe80000100a00 */
[----:B------:R4:W-:Y:S04]  /*6cca0*/  STL.64 [R1+0xe8], R6 ;  /* 0x0000e80601007387 */ /* 0x0009e80000100a00 */
[----:B-1----:R-:W5:Y:S04]  /*6ccb0*/  LDL.LU R39, [R1+0x1688] ;  /* 0x0016880001277983 */ /* 0x002f680000300800 */
[----:B----4-:R-:W4:Y:S01]  /*6ccc0*/  LDL.LU R6, [R1+0x1694] ;  /* 0x0016940001067983 */ /* 0x010f220000300800 */
[----:B------:R-:W-:Y:S03]  /*6ccd0*/  HMMA.1688.F32.TF32 R104, R56, R42, R220 ;  /* 0x0000002a3868723c */ /* 0x000fe600000810dc */
[----:B------:R-:W5:Y:S04]  /*6cce0*/  LDL.LU R42, [R1+0x1678] ;  /* 0x00167800012a7983 */ /* 0x000f680000300800 */
[----:B------:R-:W5:Y:S04]  /*6ccf0*/  LDL.LU R7, [R1+0x1684] ;  /* 0x0016840001077983 */ /* 0x000f680000300800 */
[----:B------:R-:W1:Y:S01]  /*6cd00*/  S2R R4, SR_TID.X ;  /* 0x0000000000047919 */ /* 0x000e620000002100 */
[----:B------:R-:W-:-:S02]  /*6cd10*/  IMAD.MOV.U32 R5, RZ, RZ, 0x7f ;  /* 0x0000007fff057424 */ /* 0x000fc400078e00ff */
[----:B------:R-:W-:Y:S01]  /*6cd20*/  IMAD.MOV.U32 R130, RZ, RZ, R41 ;  /* 0x000000ffff827224 */ /* 0x000fe200078e0029 */
[----:B------:R-:W5:Y:S04]  /*6cd30*/  LDL.LU R37, [R1+0x1674] ;  /* 0x0016740001257983 */ /* 0x000f680000300800 */
[----:B------:R-:W1:Y:S01]  /*6cd40*/  S2R R41, SR_TID.X ;  /* 0x0000000000297919 */ /* 0x000e620000002100 */
[----:B------:R-:W-:Y:S01]  /*6cd50*/  IADD3 R5, R5, c[0x0][0x180], RZ ;  /* 0x0000600005057a10 */ /* 0x000fe20007ffe0ff */
[----:B------:R-:W-:-:S03]  /*6cd60*/  IMAD.MOV.U32 R115, RZ, RZ, R0 ;  /* 0x000000ffff737224 */ /* 0x000fc600078e0000 */
[----:B------:R-:W-:-:S04]  /*6cd70*/  SHF.R.S32.HI R0, RZ, 0x1f, R5 ;  /* 0x0000001fff007819 */ /* 0x000fc80000011405 */
[----:B------:R-:W-:Y:S02]  /*6cd80*/  LEA.HI R0, R0, R5, RZ, 0x7 ;  /* 0x0000000500007211 */ /* 0x000fe400078f38ff */
[----:B-1----:R-:W-:Y:S02]  /*6cd90*/  SHF.R.S32.HI R5, RZ, 0x6, R4 ;  /* 0x00000006ff057819 */ /* 0x002fe40000011404 */
[----:B------:R-:W-:Y:S02]  /*6cda0*/  LOP3.LUT R4, R4, 0x3f, RZ, 0xc0, !PT ;  /* 0x0000003f04047812 */ /* 0x000fe400078ec0ff */
[----:B------:R-:W-:-:S03]  /*6cdb0*/  SGXT R5, R5, 0x1 ;  /* 0x000000010505781a */ /* 0x000fc60000000200 */
[----:B------:R-:W-:Y:S01]  /*6cdc0*/  IMAD.SHL.U32 R4, R4, 0x4, RZ ;  /* 0x0000000404047824 */ /* 0x000fe200078e00ff */
[----:B------:R-:W-:Y:S02]  /*6cdd0*/  MOV R131, R40 ;  /* 0x0000002800837202 */ /* 0x000fe40000000f00 */
[----:B------:R-:W-:Y:S02]  /*6cde0*/  SHF.R.U32.HI R40, RZ, 0x6, R41 ;  /* 0x00000006ff287819 */ /* 0x000fe40000011629 */
[----:B------:R-:W-:Y:S02]  /*6cdf0*/  LOP3.LUT R4, R4, 0x120, R5, 0x78, !PT ;  /* 0x0000012004047812 */ /* 0x000fe400078e7805 */
[----:B------:R-:W1:Y:S01]  /*6ce00*/  S2R R5, SR_TID.X ;  /* 0x0000000000057919 */ /* 0x000e620000002100 */
[----:B------:R-:W-:Y:S01]  /*6ce10*/  UIMAD UR6, UR4, -0x80, UR7 ;  /* 0xffffff80040678a4 */ /* 0x000fe2000f8e0207 */
[----:B------:R-:W-:Y:S02]  /*6ce20*/  SHF.R.S32.HI R0, RZ, 0x7, R0 ;  /* 0x00000007ff007819 */ /* 0x000fe40000011400 */
[----:B------:R-:W-:Y:S01]  /*6ce30*/  SGXT.U32 R40, R40, 0x1 ;  /* 0x000000012828781a */ /* 0x000fe20000000000 */
[----:B------:R-:W-:Y:S01]  /*6ce40*/  UIADD3 UR8, UR8, 0x1, URZ ;  /* 0x0000000108087890 */ /* 0x000fe2000fffe03f */
[----:B------:R-:W-:-:S02]  /*6ce50*/  IADD3 R0, R0, -0x3, RZ ;  /* 0xfffffffd00007810 */ /* 0x000fc40007ffe0ff */
[----:B------:R-:W-:Y:S01]  /*6ce60*/  ISETP.GE.AND P1, PT, R40, UR6, PT ;  /* 0x0000000628007c0c */ /* 0x000fe2000bf26270 */
[----:B------:R-:W-:Y:S01]  /*6ce70*/  UISETP.GT.AND UP0, UPT, UR8, 0x2, UPT ;  /* 0x000000020800788c */ /* 0x000fe2000bf04270 */
[----:B------:R-:W-:Y:S02]  /*6ce80*/  ISETP.LE.AND P0, PT, R0, UR4, PT ;  /* 0x0000000400007c0c */ /* 0x000fe4000bf03270 */
[----:B------:R-:W-:Y:S01]  /*6ce90*/  SEL R0, RZ, 0x4, P1 ;  /* 0x00000004ff007807 */ /* 0x000fe20000800000 */
[----:B------:R-:W-:-:S03]  /*6cea0*/  USEL UR8, UR8, URZ, !UP0 ;  /* 0x0000003f08087287 */ /* 0x000fc6000c000000 */
[----:B------:R-:W-:-:S04]  /*6ceb0*/  SEL R0, R0, RZ, !P0 ;  /* 0x000000ff00007207 */ /* 0x000fc80004000000 */
[----:B------:R-:W-:Y:S01]  /*6cec0*/  ISETP.NE.U32.AND P1, PT, R0, RZ, PT ;  /* 0x000000ff0000720c */ /* 0x000fe20003f25070 */
[----:B------:R-:W-:Y:S01]  /*6ced0*/  IMAD.U32 R0, RZ, RZ, UR8 ;  /* 0x00000008ff007e24 */ /* 0x000fe2000f8e00ff */
[----:B-1----:R-:W-:-:S03]  /*6cee0*/  SHF.R.U32.HI R5, RZ, 0x6, R5 ;  /* 0x00000006ff057819 */ /* 0x002fc60000011605 */
[----:B------:R-:W-:Y:S01]  /*6cef0*/  IMAD R0, R0, 0x8000, R4 ;  /* 0x0000800000007824 */ /* 0x000fe200078e0204 */
[----:B------:R-:W-:-:S04]  /*6cf00*/  SGXT.U32 R5, R5, 0x1 ;  /* 0x000000010505781a */ /* 0x000fc80000000000 */
[----:B------:R-:W-:Y:S02]  /*6cf10*/  IADD3 R4, R0, 0x100000, RZ ;  /* 0x0010000000047810 */ /* 0x000fe40007ffe0ff */
[----:B------:R-:W-:Y:S02]  /*6cf20*/  LOP3.LUT R5, R5, 0x4, RZ, 0xfc, !PT ;  /* 0x0000000405057812 */ /* 0x000fe400078efcff */
[----:B--2---:R-:W-:-:S05]  /*6cf30*/  IADD3 R2, P2, R2, UR14, RZ ;  /* 0x0000000e02027c10 */ /* 0x004fca000ff5e0ff */
[----:B------:R1:W-:Y:S01]  /*6cf40*/  STL [R1+0x16a0], R2 ;  /* 0x0016a00201007387 */ /* 0x0003e20000100800 */
[----:B---3--:R-:W-:-:S03]  /*6cf50*/  IADD3.X R3, R3, UR9, RZ, P2, !PT ;  /* 0x0000000903037c10 */ /* 0x008fc600097fe4ff */
[----:B------:R-:W-:Y:S06]  /*6cf60*/  BAR.SYNC.DEFER_BLOCKING 0x0 ;  /* 0x0000000000007b1d */ /* 0x000fec0000010000 */
[----:B------:R2:W-:Y:S04]  /*6cf70*/  STL [R1+0x1698], R3 ;  /* 0x0016980301007387 */ /* 0x0005e80000100800 */
[----:B------:R-:W3:Y:S04]  /*6cf80*/  LDL.LU R38, [R1+0x1668] ;  /* 0x0016680001267983 */ /* 0x000ee80000300800 */
[----:B------:R-:W3:Y:S04]  /*6cf90*/  LDL.LU R36, [R1+0x1664] ;  /* 0x0016640001247983 */ /* 0x000ee80000300800 */
[----:B------:R-:W-:Y:S01]  /*6cfa0*/  @!PT LDS RZ, [RZ] ;  /* 0x00000000fffff984 */ /* 0x000fe20000000800 */
[----:B------:R-:W-:Y:S01]  /*6cfb0*/  @!PT LDS RZ, [RZ] ;  /* 0x00000000fffff984 */ /* 0x000fe20000000800 */
[----:B------:R-:W-:Y:S01]  /*6cfc0*/  @!PT LDS RZ, [RZ] ;  /* 0x00000000fffff984 */ /* 0x000fe20000000800 */
[----:B------:R1:W-:Y:S01]  /*6cfd0*/  LDGSTS.E [R4+-0x40000], [R2.64], P1 ;  /* 0xc000000002047fae */ /* 0x0003e2000892184c */
[----:B------:R-:W-:-:S04]  /*6cfe0*/  ISETP.GE.AND P1, PT, R5, UR6, PT ;  /* 0x0000000605007c0c */ /* 0x000fc8000bf26270 */
[----:B-1----:R-:W-:-:S04]  /*6cff0*/  SEL R2, RZ, 0x4, P1 ;  /* 0x00000004ff027807 */ /* 0x002fc80000800000 */
[----:B------:R-:W-:-:S04]  /*6d000*/  SEL R2, R2, RZ, !P0 ;  /* 0x000000ff02027207 */ /* 0x000fc80004000000 */
[----:B------:R-:W-:Y:S02]  /*6d010*/  ISETP.NE.U32.AND P1, PT, R2, RZ, PT ;  /* 0x000000ff0200720c */ /* 0x000fe40003f25070 */
[----:B----4-:R-:W-:-:S04]  /*6d020*/  IADD3 R6, P2, R6, UR14, RZ ;  /* 0x0000000e06067c10 */ /* 0x010fc8000ff5e0ff */
[----:B-----5:R-:W-:Y:S01]  /*6d030*/  IADD3.X R39, R39, UR9, RZ, P2, !PT ;  /* 0x0000000927277c10 */ /* 0x020fe200097fe4ff */
[----:B------:R-:W-:Y:S04]  /*6d040*/  STL [R1+0x1694], R6 ;  /* 0x0016940601007387 */ /* 0x000fe80000100800 */
[----:B------:R1:W-:Y:S01]  /*6d050*/  STL [R1+0x1688], R39 ;  /* 0x0016882701007387 */ /* 0x0003e20000100800 */
[----:B--2---:R-:W-:-:S03]  /*6d060*/  IMAD.MOV.U32 R3, RZ, RZ, R39 ;  /* 0x000000ffff037224 */ /* 0x004fc600078e0027 */
[----:B-1----:R-:W2:Y:S01]  /*6d070*/  LDL.LU R39, [R1+0x1658] ;  /* 0x0016580001277983 */ /* 0x002ea20000300800 */
[----:B------:R-:W-:Y:S01]  /*6d080*/  IADD3 R7, P2, R7, UR14, RZ ;  /* 0x0000000e07077c10 */ /* 0x000fe2000ff5e0ff */
[----:B------:R-:W-:Y:S02]  /*6d090*/  IMAD.MOV.U32 R2, RZ, RZ, R6 ;  /* 0x000000ffff027224 */ /* 0x000fe400078e0006 */
[----:B------:R-:W4:Y:S01]  /*6d0a0*/  LDL.LU R6, [R1+0x1654] ;  /* 0x0016540001067983 */ /* 0x000f220000300800 */
[----:B------:R-:W-:-:S03]  /*6d0b0*/  IADD3.X R42, R42, UR9, RZ, P2, !PT ;  /* 0x000000092a2a7c10 */ /* 0x000fc600097fe4ff */
[----:B------:R1:W-:Y:S04]  /*6d0c0*/  LDGSTS.E [R4+-0x3fc00], [R2.64], P1 ;  /* 0xc040000002047fae */ /* 0x0003e8000892184c */
[----:B------:R-:W-:Y:S04]  /*6d0d0*/  STL [R1+0x1684], R7 ;  /* 0x0016840701007387 */ /* 0x000fe80000100800 */
[----:B------:R5:W-:Y:S01]  /*6d0e0*/  STL [R1+0x1678], R42 ;  /* 0x0016782a01007387 */ /* 0x000be20000100800 */
[----:B-1----:R-:W-:-:S03]  /*6d0f0*/  IMAD.MOV.U32 R3, RZ, RZ, R42 ;  /* 0x000000ffff037224 */ /* 0x002fc600078e002a */
[----:B-----5:R-:W4:Y:S04]  /*6d100*/  LDL.LU R42, [R1+0x1648] ;  /* 0x00164800012a7983 */ /* 0x020f280000300800 */
[----:B------:R-:W1:Y:S02]  /*6d110*/  S2R R5, SR_TID.X ;  /* 0x0000000000057919 */ /* 0x000e640000002100 */
[----:B-1----:R-:W-:-:S04]  /*6d120*/  SHF.R.U32.HI R5, RZ, 0x6, R5 ;  /* 0x00000006ff057819 */ /* 0x002fc80000011605 */
[----:B------:R-:W-:-:S04]  /*6d130*/  SGXT.U32 R5, R5, 0x1 ;  /* 0x000000010505781a */ /* 0x000fc80000000000 */
[----:B------:R-:W-:-:S04]  /*6d140*/  LOP3.LUT R5, R5, 0x8, RZ, 0xfc, !PT ;  /* 0x0000000805057812 */ /* 0x000fc800078efcff */
[----:B------:R-:W-:Y:S02]  /*6d150*/  ISETP.GE.AND P1, PT, R5, UR6, PT ;  /* 0x0000000605007c0c */ /* 0x000fe4000bf26270 */
[----:B------:R-:W1:Y:S02]  /*6d160*/  S2R R5, SR_TID.X ;  /* 0x0000000000057919 */ /* 0x000e640000002100 */
[----:B------:R-:W-:-:S04]  /*6d170*/  SEL R2, RZ, 0x4, P1 ;  /* 0x00000004ff027807 */ /* 0x000fc80000800000 */
[----:B------:R-:W-:-:S04]  /*6d180*/  SEL R2, R2, RZ, !P0 ;  /* 0x000000ff02027207 */ /* 0x000fc80004000000 */
[----:B------:R-:W-:Y:S02]  /*6d190*/  ISETP.NE.U32.AND P1, PT, R2, RZ, PT ;  /* 0x000000ff0200720c */ /* 0x000fe40003f25070 */
[----:B------:R-:W-:Y:S01]  /*6d1a0*/  IADD3 R37, P2, R37, UR14, RZ ;  /* 0x0000000e25257c10 */ /* 0x000fe2000ff5e0ff */
[----:B------:R-:W-:Y:S02]  /*6d1b0*/  IMAD.MOV.U32 R2, RZ, RZ, R7 ;  /* 0x000000ffff027224 */ /* 0x000fe400078e0007 */
[----:B------:R-:W4:Y:S01]  /*6d1c0*/  LDL.LU R7, [R1+0x1644] ;  /* 0x0016440001077983 */ /* 0x000f220000300800 */
[----:B-1----:R-:W-:-:S07]  /*6d1d0*/  SHF.R.U32.HI R5, RZ, 0x6, R5 ;  /* 0x00000006ff057819 */ /* 0x002fce0000011605 */
[----:B------:R1:W-:Y:S01]  /*6d1e0*/  LDGSTS.E [R4+-0x3f800], [R2.64], P1 ;  /* 0xc080000002047fae */ /* 0x0003e2000892184c */
[----:B------:R-:W-:-:S03]  /*6d1f0*/  SGXT.U32 R5, R5, 0x1 ;  /* 0x000000010505781a */ /* 0x000fc60000000000 */
[----:B------:R-:W-:Y:S01]  /*6d200*/  STL [R1+0x1674], R37 ;  /* 0x0016742501007387 */ /* 0x000fe20000100800 */
[----:B------:R-:W-:-:S04]  /*6d210*/  LOP3.LUT R5, R5, 0xc, RZ, 0xfc, !PT ;  /* 0x0000000c05057812 */ /* 0x000fc800078efcff */
[----:B------:R-:W-:Y:S02]  /*6d220*/  ISETP.GE.AND P1, PT, R5, UR6, PT ;  /* 0x0000000605007c0c */ /* 0x000fe4000bf26270 */
[----:B------:R-:W1:Y:S02]  /*6d230*/  S2R R5, SR_TID.X ;  /* 0x0000000000057919 */ /* 0x000e640000002100 */
[----:B-1----:R-:W-:-:S04]  /*6d240*/  SEL R2, RZ, 0x4, P1 ;  /* 0x00000004ff027807 */ /* 0x002fc80000800000 */
[----:B------:R-:W-:-:S04]  /*6d250*/  SEL R2, R2, RZ, !P0 ;  /* 0x000000ff02027207 */ /* 0x000fc80004000000 */
[----:B------:R-:W-:Y:S01]  /*6d260*/  ISETP.NE.U32.AND P1, PT, R2, RZ, PT ;  /* 0x000000ff0200720c */ /* 0x000fe20003f25070 */
[----:B------:R-:W-:Y:S01]  /*6d270*/  IMAD.MOV.U32 R2, RZ, RZ, R37 ;  /* 0x000000ffff027224 */ /* 0x000fe200078e0025 */
[----:B------:R-:W-:-:S04]  /*6d280*/  SHF.R.U32.HI R5, RZ, 0x6, R5 ;  /* 0x00000006ff057819 */ /* 0x000fc80000011605 */
[----:B------:R-:W-:-:S04]  /*6d290*/  SGXT.U32 R5, R5, 0x1 ;  /* 0x000000010505781a */ /* 0x000fc80000000000 */
[----:B------:R-:W-:Y:S02]  /*6d2a0*/  LOP3.LUT R5, R5, 0x10, RZ, 0xfc, !PT ;  /* 0x0000001005057812 */ /* 0x000fe400078efcff */
[----:B---3--:R-:W-:-:S05]  /*6d2b0*/  IADD3.X R38, R38, UR9, RZ, P2, !PT ;  /* 0x0000000926267c10 */ /* 0x008fca00097fe4ff */
[----:B------:R1:W-:Y:S01]  /*6d2c0*/  STL [R1+0x1668], R38 ;  /* 0x0016682601007387 */ /* 0x0003e20000100800 */
[----:B------:R-:W-:Y:S01]  /*6d2d0*/  IMAD.MOV.U32 R3, RZ, RZ, R38 ;  /* 0x000000ffff037224 */ /* 0x000fe200078e0026 */
[----:B------:R-:W-:-:S04]  /*6d2e0*/  IADD3 R36, P2, R36, UR14, RZ ;  /* 0x0000000e24247c10 */ /* 0x000fc8000ff5e0ff */
[----:B------:R3:W-:Y:S04]  /*6d2f0*/  LDGSTS.E [R4+-0x3f400], [R2.64], P1 ;  /* 0xc0c0000002047fae */ /* 0x0007e8000892184c */
[----:B-1----:R-:W5:Y:S01]  /*6d300*/  LDL.LU R38, [R1+0x1638] ;  /* 0x0016380001267983 */ /* 0x002f620000300800 */
[----:B------:R-:W-:-:S03]  /*6d310*/  ISETP.GE.AND P1, PT, R5, UR6, PT ;  /* 0x0000000605007c0c */ /* 0x000fc6000bf26270 */
[----:B------:R-:W5:Y:S01]  /*6d320*/  LDL.LU R37, [R1+0x1634] ;  /* 0x0016340001257983 */ /* 0x000f620000300800 */
[----:B---3--:R-:W-:-:S03]  /*6d330*/  SEL R2, RZ, 0x4, P1 ;  /* 0x00000004ff027807 */ /* 0x008fc60000800000 */
[----:B------:R-:W-:Y:S01]  /*6d340*/  STL [R1+0x1664], R36 ;  /* 0x0016642401007387 */ /* 0x000fe20000100800 */
[----:B------:R-:W-:-:S04]  /*6d350*/  SEL R2, R2, RZ, !P0 ;  /* 0x000000ff02027207 */ /* 0x000fc80004000000 */
[----:B------:R-:W-:Y:S01]  /*6d360*/  ISETP.NE.U32.AND P1, PT, R2, RZ, PT ;  /* 0x000000ff0200720c */ /* 0x000fe20003f25070 */
[----:B------:R-:W-:Y:S01]  /*6d370*/  IMAD.MOV.U32 R2, RZ, RZ, R36 ;  /* 0x000000ffff027224 */ /* 0x000fe200078e0024 */
[----:B--2---:R-:W-:-:S05]  /*6d380*/  IADD3.X R39, R39, UR9, RZ, P2, !PT ;  /* 0x0000000927277c10 */ /* 0x004fca00097fe4ff */
[----:B------:R1:W-:Y:S01]  /*6d390*/  STL [R1+0x1658], R39 ;  /* 0x0016582701007387 */ /* 0x0003e20000100800 */
[----:B------:R-:W-:Y:S01]  /*6d3a0*/  IMAD.MOV.U32 R3, RZ, RZ, R39 ;  /* 0x000000ffff037224 */ /* 0x000fe200078e0027 */
[----:B----4-:R-:W-:-:S04]  /*6d3b0*/  IADD3 R6, P2, R6, UR14, RZ ;  /* 0x0000000e06067c10 */ /* 0x010fc8000ff5e0ff */
[----:B------:R2:W-:Y:S04]  /*6d3c0*/  LDGSTS.E [R4+-0x3f000], [R2.64], P1 ;  /* 0xc100000002047fae */ /* 0x0005e8000892184c */
[----:B-1----:R-:W3:Y:S04]  /*6d3d0*/  LDL.LU R39, [R1+0x1628] ;  /* 0x0016280001277983 */ /* 0x002ee80000300800 */
[----:B------:R-:W4:Y:S01]  /*6d3e0*/  LDL.LU R36, [R1+0x1624] ;  /* 0x0016240001247983 */ /* 0x000f220000300800 */
[----:B------:R-:W-:-:S03]  /*6d3f0*/  IADD3.X R42, R42, UR9, RZ, P2, !PT ;  /* 0x000000092a2a7c10 */ /* 0x000fc600097fe4ff */
[----:B------:R-:W-:Y:S04]  /*6d400*/  STL [R1+0x1654], R6 ;  /* 0x0016540601007387 */ /* 0x000fe80000100800 */
[----:B------:R1:W-:Y:S01]  /*6d410*/  STL [R1+0x1648], R42 ;  /* 0x0016482a01007387 */ /* 0x0003e20000100800 */
[----:B--2---:R-:W-:-:S03]  /*6d420*/  IMAD.MOV.U32 R3, RZ, RZ, R42 ;  /* 0x000000ffff037224 */ /* 0x004fc600078e002a */
[----:B-1----:R-:W4:Y:S04]  /*6d430*/  LDL.LU R42, [R1+0x1618] ;  /* 0x00161800012a7983 */ /* 0x002f280000300800 */
        /* <DEDUP_REMOVED lines=9> */
[----:B------:R-:W-:Y:S02]  /*6d4d0*/  IADD3 R7, P2, R7, UR14, RZ ;  /* 0x0000000e07077c10 */ /* 0x000fe4000ff5e0ff */
[----:B------:R-:W-:Y:S02]  /*6d4e0*/  MOV R2, R6 ;  /* 0x0000000600027202 */ /* 0x000fe40000000f00 */
[----:B------:R-:W4:Y:S01]  /*6d4f0*/  LDL.LU R6, [R1+0x1614] ;  /* 0x0016140001067983 */ /* 0x000f220000300800 */
[----:B-1----:R-:W-:-:S06]  /*6d500*/  SHF.R.U32.HI R5, RZ, 0x6, R5 ;  /* 0x00000006ff057819 */ /* 0x002fcc0000011605 */
        /* <DEDUP_REMOVED lines=13> */
[----:B-----5:R-:W-:-:S05]  /*6d5e0*/  IADD3.X R38, R38, UR9, RZ, P2, !PT ;  /* 0x0000000926267c10 */ /* 0x020fca00097fe4ff */
[----:B------:R1:W-:Y:S01]  /*6d5f0*/  STL [R1+0x1638], R38 ;  /* 0x0016382601007387 */ /* 0x0003e20000100800 */
[----:B------:R-:W-:Y:S01]  /*6d600*/  IMAD.MOV.U32 R3, RZ, RZ, R38 ;  /* 0x000000ffff037224 */ /* 0x000fe200078e0026 */
[----:B------:R-:W-:-:S04]  /*6d610*/  IADD3 R37, P2, R37, UR14, RZ ;  /* 0x0000000e25257c10 */ /* 0x000fc8000ff5e0ff */
[----:B------:R5:W-:Y:S04]  /*6d620*/  LDGSTS.E [R4+-0x3e800], [R2.64], P1 ;  /* 0xc180000002047fae */ /* 0x000be8000892184c */
[----:B-1----:R-:W2:Y:S01]  /*6d630*/  LDL.LU R38, [R1+0x1608] ;  /* 0x0016080001267983 */ /* 0x002ea20000300800 */
[----:B------:R-:W-:-:S03]  /*6d640*/  ISETP.GE.AND P1, PT, R5, UR6, PT ;  /* 0x0000000605007c0c */ /* 0x000fc6000bf26270 */
[----:B------:R-:W2:Y:S01]  /*6d650*/  LDL.LU R7, [R1+0x1604] ;  /* 0x0016040001077983 */ /* 0x000ea20000300800 */
[----:B-----5:R-:W-:-:S03]  /*6d660*/  SEL R2, RZ, 0x4, P1 ;  /* 0x00000004ff027807 */ /* 0x020fc60000800000 */
[----:B------:R-:W-:Y:S01]  /*6d670*/  STL [R1+0x1634], R37 ;  /* 0x0016342501007387 */ /* 0x000fe20000100800 */
[----:B------:R-:W-:-:S04]  /*6d680*/  SEL R2, R2, RZ, !P0 ;  /* 0x000000ff02027207 */ /* 0x000fc80004000000 */
[----:B------:R-:W-:Y:S01]  /*6d690*/  ISETP.NE.U32.AND P1, PT, R2, RZ, PT ;  /* 0x000000ff0200720c */ /* 0x000fe20003f25070 */
[----:B------:R-:W-:Y:S01]  /*6d6a0*/  IMAD.MOV.U32 R2, RZ, RZ, R37 ;  /* 0x000000ffff027224 */ /* 0x000fe200078e0025 */
[----:B---3--:R-:W-:-:S05]  /*6d6b0*/  IADD3.X R39, R39, UR9, RZ, P2, !PT ;  /* 0x0000000927277c10 */ /* 0x008fca00097fe4ff */
[----:B------:R1:W-:Y:S01]  /*6d6c0*/  STL [R1+0x1628], R39 ;  /* 0x0016282701007387 */ /* 0x0003e20000100800 */
[----:B------:R-:W-:Y:S01]  /*6d6d0*/  IMAD.MOV.U32 R3, RZ, RZ, R39 ;  /* 0x000000ffff037224 */ /* 0x000fe200078e0027 */
[----:B----4-:R-:W-:-:S04]  /*6d6e0*/  IADD3 R36, P2, R36, UR14, RZ ;  /* 0x0000000e24247c10 */ /* 0x010fc8000ff5e0ff */
[----:B------:R3:W-:Y:S04]  /*6d6f0*/  LDGSTS.E [R4+-0x3e400], [R2.64], P1 ;  /* 0xc1c0000002047fae */ /* 0x0007e8000892184c */
[----:B-1----:R-:W4:Y:S04]  /*6d700*/  LDL.LU R39, [R1+0x15f8] ;  /* 0x0015f80001277983 */ /* 0x002f280000300800 */
[----:B------:R-:W5:Y:S01]  /*6d710*/  LDL.LU R37, [R1+0x15f4] ;  /* 0x0015f40001257983 */ /* 0x000f620000300800 */
[----:B------:R-:W-:-:S03]  /*6d720*/  IADD3.X R42, R42, UR9, RZ, P2, !PT ;  /* 0x000000092a2a7c10 */ /* 0x000fc600097fe4ff */
[----:B------:R-:W-:Y:S04]  /*6d730*/  STL [R1+0x1624], R36 ;  /* 0x0016242401007387 */ /* 0x000fe80000100800 */
[----:B------:R1:W-:Y:S01]  /*6d740*/  STL [R1+0x1618], R42 ;  /* 0x0016182a01007387 */ /* 0x0003e20000100800 */
[----:B---3--:R-:W-:-:S03]  /*6d750*/  IMAD.MOV.U32 R3, RZ, RZ, R42 ;  /* 0x000000ffff037224 */ /* 0x008fc600078e002a */
[----:B-1----:R-:W5:Y:S04]  /*6d760*/  LDL.LU R42, [R1+0x15e8] ;  /* 0x0015e800012a7983 */ /* 0x002f680000300800 */
        /* <DEDUP_REMOVED lines=11> */
[----:B------:R-:W5:Y:S01]  /*6d820*/  LDL.LU R36, [R1+0x15e4] ;  /* 0x0015e40001247983 */ /* 0x000f620000300800 */
        /* <DEDUP_REMOVED lines=14> */
[----:B--2---:R-:W-:-:S05]  /*6d910*/  IADD3.X R38, R38, UR9, RZ, P2, !PT ;  /* 0x0000000926267c10 */ /* 0x004fca00097fe4ff */
[----:B------:R1:W-:Y:S01]  /*6d920*/  STL [R1+0x1608], R38 ;  /* 0x0016082601007387 */ /* 0x0003e20000100800 */
[----:B------:R-:W-:Y:S01]  /*6d930*/  IMAD.MOV.U32 R3, RZ, RZ, R38 ;  /* 0x000000ffff037224 */ /* 0x000fe200078e0026 */
[----:B------:R-:W-:-:S04]  /*6d940*/  IADD3 R7, P2, R7, UR14, RZ ;  /* 0x0000000e07077c10 */ /* 0x000fc8000ff5e0ff */
[----:B------:R2:W-:Y:S04]  /*6d950*/  LDGSTS.E [R4+-0x3dc00], [R2.64], P1 ;  /* 0xc240000002047fae */ /* 0x0005e8000892184c */
[----:B-1----:R-:W3:Y:S01]  /*6d960*/  LDL.LU R38, [R1+0x15d8] ;  /* 0x0015d80001267983 */ /* 0x002ee20000300800 */
[----:B------:R-:W-:-:S03]  /*6d970*/  ISETP.GE.AND P1, PT, R5, UR6, PT ;  /* 0x0000000605007c0c */ /* 0x000fc6000bf26270 */
[----:B------:R-:W3:Y:S01]  /*6d980*/  LDL.LU R6, [R1+0x15d4] ;  /* 0x0015d40001067983 */ /* 0x000ee20000300800 */
[----:B--2---:R-:W-:-:S03]  /*6d990*/  SEL R2, RZ, 0x4, P1 ;  /* 0x00000004ff027807 */ /* 0x004fc60000800000 */
[----:B------:R-:W-:Y:S01]  /*6d9a0*/  STL [R1+0x1604], R7 ;  /* 0x0016040701007387 */ /* 0x000fe20000100800 */
[----:B------:R-:W-:-:S04]  /*6d9b0*/  SEL R2, R2, RZ, !P0 ;  /* 0x000000ff02027207 */ /* 0x000fc80004000000 */
[----:B------:R-:W-:Y:S01]  /*6d9c0*/  ISETP.NE.U32.AND P1, PT, R2, RZ, PT ;  /* 0x000000ff0200720c */ /* 0x000fe20003f25070 */
[----:B------:R-:W-:Y:S01]  /*6d9d0*/  IMAD.MOV.U32 R2, RZ, RZ, R7 ;  /* 0x000000ffff027224 */ /* 0x000fe200078e0007 */
[----:B----4-:R-:W-:-:S05]  /*6d9e0*/  IADD3.X R39, R39, UR9, RZ, P2, !PT ;  /* 0x0000000927277c10 */ /* 0x010fca00097fe4ff */
[----:B------:R1:W-:Y:S01]  /*6d9f0*/  STL [R1+0x15f8], R39 ;  /* 0x0015f82701007387 */ /* 0x0003e20000100800 */
[----:B------:R-:W-:Y:S01]  /*6da00*/  IMAD.MOV.U32 R3, RZ, RZ, R39 ;  /* 0x000000ffff037224 */ /* 0x000fe200078e0027 */
[----:B-----5:R-:W-:-:S04]  /*6da10*/  IADD3 R37, P2, R37, UR14, RZ ;  /* 0x0000000e25257c10 */ /* 0x020fc8000ff5e0ff */
[----:B------:R2:W-:Y:S04]  /*6da20*/  LDGSTS.E [R4+-0x3d800], [R2.64], P1 ;  /* 0xc280000002047fae */ /* 0x0005e8000892184c */
[----:B-1----:R-:W4:Y:S04]  /*6da30*/  LDL.LU R39, [R1+0x15c8] ;  /* 0x0015c80001277983 */ /* 0x002f280000300800 */
[----:B------:R-:W5:Y:S01]  /*6da40*/  LDL.LU R7, [R1+0x15c4] ;  /* 0x0015c40001077983 */ /* 0x000f620000300800 */
[----:B------:R-:W-:-:S03]  /*6da50*/  IADD3.X R42, R42, UR9, RZ, P2, !PT ;  /* 0x000000092a2a7c10 */ /* 0x000fc600097fe4ff */
[----:B------:R-:W-:Y:S04]  /*6da60*/  STL [R1+0x15f4], R37 ;  /* 0x0015f42501007387 */ /* 0x000fe80000100800 */
[----:B------:R1:W-:Y:S01]  /*6da70*/  STL [R1+0x15e8], R42 ;  /* 0x0015e82a01007387 */ /* 0x0003e20000100800 */
[----:B--2---:R-:W-:-:S03]  /*6da80*/  IMAD.MOV.U32 R3, RZ, RZ, R42 ;  /* 0x000000ffff037224 */ /* 0x004fc600078e002a */
        /* <DEDUP_REMOVED lines=32> */
[----:B-1----:R-:W2:Y:S01]  /*6dc90*/  LDL.LU R38, [R1+0x15a8] ;  /* 0x0015a80001267983 */ /* 0x002ea20000300800 */
[----:B------:R-:W-:-:S03]  /*6dca0*/  ISETP.GE.AND P1, PT, R5, UR6, PT ;  /* 0x0000000605007c0c */ /* 0x000fc6000bf26270 */
[----:B------:R-:W2:Y:S01]  /*6dcb0*/  LDL.LU R36, [R1+0x15a4] ;  /* 0x0015a40001247983 */ /* 0x000ea20000300800 */
[----:B---3--:R-:W-:-:S03]  /*6dcc0*/  SEL R2, RZ, 0x4, P1 ;  /* 0x00000004ff027807 */ /* 0x008fc60000800000 */
[----:B------:R-:W-:Y:S01]  /*6dcd0*/  STL [R1+0x15d4], R6 ;  /* 0x0015d40601007387 */ /* 0x000fe20000100800 */
[----:B------:R-:W-:-:S04]  /*6dce0*/  SEL R2, R2, RZ, !P0 ;  /* 0x000000ff02027207 */ /* 0x000fc80004000000 */
[----:B------:R-:W-:Y:S01]  /*6dcf0*/  ISETP.NE.U32.AND P1, PT, R2, RZ, PT ;  /* 0x000000ff0200720c */ /* 0x000fe20003f25070 */
[----:B------:R-:W-:Y:S01]  /*6dd00*/  IMAD.MOV.U32 R2, RZ, RZ, R6 ;  /* 0x000000ffff027224 */ /* 0x000fe200078e0006 */
[----:B----4-:R-:W-:-:S04]  /*6dd10*/  IADD3.X R39, R39, UR9, RZ, P2, !PT ;  /* 0x0000000927277c10 */ /* 0x010fc800097fe4ff */
[----:B------:R-:W-:Y:S01]  /*6dd20*/  MOV R3, R39 ;  /* 0x0000002700037202 */ /* 0x000fe20000000f00 */
[----:B------:R1:W-:Y:S01]  /*6dd30*/  STL [R1+0x15c8], R39 ;  /* 0x0015c82701007387 */ /* 0x0003e20000100800 */
[----:B-----5:R-:W-:-:S05]  /*6dd40*/  IADD3 R7, P2, R7, UR14, RZ ;  /* 0x0000000e07077c10 */ /* 0x020fca000ff5e0ff */
[----:B------:R3:W-:Y:S04]  /*6dd50*/  LDGSTS.E [R4+-0x3cc00], [R2.64], P1 ;  /* 0xc340000002047fae */ /* 0x0007e8000892184c */
[----:B-1----:R-:W4:Y:S04]  /*6dd60*/  LDL.LU R39, [R1+0x1598] ;  /* 0x0015980001277983 */ /* 0x002f280000300800 */
[----:B------:R-:W5:Y:S01]  /*6dd70*/  LDL.LU R6, [R1+0x1594] ;  /* 0x0015940001067983 */ /* 0x000f620000300800 */
[----:B------:R-:W-:-:S03]  /*6dd80*/  IADD3.X R42, R42, UR9, RZ, P2, !PT ;  /* 0x000000092a2a7c10 */ /* 0x000fc600097fe4ff */
[----:B------:R-:W-:Y:S04]  /*6dd90*/  STL [R1+0x15c4], R7 ;  /* 0x0015c40701007387 */ /* 0x000fe80000100800 */
[----:B------:R1:W-:Y:S01]  /*6dda0*/  STL [R1+0x15b8], R42 ;  /* 0x0015b82a01007387 */ /* 0x0003e20000100800 */
[----:B---3--:R-:W-:-:S03]  /*6ddb0*/  IMAD.MOV.U32 R3, RZ, RZ, R42 ;  /* 0x000000ffff037224 */ /* 0x008fc600078e002a */
[----:B-1----:R-:W3:Y:S04]  /*6ddc0*/  LDL.LU R42, [R1+0x1588] ;  /* 0x00158800012a7983 */ /* 0x002ee80000300800 */
        /* <DEDUP_REMOVED lines=8> */
[----:B------:R-:W-:Y:S01]  /*6de50*/  ISETP.NE.U32.AND P1, PT, R2, RZ, PT ;  /* 0x000000ff0200720c */ /* 0x000fe20003f25070 */
[----:B------:R-:W-:Y:S01]  /*6de60*/  IMAD.MOV.U32 R2, RZ, RZ, R7 ;  /* 0x000000ffff027224 */ /* 0x000fe200078e0007 */
[----:B------:R-:W-:Y:S01]  /*6de70*/  IADD3 R37, P2, R37, UR14, RZ ;  /* 0x0000000e25257c10 */ /* 0x000fe2000ff5e0ff */
[----:B------:R-:W3:Y:S10]  /*6de80*/  LDL.LU R7, [R1+0x1584] ;  /* 0x0015840001077983 */ /* 0x000ef40000300800 */
[----:B------:R1:W-:Y:S02]  /*6de90*/  LDGSTS.E [R4+-0x3c800], [R2.64], P1 ;  /* 0xc380000002047fae */ /* 0x0003e4000892184c */
[----:B-1----:R-:W-:-:S04]  /*6dea0*/  SHF.R.U32.HI R5, RZ, 0x6, R5 ;  /* 0x00000006ff057819 */ /* 0x002fc80000011605 */
[----:B------:R-:W-:-:S04]  /*6deb0*/  SGXT.U32 R5, R5, 0x1 ;  /* 0x000000010505781a */ /* 0x000fc80000000000 */
[----:B------:R-:W-:-:S04]  /*6dec0*/  LOP3.LUT R5, R5, 0x3c, RZ, 0xfc, !PT ;  /* 0x0000003c05057812 */ /* 0x000fc800078efcff */
[----:B------:R-:W-:-:S04]  /*6ded0*/  ISETP.GE.AND P1, PT, R5, UR6, PT ;  /* 0x0000000605007c0c */ /* 0x000fc8000bf26270 */
[----:B------:R-:W-:-:S04]  /*6dee0*/  SEL R2, RZ, 0x4, P1 ;  /* 0x00000004ff027807 */ /* 0x000fc80000800000 */
[----:B------:R-:W-:Y:S01]  /*6def0*/  SEL R2, R2, RZ, !P0 ;  /* 0x000000ff02027207 */ /* 0x000fe20004000000 */
[----:B------:R1:W-:Y:S03]  /*6df00*/  STL [R1+0x15b4], R37 ;  /* 0x0015b42501007387 */ /* 0x0003e60000100800 */
[----:B------:R-:W-:Y:S01]  /*6df10*/  ISETP.NE.U32.AND P1, PT, R2, RZ, PT ;  /* 0x000000ff0200720c */ /* 0x000fe20003f25070 */
[----:B------:R-:W-:Y:S01]  /*6df20*/  IMAD.MOV.U32 R2, RZ, RZ, R37 ;  /* 0x000000ffff027224 */ /* 0x000fe200078e0025 */
[----:B------:R-:W1:Y:S02]  /*6df30*/  S2R R5, SR_TID.X ;  /* 0x0000000000057919 */ /* 0x000e640000002100 */
[----:B-1----:R-:W-:-:S04]  /*6df40*/  SHF.R.U32.HI R5, RZ, 0x6, R5 ;  /* 0x00000006ff057819 */ /* 0x002fc80000011605 */
[----:B------:R-:W-:-:S04]  /*6df50*/  SGXT.U32 R5, R5, 0x1 ;  /* 0x000000010505781a */ /* 0x000fc80000000000 */
[----:B------:R-:W-:Y:S02]  /*6df60*/  LOP3.LUT R5, R5, 0x40, RZ, 0xfc, !PT ;  /* 0x0000004005057812 */ /* 0x000fe400078efcff */
[----:B--2---:R-:W-:-:S05]  /*6df70*/  IADD3.X R38, R38, UR9, RZ, P2, !PT ;  /* 0x0000000926267c10 */ /* 0x004fca00097fe4ff */
[----:B------:R1:W-:Y:S04]  /*6df80*/  STL [R1+0x15a8], R38 ;  /* 0x0015a82601007387 */ /* 0x0003e80000100800 */
[----:B------:R-:W2:Y:S01]  /*6df90*/  LDL.LU R37, [R1+0x1578] ;  /* 0x0015780001257983 */ /* 0x000ea20000300800 */
[----:B------:R-:W-:Y:S01]  /*6dfa0*/  IMAD.MOV.U32 R3, RZ, RZ, R38 ;  /* 0x000000ffff037224 */ /* 0x000fe200078e0026 */
[----:B------:R-:W-:-:S04]  /*6dfb0*/  IADD3 R36, P2, R36, UR14, RZ ;  /* 0x0000000e24247c10 */ /* 0x000fc8000ff5e0ff */
[----:B------:R1:W-:Y:S01]  /*6dfc0*/  LDGSTS.E [R4+-0x3c400], [R2.64], P1 ;  /* 0xc3c0000002047fae */ /* 0x0003e2000892184c */
[----:B------:R-:W-:-:S03]  /*6dfd0*/  ISETP.GE.AND P1, PT, R5, UR6, PT ;  /* 0x0000000605007c0c */ /* 0x000fc6000bf26270 */
[----:B-1----:R-:W2:Y:S04]  /*6dfe0*/  LDL.LU R38, [R1+0x1574] ;  /* 0x0015740001267983 */ /* 0x002ea80000300800 */
[----:B------:R-:W-:Y:S01]  /*6dff0*/  STL [R1+0x15a4], R36 ;  /* 0x0015a42401007387 */ /* 0x000fe20000100800 */
[----:B------:R-:W-:-:S04]  /*6e000*/  SEL R2, RZ, 0x4, P1 ;  /* 0x00000004ff027807 */ /* 0x000fc80000800000 */
        /* <DEDUP_REMOVED lines=8> */
[----:B-1----:R-:W5:Y:S04]  /*6e090*/  LDL.LU R39, [R1+0x1568] ;  /* 0x0015680001277983 */ /* 0x002f680000300800 */
[----:B------:R-:W5:Y:S01]  /*6e0a0*/  LDL.LU R36, [R1+0x1564] ;  /* 0x0015640001247983 */ /* 0x000f620000300800 */
[----:B---3--:R-:W-:-:S03]  /*6e0b0*/  IADD3.X R42, R42, UR9, RZ, P2, !PT ;  /* 0x000000092a2a7c10 */ /* 0x008fc600097fe4ff */
[----:B------:R-:W-:Y:S04]  /*6e0c0*/  STL [R1+0x1594], R6 ;  /* 0x0015940601007387 */ /* 0x000fe80000100800 */
[----:B------:R1:W-:Y:S01]  /*6e0d0*/  STL [R1+0x1588], R42 ;  /* 0x0015882a01007387 */ /* 0x0003e20000100800 */
[----:B----4-:R-:W-:-:S03]  /*6e0e0*/  IMAD.MOV.U32 R3, RZ, RZ, R42 ;  /* 0x000000ffff037224 */ /* 0x010fc600078e002a */
        /* <DEDUP_REMOVED lines=12> */
[----:B------:R-:W3:Y:S01]  /*6e1b0*/  LDL.LU R6, [R1+0x1554] ;  /* 0x0015540001067983 */ /* 0x000ee20000300800 */
        /* <DEDUP_REMOVED lines=19> */
[----:B-1----:R-:W4:Y:S01]  /*6e2f0*/  LDL.LU R37, [R1+0x1548] ;  /* 0x0015480001257983 */ /* 0x002f220000300800 */
[----:B------:R-:W-:-:S03]  /*6e300*/  ISETP.GE.AND P1, PT, R5, UR6, PT ;  /* 0x0000000605007c0c */ /* 0x000fc6000bf26270 */
[----:B------:R-:W4:Y:S01]  /*6e310*/  LDL.LU R7, [R1+0x1544] ;  /* 0x0015440001077983 */ /* 0x000f220000300800 */
[----:B--2---:R-:W-:-:S03]  /*6e320*/  SEL R2, RZ, 0x4, P1 ;  /* 0x00000004ff027807 */ /* 0x004fc60000800000 */
[----:B------:R-:W-:Y:S01]  /*6e330*/  STL [R1+0x1574], R38 ;  /* 0x0015742601007387 */ /* 0x000fe20000100800 */
[----:B------:R-:W-:-:S04]  /*6e340*/  SEL R2, R2, RZ, !P0 ;  /* 0x000000ff02027207 */ /* 0x000fc80004000000 */
[----:B------:R-:W-:Y:S01]  /*6e350*/  ISETP.NE.U32.AND P1, PT, R2, RZ, PT ;  /* 0x000000ff0200720c */ /* 0x000fe20003f25070 */
[----:B------:R-:W-:Y:S01]  /*6e360*/  IMAD.MOV.U32 R2, RZ, RZ, R38 ;  /* 0x000000ffff027224 */ /* 0x000fe200078e0026 */
[----:B-----5:R-:W-:-:S05]  /*6e370*/  IADD3.X R39, R39, UR9, RZ, P2, !PT ;  /* 0x0000000927277c10 */ /* 0x020fca00097fe4ff */
[----:B------:R1:W-:Y:S01]  /*6e380*/  STL [R1+0x1568], R39 ;  /* 0x0015682701007387 */ /* 0x0003e20000100800 */
[----:B------:R-:W-:Y:S01]  /*6e390*/  IMAD.MOV.U32 R3, RZ, RZ, R39 ;  /* 0x000000ffff037224 */ /* 0x000fe200078e0027 */
[----:B------:R-:W-:-:S04]  /*6e3a0*/  IADD3 R36, P2, R36, UR14, RZ ;  /* 0x0000000e24247c10 */ /* 0x000fc8000ff5e0ff */
[----:B------:R2:W-:Y:S04]  /*6e3b0*/  LDGSTS.E [R4+-0x3b400], [R2.64], P1 ;  /* 0xc4c0000002047fae */ /* 0x0005e8000892184c */
[----:B-1----:R-:W5:Y:S04]  /*6e3c0*/  LDL.LU R39, [R1+0x1538] ;  /* 0x0015380001277983 */ /* 0x002f680000300800 */
[----:B------:R-:W5:Y:S01]  /*6e3d0*/  LDL.LU R38, [R1+0x1534] ;  /* 0x0015340001267983 */ /* 0x000f620000300800 */
[----:B---3--:R-:W-:-:S03]  /*6e3e0*/  IADD3.X R42, R42, UR9, RZ, P2, !PT ;  /* 0x000000092a2a7c10 */ /* 0x008fc600097fe4ff */
[----:B------:R-:W-:Y:S04]  /*6e3f0*/  STL [R1+0x1564], R36 ;  /* 0x0015642401007387 */ /* 0x000fe80000100800 */
[----:B------:R1:W-:Y:S01]  /*6e400*/  STL [R1+0x1558], R42 ;  /* 0x0015582a01007387 */ /* 0x0003e20000100800 */
[----:B--2---:R-:W-:-:S03]  /*6e410*/  IMAD.MOV.U32 R3, RZ, RZ, R42 ;  /* 0x000000ffff037224 */ /* 0x004fc600078e002a */
[----:B-1----:R-:W2:Y:S04]  /*6e420*/  LDL.LU R42, [R1+0x1528] ;  /* 0x00152800012a7983 */ /* 0x002ea80000300800 */
        /* <DEDUP_REMOVED lines=11> */
[----:B------:R-:W2:Y:S10]  /*6e4e0*/  LDL.LU R36, [R1+0x1524] ;  /* 0x0015240001247983 */ /* 0x000eb40000300800 */
[----:B------:R1:W-:Y:S02]  /*6e4f0*/  LDGSTS.E [R4+-0x3b000], [R2.64], P1 ;  /* 0xc500000002047fae */ /* 0x0003e4000892184c */
[----:B-1----:R-:W-:-:S04]  /*6e500*/  SHF.R.U32.HI R5, RZ, 0x6, R5 ;  /* 0x00000006ff057819 */ /* 0x002fc80000011605 */
[----:B------:R-:W-:-:S04]  /*6e510*/  SGXT.U32 R5, R5, 0x1 ;  /* 0x000000010505781a */ /* 0x000fc80000000000 */
[----:B------:R-:W-:-:S04]  /*6e520*/  LOP3.LUT R5, R5, 0x54, RZ, 0xfc, !PT ;  /* 0x0000005405057812 */ /* 0x000fc800078efcff */
[----:B------:R-:W-:Y:S02]  /*6e530*/  ISETP.GE.AND P1, PT, R5, UR6, PT ;  /* 0x0000000605007c0c */ /* 0x000fe4000bf26270 */
[----:B------:R-:W1:Y:S02]  /*6e540*/  S2R R5, SR_TID.X ;  /* 0x0000000000057919 */ /* 0x000e640000002100 */
[----:B------:R-:W-:-:S04]  /*6e550*/  SEL R2, RZ, 0x4, P1 ;  /* 0x00000004ff027807 */ /* 0x000fc80000800000 */
[----:B------:R-:W-:Y:S01]  /*6e560*/  SEL R2, R2, RZ, !P0 ;  /* 0x000000ff02027207 */ /* 0x000fe20004000000 */
[----:B------:R-:W-:Y:S03]  /*6e570*/  STL [R1+0x1554], R6 ;  /* 0x0015540601007387 */ /* 0x000fe60000100800 */
[----:B------:R-:W-:Y:S01]  /*6e580*/  ISETP.NE.U32.AND P1, PT, R2, RZ, PT ;  /* 0x000000ff0200720c */ /* 0x000fe20003f25070 */
[----:B------:R-:W-:Y:S01]  /*6e590*/  IMAD.MOV.U32 R2, RZ, RZ, R6 ;  /* 0x000000ffff027224 */ /* 0x000fe200078e0006 */
[----:B-1----:R-:W-:-:S04]  /*6e5a0*/  SHF.R.U32.HI R5, RZ, 0x6, R5 ;  /* 0x00000006ff057819 */ /* 0x002fc80000011605 */
[----:B------:R-:W-:-:S04]  /*6e5b0*/  SGXT.U32 R5, R5, 0x1 ;  /* 0x000000010505781a */ /* 0x000fc80000000000 */
[----:B------:R-:W-:Y:S02]  /*6e5c0*/  LOP3.LUT R5, R5, 0x58, RZ, 0xfc, !PT ;  /* 0x0000005805057812 */ /* 0x000fe400078efcff */
[----:B----4-:R-:W-:-:S05]  /*6e5d0*/  IADD3.X R37, R37, UR9, RZ, P2, !PT ;  /* 0x0000000925257c10 */ /* 0x010fca00097fe4ff */
[----:B------:R1:W-:Y:S01]  /*6e5e0*/  STL [R1+0x1548], R37 ;  /* 0x0015482501007387 */ /* 0x0003e20000100800 */
[----:B------:R-:W-:-:S05]  /*6e5f0*/  IMAD.MOV.U32 R3, RZ, RZ, R37 ;  /* 0x000000ffff037224 */ /* 0x000fca00078e0025 */
[----:B------:R4:W-:Y:S04]  /*6e600*/  LDGSTS.E [R4+-0x3ac00], [R2.64], P1 ;  /* 0xc540000002047fae */ /* 0x0009e8000892184c */
[----:B-1----:R-:W3:Y:S01]  /*6e610*/  LDL.LU R37, [R1+0x1518] ;  /* 0x0015180001257983 */ /* 0x002ee20000300800 */
[----:B------:R-:W-:-:S03]  /*6e620*/  ISETP.GE.AND P1, PT, R5, UR6, PT ;  /* 0x0000000605007c0c */ /* 0x000fc6000bf26270 */
[----:B------:R-:W1:Y:S01]  /*6e630*/  S2R R5, SR_TID.X ;  /* 0x0000000000057919 */ /* 0x000e620000002100 */
[----:B----4-:R-:W-:-:S03]  /*6e640*/  SEL R2, RZ, 0x4, P1 ;  /* 0x00000004ff027807 */ /* 0x010fc60000800000 */
[----:B------:R-:W4:Y:S01]  /*6e650*/  LDL.LU R6, [R1+0x1514] ;  /* 0x0015140001067983 */ /* 0x000f220000300800 */
[----:B------:R-:W-:Y:S02]  /*6e660*/  SEL R2, R2, RZ, !P0 ;  /* 0x000000ff02027207 */ /* 0x000fe40004000000 */
[----:B------:R-:W-:Y:S02]  /*6e670*/  IADD3 R7, P2, R7, UR14, RZ ;  /* 0x0000000e07077c10 */ /* 0x000fe4000ff5e0ff */
[----:B------:R-:W-:Y:S02]  /*6e680*/  ISETP.NE.U32.AND P1, PT, R2, RZ, PT ;  /* 0x000000ff0200720c */ /* 0x000fe40003f25070 */
[----:B------:R-:W-:Y:S02]  /*6e690*/  MOV R2, R7 ;  /* 0x0000000700027202 */ /* 0x000fe40000000f00 */
[----:B-1----:R-:W-:-:S04]  /*6e6a0*/  SHF.R.U32.HI R5, RZ, 0x6, R5 ;  /* 0x00000006ff057819 */ /* 0x002fc80000011605 */
[----:B------:R-:W-:-:S04]  /*6e6b0*/  SGXT.U32 R5, R5, 0x1 ;  /* 0x000000010505781a */ /* 0x000fc80000000000 */
[----:B------:R-:W-:Y:S01]  /*6e6c0*/  LOP3.LUT R5, R5, 0x5c, RZ, 0xfc, !PT ;  /* 0x0000005c05057812 */ /* 0x000fe200078efcff */
[----:B------:R-:W-:Y:S01]  /*6e6d0*/  STL [R1+0x1544], R7 ;  /* 0x0015440701007387 */ /* 0x000fe20000100800 */
[----:B-----5:R-:W-:-:S05]  /*6e6e0*/  IADD3.X R39, R39, UR9, RZ, P2, !PT ;  /* 0x0000000927277c10 */ /* 0x020fca00097fe4ff */
[----:B------:R-:W-:Y:S01]  /*6e6f0*/  IMAD.MOV.U32 R3, RZ, RZ, R39 ;  /* 0x000000ffff037224 */ /* 0x000fe200078e0027 */
[----:B------:R1:W-:Y:S04]  /*6e700*/  STL [R1+0x1538], R39 ;  /* 0x0015382701007387 */ /* 0x0003e80000100800 */
[----:B------:R5:W-:Y:S01]  /*6e710*/  LDGSTS.E [R4+-0x3a800], [R2.64], P1 ;  /* 0xc580000002047fae */ /* 0x000be2000892184c */
[----:B------:R-:W-:Y:S02]  /*6e720*/  ISETP.GE.AND P1, PT, R5, UR6, PT ;  /* 0x0000000605007c0c */ /* 0x000fe4000bf26270 */
[----:B------:R-:W-:Y:S01]  /*6e730*/  IADD3 R38, P2, R38, UR14, RZ ;  /* 0x0000000e26267c10 */ /* 0x000fe2000ff5e0ff */
[----:B-1----:R-:W4:Y:S04]  /*6e740*/  LDL.LU R39, [R1+0x1508] ;  /* 0x0015080001277983 */ /* 0x002f280000300800 */
[----:B------:R-:W4:Y:S01]  /*6e750*/  LDL.LU R7, [R1+0x1504] ;  /* 0x0015040001077983 */ /* 0x000f220000300800 */
[----:B-----5:R-:W-:-:S04]  /*6e760*/  SEL R2, RZ, 0x4, P1 ;  /* 0x00000004ff027807 */ /* 0x020fc80000800000 */
[----:B------:R-:W-:Y:S02]  /*6e770*/  SEL R2, R2, RZ, !P0 ;  /* 0x000000ff02027207 */ /* 0x000fe40004000000 */
[----:B--2---:R-:W-:Y:S01]  /*6e780*/  IADD3.X R42, R42, UR9, RZ, P2, !PT ;  /* 0x000000092a2a7c10 */ /* 0x004fe200097fe4ff */
[----:B------:R1:W-:Y:S01]  /*6e790*/  STL [R1+0x1534], R38 ;  /* 0x0015342601007387 */ /* 0x0003e20000100800 */
[----:B------:R-:W-:Y:S01]  /*6e7a0*/  ISETP.NE.U32.AND P1, PT, R2, RZ, PT ;  /* 0x000000ff0200720c */ /* 0x000fe20003f25070 */
[----:B------:R-:W-:Y:S02]  /*6e7b0*/  IMAD.MOV.U32 R2, RZ, RZ, R38 ;  /* 0x000000ffff027224 */ /* 0x000fe400078e0026 */
[----:B------:R-:W-:Y:S04]  /*6e7c0*/  STL [R1+0x1528], R42 ;  /* 0x0015282a01007387 */ /* 0x000fe80000100800 */
[----:B-1----:R-:W2:Y:S04]  /*6e7d0*/  LDL.LU R38, [R1+0x14f8] ;  /* 0x0014f80001267983 */ /* 0x002ea80000300800 */
[----:B------:R-:W1:Y:S01]  /*6e7e0*/  S2R R5, SR_TID.X ;  /* 0x0000000000057919 */ /* 0x000e620000002100 */
[----:B------:R-:W-:-:S05]  /*6e7f0*/  IMAD.MOV.U32 R3, RZ, RZ, R42 ;  /* 0x000000ffff037224 */ /* 0x000fca00078e002a */
[----:B------:R5:W-:Y:S01]  /*6e800*/  LDGSTS.E [R4+-0x3a400], [R2.64], P1 ;  /* 0xc5c0000002047fae */ /* 0x000be2000892184c */
[----:B-1----:R-:W-:-:S04]  /*6e810*/  SHF.R.U32.HI R5, RZ, 0x6, R5 ;  /* 0x00000006ff057819 */ /* 0x002fc80000011605 */
[----:B------:R-:W-:-:S04]  /*6e820*/  SGXT.U32 R5, R5, 0x1 ;  /* 0x000000010505781a */ /* 0x000fc80000000000 */
[----:B------:R-:W-:-:S04]  /*6e830*/  LOP3.LUT R5, R5, 0x60, RZ, 0xfc, !PT ;  /* 0x0000006005057812 */ /* 0x000fc800078efcff */
[----:B------:R-:W-:Y:S02]  /*6e840*/  ISETP.GE.AND P1, PT, R5, UR6, PT ;  /* 0x0000000605007c0c */ /* 0x000fe4000bf26270 */
[----:B------:R-:W-:Y:S02]  /*6e850*/  IADD3 R36, P2, R36, UR14, RZ ;  /* 0x0000000e24247c10 */ /* 0x000fe4000ff5e0ff */
[----:B-----5:R-:W-:-:S04]  /*6e860*/  SEL R2, RZ, 0x4, P1 ;  /* 0x00000004ff027807 */ /* 0x020fc80000800000 */
[----:B------:R-:W-:Y:S01]  /*6e870*/  SEL R2, R2, RZ, !P0 ;  /* 0x000000ff02027207 */ /* 0x000fe20004000000 */
[----:B------:R-:W-:Y:S03]  /*6e880*/  STL [R1+0x1524], R36 ;  /* 0x0015242401007387 */ /* 0x000fe60000100800 */
[----:B------:R-:W-:Y:S01]  /*6e890*/  ISETP.NE.U32.AND P1, PT, R2, RZ, PT ;  /* 0x000000ff0200720c */ /* 0x000fe20003f25070 */
[----:B------:R-:W-:Y:S01]  /*6e8a0*/  IMAD.MOV.U32 R2, RZ, RZ, R36 ;  /* 0x000000ffff027224 */ /* 0x000fe200078e0024 */
[----:B------:R-:W1:Y:S02]  /*6e8b0*/  S2R R5, SR_TID.X ;  /* 0x0000000000057919 */ /* 0x000e640000002100 */
[----:B-1----:R-:W-:-:S04]  /*6e8c0*/  SHF.R.U32.HI R5, RZ, 0x6, R5 ;  /* 0x00000006ff057819 */ /* 0x002fc80000011605 */
[----:B------:R-:W-:-:S04]  /*6e8d0*/  SGXT.U32 R5, R5, 0x1 ;  /* 0x000000010505781a */ /* 0x000fc80000000000 */
[----:B------:R-:W-:Y:S02]  /*6e8e0*/  LOP3.LUT R5, R5, 0x64, RZ, 0xfc, !PT ;  /* 0x0000006405057812 */ /* 0x000fe400078efcff */
[----:B---3--:R-:W-:-:S05]  /*6e8f0*/  IADD3.X R37, R37, UR9, RZ, P2, !PT ;  /* 0x0000000925257c10 */ /* 0x008fca00097fe4ff */
[----:B------:R1:W-:Y:S01]  /*6e900*/  STL [R1+0x1518], R37 ;  /* 0x0015182501007387 */ /* 0x0003e20000100800 */
[----:B------:R-:W-:-:S05]  /*6e910*/  IMAD.MOV.U32 R3, RZ, RZ, R37 ;  /* 0x000000ffff037224 */ /* 0x000fca00078e0025 */
[----:B------:R3:W-:Y:S04]  /*6e920*/  LDGSTS.E [R4+-0x3a000], [R2.64], P1 ;  /* 0xc600000002047fae */ /* 0x0007e8000892184c */
[----:B-1----:R-:W5:Y:S04]  /*6e930*/  LDL.LU R37, [R1+0x14e8] ;  /* 0x0014e80001257983 */ /* 0x002f680000300800 */
[----:B------:R-:W5:Y:S01]  /*6e940*/  LDL.LU R36, [R1+0x14f4] ;  /* 0x0014f40001247983 */ /* 0x000f620000300800 */
[----:B------:R-:W-:Y:S02]  /*6e950*/  ISETP.GE.AND P1, PT, R5, UR6, PT ;  /* 0x0000000605007c0c */ /* 0x000fe4000bf26270 */
[----:B----4-:R-:W-:-:S02]  /*6e960*/  IADD3 R6, P2, R6, UR14, RZ ;  /* 0x0000000e06067c10 */ /* 0x010fc4000ff5e0ff */
[----:B---3--:R-:W-:-:S04]  /*6e970*/  SEL R2, RZ, 0x4, P1 ;  /* 0x00000004ff027807 */ /* 0x008fc80000800000 */
[----:B------:R-:W-:Y:S01]  /*6e980*/  SEL R2, R2, RZ, !P0 ;  /* 0x000000ff02027207 */ /* 0x000fe20004000000 */
[----:B------:R1:W-:Y:S03]  /*6e990*/  STL [R1+0x1514], R6 ;  /* 0x0015140601007387 */ /* 0x0003e60000100800 */
[----:B------:R-:W-:Y:S01]  /*6e9a0*/  ISETP.NE.U32.AND P1, PT, R2, RZ, PT ;  /* 0x000000ff0200720c */ /* 0x000fe20003f25070 */
[----:B------:R-:W-:Y:S01]  /*6e9b0*/  IMAD.MOV.U32 R2, RZ, RZ, R6 ;  /* 0x000000ffff027224 */ /* 0x000fe200078e0006 */
[----:B------:R-:W-:-:S05]  /*6e9c0*/  IADD3.X R39, R39, UR9, RZ, P2, !PT ;  /* 0x0000000927277c10 */ /* 0x000fca00097fe4ff */
[----:B------:R3:W-:Y:S01]  /*6e9d0*/  STL [R1+0x1508], R39 ;  /* 0x0015082701007387 */ /* 0x0007e20000100800 */
[----:B------:R-:W-:-:S03]  /*6e9e0*/  IADD3 R7, P2, R7, UR14, RZ ;  /* 0x0000000e07077c10 */ /* 0x000fc6000ff5e0ff */
[----:B------:R-:W4:Y:S04]  /*6e9f0*/  LDL.LU R43, [R1+0x14d8] ;  /* 0x0014d800012b7983 */ /* 0x000f280000300800 */
[----:B-1----:R-:W4:Y:S01]  /*6ea00*/  LDL.LU R6, [R1+0x14e4] ;  /* 0x0014e40001067983 */ /* 0x002f220000300800 */
[----:B------:R-:W-:-:S03]  /*6ea10*/  IMAD.MOV.U32 R3, RZ, RZ, R39 ;  /* 0x000000ffff037224 */ /* 0x000fc600078e0027 */
[----:B---3--:R-:W3:Y:S01]  /*6ea20*/  LDL.LU R39, [R1+0x14d4] ;  /* 0x0014d40001277983 */ /* 0x008ee20000300800 */
[----:B--2---:R-:W-:-:S03]  /*6ea30*/  IADD3.X R38, R38, UR9, RZ, P2, !PT ;  /* 0x0000000926267c10 */ /* 0x004fc600097fe4ff */
[----:B------:R-:W-:Y:S04]  /*6ea40*/  STL [R1+0x1504], R7 ;  /* 0x0015040701007387 */ /* 0x000fe80000100800 */
[----:B------:R1:W-:Y:S04]  /*6ea50*/  STL [R1+0x14f8], R38 ;  /* 0x0014f82601007387 */ /* 0x0003e80000100800 */
[----:B------:R-:W3:Y:S04]  /*6ea60*/  LDL.LU R42, [R1+0x14c8] ;  /* 0x0014c800012a7983 */ /* 0x000ee80000300800 */
[----:B------:R-:W1:Y:S04]  /*6ea70*/  S2R R5, SR_TID.X ;  /* 0x0000000000057919 */ /* 0x000e680000002100 */
        /* <DEDUP_REMOVED lines=8> */
[----:B------:R-:W-:Y:S02]  /*6eb00*/  IMAD.MOV.U32 R3, RZ, RZ, R38 ;  /* 0x000000ffff037224 */ /* 0x000fe400078e0026 */
[----:B------:R-:W3:Y:S01]  /*6eb10*/  LDL.LU R38, [R1+0x14b8] ;  /* 0x0014b80001267983 */ /* 0x000ee20000300800 */
[----:B------:R-:W-:Y:S01]  /*6eb20*/  ISETP.NE.U32.AND P1, PT, R2, RZ, PT ;  /* 0x000000ff0200720c */ /* 0x000fe20003f25070 */
[----:B------:R-:W-:Y:S02]  /*6eb30*/  IMAD.MOV.U32 R2, RZ, RZ, R7 ;  /* 0x000000ffff027224 */ /* 0x000fe400078e0007 */
[----:B------:R-:W3:Y:S10]  /*6eb40*/  LDL.LU R7, [R1+0x14c4] ;  /* 0x0014c40001077983 */ /* 0x000ef40000300800 */
[----:B------:R1:W-:Y:S02]  /*6eb50*/  LDGSTS.E [R4+-0x39800], [R2.64], P1 ;  /* 0xc680000002047fae */ /* 0x0003e4000892184c */
[----:B-1----:R-:W-:-:S04]  /*6eb60*/  SHF.R.U32.HI R5, RZ, 0x6, R5 ;  /* 0x00000006ff057819 */ /* 0x002fc80000011605 */
[----:B------:R-:W-:-:S04]  /*6eb70*/  SGXT.U32 R5, R5, 0x1 ;  /* 0x000000010505781a */ /* 0x000fc80000000000 */
[----:B------:R-:W-:-:S04]  /*6eb80*/  LOP3.LUT R5, R5, 0x6c, RZ, 0xfc, !PT ;  /* 0x0000006c05057812 */ /* 0x000fc800078efcff */
[----:B------:R-:W-:-:S04]  /*6eb90*/  ISETP.GE.AND P1, PT, R5, UR6, PT ;  /* 0x0000000605007c0c */ /* 0x000fc8000bf26270 */
[----:B------:R-:W-:Y:S01]  /*6eba0*/  SEL R2, RZ, 0x4, P1 ;  /* 0x00000004ff027807 */ /* 0x000fe20000800000 */
[----:B------:R-:W1:Y:S03]  /*6ebb0*/  S2R R5, SR_TID.X ;  /* 0x0000000000057919 */ /* 0x000e660000002100 */
[----:B------:R-:W-:-:S04]  /*6ebc0*/  SEL R2, R2, RZ, !P0 ;  /* 0x000000ff02027207 */ /* 0x000fc80004000000 */
[----:B------:R-:W-:Y:S02]  /*6ebd0*/  ISETP.NE.U32.AND P1, PT, R2, RZ, PT ;  /* 0x000000ff0200720c */ /* 0x000fe40003f25070 */
[----:B-1----:R-:W-:-:S04]  /*6ebe0*/  SHF.R.U32.HI R5, RZ, 0x6, R5 ;  /* 0x00000006ff057819 */ /* 0x002fc80000011605 */
[----:B------:R-:W-:-:S04]  /*6ebf0*/  SGXT.U32 R5, R5, 0x1 ;  /* 0x000000010505781a */ /* 0x000fc80000000000 */
[----:B------:R-:W-:Y:S02]  /*6ec00*/  LOP3.LUT R5, R5, 0x70, RZ, 0xfc, !PT ;  /* 0x0000007005057812 */ /* 0x000fe400078efcff */
[----:B-----5:R-:W-:-:S04]  /*6ec10*/  IADD3 R36, P2, R36, UR14, RZ ;  /* 0x0000000e24247c10 */ /* 0x020fc8000ff5e0ff */
[----:B------:R-:W-:Y:S01]  /*6ec20*/  IADD3.X R37, R37, UR9, RZ, P2, !PT ;  /* 0x0000000925257c10 */ /* 0x000fe200097fe4ff */
[----:B------:R-:W-:Y:S01]  /*6ec30*/  STL [R1+0x14f4], R36 ;  /* 0x0014f42401007387 */ /* 0x000fe20000100800 */
[----:B------:R-:W-:-:S03]  /*6ec40*/  IMAD.MOV.U32 R2, RZ, RZ, R36 ;  /* 0x000000ffff027224 */ /* 0x000fc600078e0024 */
[----:B------:R1:W-:Y:S01]  /*6ec50*/  STL [R1+0x14e8], R37 ;  /* 0x0014e82501007387 */ /* 0x0003e20000100800 */
[----:B------:R-:W-:-:S05]  /*6ec60*/  IMAD.MOV.U32 R3, RZ, RZ, R37 ;  /* 0x000000ffff037224 */ /* 0x000fca00078e0025 */
[----:B------:R5:W-:Y:S04]  /*6ec70*/  LDGSTS.E [R4+-0x39400], [R2.64], P1 ;  /* 0xc6c0000002047fae */ /* 0x000be8000892184c */
[----:B-1----:R-:W2:Y:S04]  /*6ec80*/  LDL.LU R37, [R1+0x14a8] ;  /* 0x0014a80001257983 */ /* 0x002ea80000300800 */
[----:B------:R-:W2:Y:S01]  /*6ec90*/  LDL.LU R36, [R1+0x14b4] ;  /* 0x0014b40001247983 */ /* 0x000ea20000300800 */
[----:B------:R-:W-:-:S04]  /*6eca0*/  ISETP.GE.AND P1, PT, R5, UR6, PT ;  /* 0x0000000605007c0c */ /* 0x000fc8000bf26270 */
[----:B-----5:R-:W-:-:S04]  /*6ecb0*/  SEL R2, RZ, 0x4, P1 ;  /* 0x00000004ff027807 */ /* 0x020fc80000800000 */
[----:B------:R-:W-:-:S04]  /*6ecc0*/  SEL R2, R2, RZ, !P0 ;  /* 0x000000ff02027207 */ /* 0x000fc80004000000 */
[----:B------:R-:W-:Y:S02]  /*6ecd0*/  ISETP.NE.U32.AND P1, PT, R2, RZ, PT ;  /* 0x000000ff0200720c */ /* 0x000fe40003f25070 */
[----:B----4-:R-:W-:-:S04]  /*6ece0*/  IADD3 R6, P2, R6, UR14, RZ ;  /* 0x0000000e06067c10 */ /* 0x010fc8000ff5e0ff */
[----:B------:R-:W-:Y:S02]  /*6ecf0*/  IADD3.X R43, R43, UR9, RZ, P2, !PT ;  /* 0x000000092b2b7c10 */ /* 0x000fe400097fe4ff */
[----:B---3--:R-:W-:Y:S01]  /*6ed00*/  IADD3 R39, P2, R39, UR14, RZ ;  /* 0x0000000e27277c10 */ /* 0x008fe2000ff5e0ff */
[----:B------:R-:W-:Y:S01]  /*6ed10*/  IMAD.MOV.U32 R2, RZ, RZ, R6 ;  /* 0x000000ffff027224 */ /* 0x000fe200078e0006 */
[----:B------:R1:W-:Y:S01]  /*6ed20*/  STL [R1+0x14e4], R6 ;  /* 0x0014e40601007387 */ /* 0x0003e20000100800 */
[----:B------:R-:W-:-:S03]  /*6ed30*/  IMAD.MOV.U32 R3, RZ, RZ, R43 ;  /* 0x000000ffff037224 */ /* 0x000fc600078e002b */
[----:B------:R-:W-:Y:S04]  /*6ed40*/  STL [R1+0x14d8], R43 ;  /* 0x0014d82b01007387 */ /* 0x000fe80000100800 */
[----:B------:R3:W-:Y:S01]  /*6ed50*/  LDGSTS.E [R4+-0x39000], [R2.64], P1 ;  /* 0xc700000002047fae */ /* 0x0007e2000892184c */
[----:B------:R-:W-:-:S03]  /*6ed60*/  IADD3.X R42, R42, UR9, RZ, P2, !PT ;  /* 0x000000092a2a7c10 */ /* 0x000fc600097fe4ff */
[----:B-1----:R-:W4:Y:S04]  /*6ed70*/  LDL.LU R6, [R1+0x169c] ;  /* 0x00169c0001067983 */ /* 0x002f280000300800 */
[----:B------:R-:W-:Y:S04]  /*6ed80*/  STL [R1+0x14d4], R39 ;  /* 0x0014d42701007387 */ /* 0x000fe80000100800 */
[----:B------:R1:W-:Y:S01]  /*6ed90*/  STL [R1+0x14c8], R42 ;  /* 0x0014c82a01007387 */ /* 0x0003e20000100800 */
[----:B---3--:R-:W-:-:S03]  /*6eda0*/  IMAD.MOV.U32 R3, RZ, RZ, R42 ;  /* 0x000000ffff037224 */ /* 0x008fc600078e002a */
        /* <DEDUP_REMOVED lines=10> */
[----:B------:R-:W-:Y:S11]  /*6ee50*/  IMAD.MOV.U32 R2, RZ, RZ, R39 ;  /* 0x000000ffff027224 */ /* 0x000ff600078e0027 */
[----:B------:R-:W-:Y:S01]  /*6ee60*/  @!UPT UIADD3 URZ, URZ, URZ, URZ ;  /* 0x0000003f3f3ff290 */ /* 0x000fe2000fffe03f */
[----:B------:R5:W-:Y:S01]  /*6ee70*/  LDGSTS.E [R4+-0x38c00], [R2.64], P1 ;  /* 0xc740000002047fae */ /* 0x000be2000892184c */
[----:B-1----:R-:W-:-:S04]  /*6ee80*/  SHF.R.U32.HI R5, RZ, 0x6, R5 ;  /* 0x00000006ff057819 */ /* 0x002fc80000011605 */
[----:B------:R-:W-:-:S04]  /*6ee90*/  SGXT.U32 R5, R5, 0x1 ;  /* 0x000000010505781a */ /* 0x000fc80000000000 */
[----:B------:R-:W-:-:S04]  /*6eea0*/  LOP3.LUT R5, R5, 0x78, RZ, 0xfc, !PT ;  /* 0x0000007805057812 */ /* 0x000fc800078efcff */
[----:B------:R-:W-:Y:S02]  /*6eeb0*/  ISETP.GE.AND P1, PT, R5, UR6, PT ;  /* 0x0000000605007c0c */ /* 0x000fe4000bf26270 */
[----:B------:R-:W1:Y:S02]  /*6eec0*/  S2R R5, SR_TID.X ;  /* 0x0000000000057919 */ /* 0x000e640000002100 */
[----:B-----5:R-:W-:-:S04]  /*6eed0*/  SEL R2, RZ, 0x4, P1 ;  /* 0x00000004ff027807 */ /* 0x020fc80000800000 */
[----:B------:R-:W-:Y:S02]  /*6eee0*/  SEL R2, R2, RZ, !P0 ;  /* 0x000000ff02027207 */ /* 0x000fe40004000000 */
[----:B------:R-:W-:Y:S02]  /*6eef0*/  IADD3 R7, P2, R7, UR14, RZ ;  /* 0x0000000e07077c10 */ /* 0x000fe4000ff5e0ff */
[----:B------:R-:W-:Y:S02]  /*6ef00*/  ISETP.NE.U32.AND P1, PT, R2, RZ, PT ;  /* 0x000000ff0200720c */ /* 0x000fe40003f25070 */
[----:B------:R-:W-:Y:S01]  /*6ef10*/  IADD3.X R38, R38, UR9, RZ, P2, !PT ;  /* 0x0000000926267c10 */ /* 0x000fe200097fe4ff */
[----:B------:R-:W-:-:S03]  /*6ef20*/  IMAD.MOV.U32 R2, RZ, RZ, R7 ;  /* 0x000000ffff027224 */ /* 0x000fc600078e0007 */
[----:B------:R-:W-:Y:S02]  /*6ef30*/  MOV R3, R38 ;  /* 0x0000002600037202 */ /* 0x000fe40000000f00 */
[----:B-1----:R-:W-:-:S05]  /*6ef40*/  SHF.R.U32.HI R5, RZ, 0x6, R5 ;  /* 0x00000006ff057819 */ /* 0x002fca0000011605 */
[----:B------:R1:W-:Y:S01]  /*6ef50*/  LDGSTS.E [R4+-0x38800], [R2.64], P1 ;  /* 0xc780000002047fae */ /* 0x0003e2000892184c */
[----:B------:R-:W-:-:S04]  /*6ef60*/  SGXT.U32 R5, R5, 0x1 ;  /* 0x000000010505781a */ /* 0x000fc80000000000 */
[----:B------:R-:W-:-:S04]  /*6ef70*/  LOP3.LUT R5, R5, 0x7c, RZ, 0xfc, !PT ;  /* 0x0000007c05057812 */ /* 0x000fc800078efcff */
[----:B------:R-:W-:Y:S02]  /*6ef80*/  ISETP.GE.AND P1, PT, R5, UR6, PT ;  /* 0x0000000605007c0c */ /* 0x000fe4000bf26270 */
[----:B------:R-:W5:Y:S04]  /*6ef90*/  S2R R5, SR_TID.X ;  /* 0x0000000000057919 */ /* 0x000f680000002100 */
[----:B------:R1:W-:Y:S04]  /*6efa0*/  STL [R1+0x14c4], R7 ;  /* 0x0014c40701007387 */ /* 0x0003e80000100800 */
[----:B------:R1:W-:Y:S04]  /*6efb0*/  STL [R1+0x14b8], R38 ;  /* 0x0014b82601007387 */ /* 0x0003e80000100800 */
[----:B-1----:R-:W3:Y:S04]  /*6efc0*/  LDL.LU R7, [R1+0x168c] ;  /* 0x00168c0001077983 */ /* 0x002ee80000300800 */
[----:B------:R-:W3:Y:S01]  /*6efd0*/  LDL.LU R38, [R1+0x1680] ;  /* 0x0016800001267983 */ /* 0x000ee20000300800 */
[----:B------:R-:W-:-:S04]  /*6efe0*/  SEL R2, RZ, 0x4, P1 ;  /* 0x00000004ff027807 */ /* 0x000fc80000800000 */
[----:B------:R-:W-:Y:S02]  /*6eff0*/  SEL R2, R2, RZ, !P0 ;  /* 0x000000ff02027207 */ /* 0x000fe40004000000 */
[----:B-----5:R-:W-:Y:S02]  /*6f000*/  SHF.R.U32.HI R5, RZ, 0x6, R5 ;  /* 0x00000006ff057819 */ /* 0x020fe40000011605 */
[----:B------:R-:W-:Y:S02]  /*6f010*/  ISETP.NE.U32.AND P1, PT, R2, RZ, PT ;  /* 0x000000ff0200720c */ /* 0x000fe40003f25070 */
[----:B------:R-:W-:Y:S02]  /*6f020*/  SGXT.U32 R5, R5, 0x1 ;  /* 0x000000010505781a */ /* 0x000fe40000000000 */
[----:B------:R-:W-:Y:S02]  /*6f030*/  IADD3 R0, R0, 0x100000, RZ ;  /* 0x0010000000007810 */ /* 0x000fe40007ffe0ff */
[----:B------:R-:W-:-:S02]  /*6f040*/  LOP3.LUT R5, R5, 0x2, RZ, 0xfc, !PT ;  /* 0x0000000205057812 */ /* 0x000fc400078efcff */
[----:B--2---:R-:W-:-:S04]  /*6f050*/  IADD3 R36, P2, R36, UR14, RZ ;  /* 0x0000000e24247c10 */ /* 0x004fc8000ff5e0ff */
[----:B------:R-:W-:Y:S01]  /*6f060*/  IADD3.X R37, R37, UR9, RZ, P2, !PT ;  /* 0x0000000925257c10 */ /* 0x000fe200097fe4ff */
[----:B------:R-:W-:-:S04]  /*6f070*/  IMAD.MOV.U32 R2, RZ, RZ, R36 ;  /* 0x000000ffff027224 */ /* 0x000fc800078e0024 */
[----:B------:R-:W-:-:S05]  /*6f080*/  IMAD.MOV.U32 R3, RZ, RZ, R37 ;  /* 0x000000ffff037224 */ /* 0x000fca00078e0025 */
[----:B------:R1:W-:Y:S01]  /*6f090*/  LDGSTS.E [R0+-0x38400], [R2.64], P1 ;  /* 0xc7c0000002007fae */ /* 0x0003e2000892184c */
[----:B------:R-:W-:-:S03]  /*6f0a0*/  ISETP.GE.AND P1, PT, R5, UR6, PT ;  /* 0x0000000605007c0c */ /* 0x000fc6000bf26270 */
[----:B------:R-:W2:Y:S04]  /*6f0b0*/  S2R R5, SR_TID.X ;  /* 0x0000000000057919 */ /* 0x000ea80000002100 */
[----:B------:R5:W-:Y:S04]  /*6f0c0*/  STL [R1+0x14b4], R36 ;  /* 0x0014b42401007387 */ /* 0x000be80000100800 */
[----:B------:R2:W-:Y:S04]  /*6f0d0*/  STL [R1+0x14a8], R37 ;  /* 0x0014a82501007387 */ /* 0x0005e80000100800 */
[----:B-----5:R-:W5:Y:S04]  /*6f0e0*/  LDL.LU R36, [R1+0x167c] ;  /* 0x00167c0001247983 */ /* 0x020f680000300800 */
[----:B------:R-:W5:Y:S01]  /*6f0f0*/  LDL.LU R39, [R1+0x1670] ;  /* 0x0016700001277983 */ /* 0x000f620000300800 */
[----:B--2---:R-:W-:-:S02]  /*6f100*/  LOP3.LUT R37, R5, 0x3f, RZ, 0xc0, !PT ;  /* 0x0000003f05257812 */ /* 0x004fc400078ec0ff */
[----:B------:R-:W-:Y:S02]  /*6f110*/  SHF.R.S32.HI R43, RZ, 0x6, R5 ;  /* 0x00000006ff2b7819 */ /* 0x000fe40000011405 */
[----:B-1----:R-:W-:Y:S01]  /*6f120*/  SEL R0, RZ, 0x4, P1 ;  /* 0x00000004ff007807 */ /* 0x002fe20000800000 */
[----:B------:R-:W-:Y:S01]  /*6f130*/  IMAD.SHL.U32 R37, R37, 0x4, RZ ;  /* 0x0000000425257824 */ /* 0x000fe200078e00ff */
[----:B------:R-:W-:Y:S02]  /*6f140*/  SGXT R43, R43, 0x1 ;  /* 0x000000012b2b781a */ /* 0x000fe40000000200 */
[----:B------:R-:W-:Y:S02]  /*6f150*/  SEL R0, R0, RZ, !P0 ;  /* 0x000000ff00007207 */ /* 0x000fe40004000000 */
[----:B------:R-:W-:Y:S02]  /*6f160*/  LOP3.LUT R37, R37, 0x120, R43, 0x78, !PT ;  /* 0x0000012025257812 */ /* 0x000fe400078e782b */
[----:B------:R-:W-:Y:S01]  /*6f170*/  ISETP.NE.U32.AND P1, PT, R0, RZ, PT ;  /* 0x000000ff0000720c */ /* 0x000fe20003f25070 */
[----:B------:R-:W-:Y:S01]  /*6f180*/  IMAD.U32 R0, RZ, RZ, UR8 ;  /* 0x00000008ff007e24 */ /* 0x000fe2000f8e00ff */
[----:B------:R-:W-:-:S05]  /*6f190*/  LOP3.LUT R37, R37, 0x40, RZ, 0x3c, !PT ;  /* 0x0000004025257812 */ /* 0x000fca00078e3cff */
[----:B------:R-:W-:Y:S02]  /*6f1a0*/  IMAD R0, R0, 0x8000, R37 ;  /* 0x0000800000007824 */ /* 0x000fe400078e0225 */
[----:B------:R-:W2:Y:S01]  /*6f1b0*/  LDL.LU R37, [R1+0x166c] ;  /* 0x00166c0001257983 */ /* 0x000ea20000300800 */
[----:B----4-:R-:W-:-:S05]  /*6f1c0*/  IADD3 R6, P2, R6, UR14, RZ ;  /* 0x0000000e06067c10 */ /* 0x010fca000ff5e0ff */
[----:B------:R-:W-:Y:S01]  /*6f1d0*/  STL [R1+0x169c], R6 ;  /* 0x00169c0601007387 */ /* 0x000fe20000100800 */
[----:B------:R-:W-:-:S05]  /*6f1e0*/  IADD3.X R42, R42, UR9, RZ, P2, !PT ;  /* 0x000000092a2a7c10 */ /* 0x000fca00097fe4ff */
[----:B------:R1:W-:Y:S01]  /*6f1f0*/  STL [R1+0x1690], R42 ;  /* 0x0016902a01007387 */ /* 0x0003e20000100800 */
[----:B------:R-:W-:-:S03]  /*6f200*/  IMAD.MOV.U32 R3, RZ, RZ, R42 ;  /* 0x000000ffff037224 */ /* 0x000fc600078e002a */
[----:B-1----:R-:W4:Y:S01]  /*6f210*/  LDL.LU R42, [R1+0x1660] ;  /* 0x00166000012a7983 */ /* 0x002f220000300800 */
[----:B------:R-:W-:Y:S01]  /*6f220*/  IADD3 R4, R0, 0x100000, RZ ;  /* 0x0010000000047810 */ /* 0x000fe20007ffe0ff */
[----:B------:R-:W-:Y:S02]  /*6f230*/  IMAD.MOV.U32 R2, RZ, RZ, R6 ;  /* 0x000000ffff027224 */ /* 0x000fe400078e0006 */
[----:B------:R-:W4:Y:S01]  /*6f240*/  LDL.LU R6, [R1+0x165c] ;  /* 0x00165c0001067983 */ /* 0x000f220000300800 */
[----:B------:R-:W-:-:S03]  /*6f250*/  SHF.R.U32.HI R5, RZ, 0x6, R5 ;  /* 0x00000006ff057819 */ /* 0x000fc60000011605 */
[----:B------:R1:W-:Y:S01]  /*6f260*/  LDGSTS.E [R4+-0x3fe00], [R2.64], P1 ;  /* 0xc020000002047fae */ /* 0x0003e2000892184c */
[----:B------:R-:W-:-:S04]  /*6f270*/  SGXT.U32 R5, R5, 0x1 ;  /* 0x000000010505781a */ /* 0x000fc80000000000 */
[----:B------:R-:W-:-:S04]  /*6f280*/  LOP3.LUT R5, R5, 0x6, RZ, 0xfc, !PT ;  /* 0x0000000605057812 */ /* 0x000fc800078efcff */
[----:B------:R-:W-:Y:S02]  /*6f290*/  ISETP.GE.AND P1, PT, R5, UR6, PT ;  /* 0x0000000605007c0c */ /* 0x000fe4000bf26270 */
[----:B------:R-:W1:Y:S02]  /*6f2a0*/  S2R R5, SR_TID.X ;  /* 0x0000000000057919 */ /* 0x000e640000002100 */
[----:B-1----:R-:W-:-:S04]  /*6f2b0*/  SEL R2, RZ, 0x4, P1 ;  /* 0x00000004ff027807 */ /* 0x002fc80000800000 */
[----:B------:R-:W-:-:S04]  /*6f2c0*/  SEL R2, R2, RZ, !P0 ;  /* 0x000000ff02027207 */ /* 0x000fc80004000000 */
[----:B------:R-:W-:Y:S02]  /*6f2d0*/  ISETP.NE.U32.AND P1, PT, R2, RZ, PT ;  /* 0x000000ff0200720c */ /* 0x000fe40003f25070 */
[----:B------:R-:W-:-:S04]  /*6f2e0*/  SHF.R.U32.HI R5, RZ, 0x6, R5 ;  /* 0x00000006ff057819 */ /* 0x000fc80000011605 */
[----:B------:R-:W-:-:S04]  /*6f2f0*/  SGXT.U32 R5, R5, 0x1 ;  /* 0x000000010505781a */ /* 0x000fc80000000000 */
[----:B------:R-:W-:Y:S02]  /*6f300*/  LOP3.LUT R5, R5, 0xa, RZ, 0xfc, !PT ;  /* 0x0000000a05057812 */ /* 0x000fe400078efcff */
[----:B---3--:R-:W-:-:S04]  /*6f310*/  IADD3 R7, P2, R7, UR14, RZ ;  /* 0x0000000e07077c10 */ /* 0x008fc8000ff5e0ff */
[----:B------:R-:W-:Y:S01]  /*6f320*/  IADD3.X R38, R38, UR9, RZ, P2, !PT ;  /* 0x0000000926267c10 */ /* 0x000fe200097fe4ff */
[----:B------:R-:W-:Y:S04]  /*6f330*/  STL [R1+0x168c], R7 ;  /* 0x00168c0701007387 */ /* 0x000fe80000100800 */
[----:B------:R1:W-:Y:S01]  /*6f340*/  STL [R1+0x1680], R38 ;  /* 0x0016802601007387 */ /* 0x0003e20000100800 */
[----:B------:R-:W-:-:S03]  /*6f350*/  IMAD.MOV.U32 R3, RZ, RZ, R38 ;  /* 0x000000ffff037224 */ /* 0x000fc600078e0026 */
[----:B-1----:R-:W3:Y:S01]  /*6f360*/  LDL.LU R38, [R1+0x1650] ;  /* 0x0016500001267983 */ /* 0x002ee20000300800 */
[----:B------:R-:W-:-:S03]  /*6f370*/  IMAD.MOV.U32 R2, RZ, RZ, R7 ;  /* 0x000000ffff027224 */ /* 0x000fc600078e0007 */
[----:B------:R-:W3:Y:S04]  /*6f380*/  LDL.LU R7, [R1+0x164c] ;  /* 0x00164c0001077983 */ /* 0x000ee80000300800 */
[----:B------:R1:W-:Y:S01]  /*6f390*/  LDGSTS.E [R4+-0x3fa00], [R2.64], P1 ;  /* 0xc060000002047fae */ /* 0x0003e2000892184c */
[----:B------:R-:W-:-:S04]  /*6f3a0*/  ISETP.GE.AND P1, PT, R5, UR6, PT ;  /* 0x0000000605007c0c */ /* 0x000fc8000bf26270 */
[----:B-1----:R-:W-:-:S04]  /*6f3b0*/  SEL R2, RZ, 0x4, P1 ;  /* 0x00000004ff027807 */ /* 0x002fc80000800000 */
[----:B------:R-:W-:-:S04]  /*6f3c0*/  SEL R2, R2, RZ, !P0 ;  /* 0x000000ff02027207 */ /* 0x000fc80004000000 */
[----:B------:R-:W-:Y:S02]  /*6f3d0*/  ISETP.NE.U32.AND P1, PT, R2, RZ, PT ;  /* 0x000000ff0200720c */ /* 0x000fe40003f25070 */
[----:B-----5:R-:W-:-:S04]  /*6f3e0*/  IADD3 R36, P2, R36, UR14, RZ ;  /* 0x0000000e24247c10 */ /* 0x020fc8000ff5e0ff */
[----:B------:R-:W-:Y:S01]  /*6f3f0*/  IADD3.X R39, R39, UR9, RZ, P2, !PT ;  /* 0x0000000927277c10 */ /* 0x000fe200097fe4ff */
[----:B------:R-:W-:Y:S04]  /*6f400*/  STL [R1+0x167c], R36 ;  /* 0x00167c2401007387 */ /* 0x000fe80000100800 */
[----:B------:R1:W-:Y:S01]  /*6f410*/  STL [R1+0x1670], R39 ;  /* 0x0016702701007387 */ /* 0x0003e20000100800 */
[----:B------:R-:W-:-:S03]  /*6f420*/  IMAD.MOV.U32 R3, RZ, RZ, R39 ;  /* 0x000000ffff037224 */ /* 0x000fc600078e0027 */
[----:B-1----:R-:W5:Y:S01]  /*6f430*/  LDL.LU R39, [R1+0x1640] ;  /* 0x0016400001277983 */ /* 0x002f620000300800 */
[----:B------:R-:W-:-:S03]  /*6f440*/  IMAD.MOV.U32 R2, RZ, RZ, R36 ;  /* 0x000000ffff027224 */ /* 0x000fc600078e0024 */
[----:B------:R-:W5:Y:S04]  /*6f450*/  LDL.LU R36, [R1+0x163c] ;  /* 0x00163c0001247983 */ /* 0x000f680000300800 */
[----:B------:R1:W-:Y:S01]  /*6f460*/  LDGSTS.E [R4+-0x3f600], [R2.64], P1 ;  /* 0xc0a0000002047fae */ /* 0x0003e2000892184c */
[----:B--2---:R-:W-:-:S05]  /*6f470*/  IADD3 R37, P2, R37, UR14, RZ ;  /* 0x0000000e25257c10 */ /* 0x004fca000ff5e0ff */
[----:B------:R-:W-:Y:S01]  /*6f480*/  STL [R1+0x166c], R37 ;  /* 0x00166c2501007387 */ /* 0x000fe20000100800 */
[----:B----4-:R-:W-:-:S05]  /*6f490*/  IADD3.X R42, R42, UR9, RZ, P2, !PT ;  /* 0x000000092a2a7c10 */ /* 0x010fca00097fe4ff */
[----:B------:R2:W-:Y:S01]  /*6f4a0*/  STL [R1+0x1660], R42 ;  /* 0x0016602a01007387 */ /* 0x0005e20000100800 */
[----:B-1----:R-:W-:-:S03]  /*6f4b0*/  IMAD.MOV.U32 R3, RZ, RZ, R42 ;  /* 0x000000ffff037224 */ /* 0x002fc600078e002a */
[----:B--2---:R-:W2:Y:S04]  /*6f4c0*/  LDL.LU R42, [R1+0x1630] ;  /* 0x00163000012a7983 */ /* 0x004ea80000300800 */
        /* <DEDUP_REMOVED lines=11> */
[----:B------:R-:W4:Y:S04]  /*6f580*/  LDL.LU R37, [R1+0x162c] ;  /* 0x00162c0001257983 */ /* 0x000f280000300800 */
[----:B------:R-:W-:Y:S04]  /*6f590*/  STL [R1+0x165c], R6 ;  /* 0x00165c0601007387 */ /* 0x000fe80000100800 */
[----:B------:R1:W-:Y:S02]  /*6f5a0*/  LDGSTS.E [R4+-0x3f200], [R2.64], P1 ;  /* 0xc0e0000002047fae */ /* 0x0003e4000892184c */
        /* <DEDUP_REMOVED lines=8> */
[----:B---3--:R-:W-:-:S05]  /*6f630*/  IADD3.X R38, R38, UR9, RZ, P2, !PT ;  /* 0x0000000926267c10 */ /* 0x008fca00097fe4ff */
[----:B------:R3:W-:Y:S01]  /*6f640*/  STL [R1+0x1650], R38 ;  /* 0x0016502601007387 */ /* 0x0007e20000100800 */
[----:B------:R-:W-:-:S03]  /*6f650*/  IMAD.MOV.U32 R3, RZ, RZ, R38 ;  /* 0x000000ffff037224 */ /* 0x000fc600078e0026 */
[----:B---3--:R-:W3:Y:S01]  /*6f660*/  LDL.LU R38, [R1+0x1620] ;  /* 0x0016200001267983 */ /* 0x008ee20000300800 */
[----:B------:R-:W-:Y:S01]  /*6f670*/  IADD3 R7, P2, R7, UR14, RZ ;  /* 0x0000000e07077c10 */ /* 0x000fe2000ff5e0ff */
[----:B------:R-:W-:Y:S02]  /*6f680*/  IMAD.MOV.U32 R2, RZ, RZ, R6 ;  /* 0x000000ffff027224 */ /* 0x000fe400078e0006 */
[----:B------:R-:W3:Y:S01]  /*6f690*/  LDL.LU R6, [R1+0x161c] ;  /* 0x00161c0001067983 */ /* 0x000ee20000300800 */
[----:B-1----:R-:W-:-:S03]  /*6f6a0*/  SHF.R.U32.HI R5, RZ, 0x6, R5 ;  /* 0x00000006ff057819 */ /* 0x002fc60000011605 */
[----:B------:R1:W-:Y:S04]  /*6f6b0*/  LDGSTS.E [R4+-0x3ee00], [R2.64], P1 ;  /* 0xc120000002047fae */ /* 0x0003e8000892184c */
[----:B------:R-:W-:Y:S01]  /*6f6c0*/  STL [R1+0x164c], R7 ;  /* 0x00164c0701007387 */ /* 0x000fe20000100800 */
[----:B------:R-:W-:-:S04]  /*6f6d0*/  SGXT.U32 R5, R5, 0x1 ;  /* 0x000000010505781a */ /* 0x000fc80000000000 */
[----:B------:R-:W-:-:S04]  /*6f6e0*/  LOP3.LUT R5, R5, 0x16, RZ, 0xfc, !PT ;  /* 0x0000001605057812 */ /* 0x000fc800078efcff */
[----:B------:R-:W-:-:S04]  /*6f6f0*/  ISETP.GE.AND P1, PT, R5, UR6, PT ;  /* 0x0000000605007c0c */ /* 0x000fc8000bf26270 */
[----:B-1----:R-:W-:-:S04]  /*6f700*/  SEL R2, RZ, 0x4, P1 ;  /* 0x00000004ff027807 */ /* 0x002fc80000800000 */
[----:B------:R-:W-:-:S04]  /*6f710*/  SEL R2, R2, RZ, !P0 ;  /* 0x000000ff02027207 */ /* 0x000fc80004000000 */
[----:B------:R-:W-:Y:S01]  /*6f720*/  ISETP.NE.U32.AND P1, PT, R2, RZ, PT ;  /* 0x000000ff0200720c */ /* 0x000fe20003f25070 */
[----:B------:R-:W-:Y:S01]  /*6f730*/  IMAD.MOV.U32 R2, RZ, RZ, R7 ;  /* 0x000000ffff027224 */ /* 0x000fe200078e0007 */
[----:B-----5:R-:W-:-:S04]  /*6f740*/  IADD3.X R39, R39, UR9, RZ, P2, !PT ;  /* 0x0000000927277c10 */ /* 0x020fc800097fe4ff */
[----:B------:R-:W-:Y:S01]  /*6f750*/  MOV R3, R39 ;  /* 0x0000002700037202 */ /* 0x000fe20000000f00 */
[----:B------:R1:W-:Y:S01]  /*6f760*/  STL [R1+0x1640], R39 ;  /* 0x0016402701007387 */ /* 0x0003e20000100800 */
[----:B------:R-:W-:-:S05]  /*6f770*/  IADD3 R36, P2, R36, UR14, RZ ;  /* 0x0000000e24247c10 */ /* 0x000fca000ff5e0ff */
[----:B------:R5:W-:Y:S04]  /*6f780*/  LDGSTS.E [R4+-0x3ea00], [R2.64], P1 ;  /* 0xc160000002047fae */ /* 0x000be8000892184c */
[----:B-1----:R-:W3:Y:S04]  /*6f790*/  LDL.LU R39, [R1+0x1610] ;  /* 0x0016100001277983 */ /* 0x002ee80000300800 */
[----:B------:R-:W3:Y:S04]  /*6f7a0*/  LDL.LU R7, [R1+0x160c] ;  /* 0x00160c0001077983 */ /* 0x000ee80000300800 */
[----:B------:R-:W-:Y:S01]  /*6f7b0*/  STL [R1+0x163c], R36 ;  /* 0x00163c2401007387 */ /* 0x000fe20000100800 */
[----:B--2---:R-:W-:-:S05]  /*6f7c0*/  IADD3.X R42, R42, UR9, RZ, P2, !PT ;  /* 0x000000092a2a7c10 */ /* 0x004fca00097fe4ff */
[----:B------:R1:W-:Y:S01]  /*6f7d0*/  STL [R1+0x1630], R42 ;  /* 0x0016302a01007387 */ /* 0x0003e20000100800 */
[----:B-----5:R-:W-:-:S03]  /*6f7e0*/  IMAD.MOV.U32 R3, RZ, RZ, R42 ;  /* 0x000000ffff037224 */ /* 0x020fc600078e002a */
        /* <DEDUP_REMOVED lines=10> */
[----:B----4-:R-:W-:Y:S01]  /*6f890*/  IADD3 R37, P2, R37, UR14, RZ ;  /* 0x0000000e25257c10 */ /* 0x010fe2000ff5e0ff */
[----:B------:R-:W-:Y:S02]  /*6f8a0*/  IMAD.MOV.U32 R2, RZ, RZ, R36 ;  /* 0x000000ffff027224 */ /* 0x000fe400078e0024 */
[----:B------:R-:W4:Y:S04]  /*6f8b0*/  LDL.LU R36, [R1+0x15fc] ;  /* 0x0015fc0001247983 */ /* 0x000f280000300800 */
[----:B------:R-:W-:Y:S04]  /*6f8c0*/  STL [R1+0x162c], R37 ;  /* 0x00162c2501007387 */ /* 0x000fe80000100800 */
[----:B------:R5:W-:Y:S01]  /*6f8d0*/  LDGSTS.E [R4+-0x3e600], [R2.64], P1 ;  /* 0xc1a0000002047fae */ /* 0x000be2000892184c */
[----:B-1----:R-:W-:-:S04]  /*6f8e0*/  SHF.R.U32.HI R5, RZ, 0x6, R5 ;  /* 0x00000006ff057819 */ /* 0x002fc80000011605 */
[----:B------:R-:W-:-:S04]  /*6f8f0*/  SGXT.U32 R5, R5, 0x1 ;  /* 0x000000010505781a */ /* 0x000fc80000000000 */
[----:B------:R-:W-:-:S04]  /*6f900*/  LOP3.LUT R5, R5, 0x1e, RZ, 0xfc, !PT ;  /* 0x0000001e05057812 */ /* 0x000fc800078efcff */
[----:B------:R-:W-:Y:S02]  /*6f910*/  ISETP.GE.AND P1, PT, R5, UR6, PT ;  /* 0x0000000605007c0c */ /* 0x000fe4000bf26270 */
[----:B------:R-:W1:Y:S02]  /*6f920*/  S2R R5, SR_TID.X ;  /* 0x0000000000057919 */ /* 0x000e640000002100 */
[----:B-----5:R-:W-:-:S04]  /*6f930*/  SEL R2, RZ, 0x4, P1 ;  /* 0x00000004ff027807 */ /* 0x020fc80000800000 */
        /* <DEDUP_REMOVED lines=8> */
[----:B------:R-:W5:Y:S01]  /*6f9c0*/  LDL.LU R37, [R1+0x15ec] ;  /* 0x0015ec0001257983 */ /* 0x000f620000300800 */
        /* <DEDUP_REMOVED lines=10> */
[----:B------:R-:W-:-:S05]  /*6fa70*/  IADD3.X R39, R39, UR9, RZ, P2, !PT ;  /* 0x0000000927277c10 */ /* 0x000fca00097fe4ff */
[----:B------:R1:W-:Y:S01]  /*6fa80*/  STL [R1+0x1610], R39 ;  /* 0x0016102701007387 */ /* 0x0003e20000100800 */
[----:B------:R-:W-:Y:S01]  /*6fa90*/  IMAD.MOV.U32 R3, RZ, RZ, R39 ;  /* 0x000000ffff037224 */ /* 0x000fe200078e0027 */
[----:B------:R-:W-:-:S04]  /*6faa0*/  IADD3 R7, P2, R7, UR14, RZ ;  /* 0x0000000e07077c10 */ /* 0x000fc8000ff5e0ff */
[----:B------:R2:W-:Y:S04]  /*6fab0*/  LDGSTS.E [R4+-0x3de00], [R2.64], P1 ;  /* 0xc220000002047fae */ /* 0x0005e8000892184c */
[----:B-1----:R-:W5:Y:S04]  /*6fac0*/  LDL.LU R39, [R1+0x15e0] ;  /* 0x0015e00001277983 */ /* 0x002f680000300800 */
[----:B------:R-:W5:Y:S04]  /*6fad0*/  LDL.LU R6, [R1+0x15dc] ;  /* 0x0015dc0001067983 */ /* 0x000f680000300800 */
[----:B------:R-:W-:Y:S01]  /*6fae0*/  STL [R1+0x160c], R7 ;  /* 0x00160c0701007387 */ /* 0x000fe20000100800 */
[----:B--2---:R-:W-:-:S05]  /*6faf0*/  IADD3.X R42, R42, UR9, RZ, P2, !PT ;  /* 0x000000092a2a7c10 */ /* 0x004fca00097fe4ff */
[----:B------:R1:W-:Y:S01]  /*6fb00*/  STL [R1+0x1600], R42 ;  /* 0x0016002a01007387 */ /* 0x0003e20000100800 */
[----:B------:R-:W-:-:S03]  /*6fb10*/  IMAD.MOV.U32 R3, RZ, RZ, R42 ;  /* 0x000000ffff037224 */ /* 0x000fc600078e002a */
        /* <DEDUP_REMOVED lines=27> */
[----:B-----5:R-:W-:Y:S01]  /*6fcd0*/  IADD3 R37, P2, R37, UR14, RZ ;  /* 0x0000000e25257c10 */ /* 0x020fe2000ff5e0ff */
        /* <DEDUP_REMOVED lines=61> */
[----:B------:R-:W-:Y:S02]  /*700b0*/  ISETP.NE.U32.AND P1, PT, R2, RZ, PT ;  /* 0x000000ff0200720c */ /* 0x000fe40003f25070 */
[----:B------:R-:W-:Y:S02]  /*700c0*/  MOV R2, R36 ;  /* 0x0000002400027202 */ /* 0x000fe40000000f00 */
        /* <DEDUP_REMOVED lines=73> */
[----:B----4-:R-:W-:Y:S01]  /*70560*/  IADD3 R37, P2, R37, UR14, RZ ;  /* 0x0000000e25257c10 */ /* 0x010fe2000ff5e0ff */
[----:B------:R-:W4:Y:S10]  /*70570*/  LDL.LU R36, [R1+0x153c] ;  /* 0x00153c0001247983 */ /* 0x000f340000300800 */
        /* <DEDUP_REMOVED lines=8> */
[----:B------:R1:W-:Y:S03]  /*70600*/  STL [R1+0x156c], R37 ;  /* 0x00156c2501007387 */ /* 0x0003e60000100800 */
[----:B------:R-:W-:Y:S01]  /*70610*/  ISETP.NE.U32.AND P1, PT, R2, RZ, PT ;  /* 0x000000ff0200720c */ /* 0x000fe20003f25070 */
[----:B------:R-:W-:Y:S01]  /*70620*/  IMAD.MOV.U32 R2, RZ, RZ, R37 ;  /* 0x000000ffff027224 */ /* 0x000fe200078e0025 */
[----:B---3--:R-:W-:-:S05]  /*70630*/  IADD3.X R38, R38, UR9, RZ, P2, !PT ;  /* 0x0000000926267c10 */ /* 0x008fca00097fe4ff */
[----:B------:R3:W-:Y:S04]  /*70640*/  STL [R1+0x1560], R38 ;  /* 0x0015602601007387 */ /* 0x0007e80000100800 */
[----:B-1----:R-:W4:Y:S01]  /*70650*/  LDL.LU R37, [R1+0x1530] ;  /* 0x0015300001257983 */ /* 0x002f220000300800 */
[----:B------:R-:W-:Y:S01]  /*70660*/  SHF.R.U32.HI R5, RZ, 0x6, R5 ;  /* 0x00000006ff057819 */ /* 0x000fe20000011605 */
[----:B------:R-:W-:-:S03]  /*70670*/  IMAD.MOV.U32 R3, RZ, RZ, R38 ;  /* 0x000000ffff037224 */ /* 0x000fc600078e0026 */
[----:B------:R-:W-:Y:S01]  /*70680*/  SGXT.U32 R5, R5, 0x1 ;  /* 0x000000010505781a */ /* 0x000fe20000000000 */
[----:B---3--:R-:W3:Y:S03]  /*70690*/  LDL.LU R38, [R1+0x152c] ;  /* 0x00152c0001267983 */ /* 0x008ee60000300800 */
[----:B------:R-:W-:Y:S01]  /*706a0*/  LOP3.LUT R5, R5, 0x52, RZ, 0xfc, !PT ;  /* 0x0000005205057812 */ /* 0x000fe200078efcff */
[----:B------:R1:W-:Y:S01]  /*706b0*/  LDGSTS.E [R4+-0x3b200], [R2.64], P1 ;  /* 0xc4e0000002047fae */ /* 0x0003e2000892184c */
[----:B-----5:R-:W-:Y:S02]  /*706c0*/  IADD3 R6, P2, R6, UR14, RZ ;  /* 0x0000000e06067c10 */ /* 0x020fe4000ff5e0ff */
[----:B------:R-:W-:Y:S02]  /*706d0*/  ISETP.GE.AND P1, PT, R5, UR6, PT ;  /* 0x0000000605007c0c */ /* 0x000fe4000bf26270 */
[----:B------:R-:W5:Y:S04]  /*706e0*/  S2R R5, SR_TID.X ;  /* 0x0000000000057919 */ /* 0x000f680000002100 */
[----:B------:R-:W-:Y:S01]  /*706f0*/  STL [R1+0x155c], R6 ;  /* 0x00155c0601007387 */ /* 0x000fe20000100800 */
[----:B-1----:R-:W-:-:S04]  /*70700*/  SEL R2, RZ, 0x4, P1 ;  /* 0x00000004ff027807 */ /* 0x002fc80000800000 */
[----:B------:R-:W-:-:S04]  /*70710*/  SEL R2, R2, RZ, !P0 ;  /* 0x000000ff02027207 */ /* 0x000fc80004000000 */
[----:B------:R-:W-:Y:S01]  /*70720*/  ISETP.NE.U32.AND P1, PT, R2, RZ, PT ;  /* 0x000000ff0200720c */ /* 0x000fe20003f25070 */
[----:B------:R-:W-:Y:S01]  /*70730*/  IMAD.MOV.U32 R2, RZ, RZ, R6 ;  /* 0x000000ffff027224 */ /* 0x000fe200078e0006 */
[----:B-----5:R-:W-:-:S04]  /*70740*/  SHF.R.U32.HI R5, RZ, 0x6, R5 ;  /* 0x00000006ff057819 */ /* 0x020fc80000011605 */
[----:B------:R-:W-:-:S04]  /*70750*/  SGXT.U32 R5, R5, 0x1 ;  /* 0x000000010505781a */ /* 0x000fc80000000000 */
[----:B------:R-:W-:Y:S02]  /*70760*/  LOP3.LUT R5, R5, 0x56, RZ, 0xfc, !PT ;  /* 0x0000005605057812 */ /* 0x000fe400078efcff */
[----:B------:R-:W-:-:S05]  /*70770*/  IADD3.X R39, R39, UR9, RZ, P2, !PT ;  /* 0x0000000927277c10 */ /* 0x000fca00097fe4ff */
[----:B------:R1:W-:Y:S01]  /*70780*/  STL [R1+0x1550], R39 ;  /* 0x0015502701007387 */ /* 0x0003e20000100800 */
[----:B------:R-:W-:-:S05]  /*70790*/  IMAD.MOV.U32 R3, RZ, RZ, R39 ;  /* 0x000000ffff037224 */ /* 0x000fca00078e0027 */
[----:B------:R5:W-:Y:S04]  /*707a0*/  LDGSTS.E [R4+-0x3ae00], [R2.64], P1 ;  /* 0xc520000002047fae */ /* 0x000be8000892184c */
[----:B-1----:R-:W3:Y:S01]  /*707b0*/  LDL.LU R39, [R1+0x1520] ;  /* 0x0015200001277983 */ /* 0x002ee20000300800 */
[----:B------:R-:W-:Y:S02]  /*707c0*/  ISETP.GE.AND P1, PT, R5, UR6, PT ;  /* 0x0000000605007c0c */ /* 0x000fe4000bf26270 */
[----:B------:R-:W-:Y:S01]  /*707d0*/  IADD3 R7, P2, R7, UR14, RZ ;  /* 0x0000000e07077c10 */ /* 0x000fe2000ff5e0ff */
[----:B------:R-:W3:Y:S01]  /*707e0*/  LDL.LU R6, [R1+0x151c] ;  /* 0x00151c0001067983 */ /* 0x000ee20000300800 */
[----:B-----5:R-:W-:-:S04]  /*707f0*/  SEL R2, RZ, 0x4, P1 ;  /* 0x00000004ff027807 */ /* 0x020fc80000800000 */
[----:B------:R-:W-:Y:S01]  /*70800*/  SEL R2, R2, RZ, !P0 ;  /* 0x000000ff02027207 */ /* 0x000fe20004000000 */
[----:B------:R1:W-:Y:S03]  /*70810*/  STL [R1+0x154c], R7 ;  /* 0x00154c0701007387 */ /* 0x0003e60000100800 */
[----:B------:R-:W-:Y:S01]  /*70820*/  ISETP.NE.U32.AND P1, PT, R2, RZ, PT ;  /* 0x000000ff0200720c */ /* 0x000fe20003f25070 */
[----:B------:R-:W-:Y:S01]  /*70830*/  IMAD.MOV.U32 R2, RZ, RZ, R7 ;  /* 0x000000ffff027224 */ /* 0x000fe200078e0007 */
[----:B--2---:R-:W-:-:S05]  /*70840*/  IADD3.X R42, R42, UR9, RZ, P2, !PT ;  /* 0x000000092a2a7c10 */ /* 0x004fca00097fe4ff */
        /* <DEDUP_REMOVED lines=12> */
[----:B----4-:R-:W-:Y:S02]  /*70910*/  IADD3 R36, P2, R36, UR14, RZ ;  /* 0x0000000e24247c10 */ /* 0x010fe4000ff5e0ff */
[----:B------:R-:W-:-:S03]  /*70920*/  ISETP.NE.U32.AND P1, PT, R2, RZ, PT ;  /* 0x000000ff0200720c */ /* 0x000fc60003f25070 */
[----:B------:R-:W-:Y:S01]  /*70930*/  IMAD.MOV.U32 R2, RZ, RZ, R36 ;  /* 0x000000ffff027224 */ /* 0x000fe200078e0024 */
[----:B-1----:R-:W-:-:S04]  /*70940*/  SHF.R.U32.HI R5, RZ, 0x6, R5 ;  /* 0x00000006ff057819 */ /* 0x002fc80000011605 */
[----:B------:R-:W-:-:S04]  /*70950*/  SGXT.U32 R5, R5, 0x1 ;  /* 0x000000010505781a */ /* 0x000fc80000000000 */
[----:B------:R-:W-:Y:S01]  /*70960*/  LOP3.LUT R5, R5, 0x5e, RZ, 0xfc, !PT ;  /* 0x0000005e05057812 */ /* 0x000fe200078efcff */
[----:B------:R-:W-:Y:S01]  /*70970*/  STL [R1+0x153c], R36 ;  /* 0x00153c2401007387 */ /* 0x000fe20000100800 */
[----:B------:R-:W-:-:S04]  /*70980*/  IADD3.X R37, R37, UR9, RZ, P2, !PT ;  /* 0x0000000925257c10 */ /* 0x000fc800097fe4ff */
[----:B------:R-:W-:-:S05]  /*70990*/  MOV R3, R37 ;  /* 0x0000002500037202 */ /* 0x000fca0000000f00 */
[----:B------:R1:W-:Y:S01]  /*709a0*/  LDGSTS.E [R4+-0x3a600], [R2.64], P1 ;  /* 0xc5a0000002047fae */ /* 0x0003e2000892184c */
[----:B------:R-:W-:-:S03]  /*709b0*/  ISETP.GE.AND P1, PT, R5, UR6, PT ;  /* 0x0000000605007c0c */ /* 0x000fc6000bf26270 */
[----:B------:R-:W4:Y:S01]  /*709c0*/  S2R R5, SR_TID.X ;  /* 0x0000000000057919 */ /* 0x000f220000002100 */
[----:B---3--:R-:W-:Y:S02]  /*709d0*/  IADD3 R38, P2, R38, UR14, RZ ;  /* 0x0000000e26267c10 */ /* 0x008fe4000ff5e0ff */
[----:B-1----:R-:W-:Y:S01]  /*709e0*/  SEL R2, RZ, 0x4, P1 ;  /* 0x00000004ff027807 */ /* 0x002fe20000800000 */
[----:B------:R1:W-:Y:S03]  /*709f0*/  STL [R1+0x1530], R37 ;  /* 0x0015302501007387 */ /* 0x0003e60000100800 */
[----:B------:R-:W-:-:S04]  /*70a00*/  SEL R2, R2, RZ, !P0 ;  /* 0x000000ff02027207 */ /* 0x000fc80004000000 */
[----:B------:R-:W-:Y:S01]  /*70a10*/  ISETP.NE.U32.AND P1, PT, R2, RZ, PT ;  /* 0x000000ff0200720c */ /* 0x000fe20003f25070 */
[----:B-1----:R-:W3:Y:S04]  /*70a20*/  LDL.LU R37, [R1+0x1500] ;  /* 0x0015000001257983 */ /* 0x002ee80000300800 */
[----:B------:R-:W5:Y:S01]  /*70a30*/  LDL.LU R36, [R1+0x150c] ;  /* 0x00150c0001247983 */ /* 0x000f620000300800 */
[----:B----4-:R-:W-:Y:S01]  /*70a40*/  SHF.R.U32.HI R5, RZ, 0x6, R5 ;  /* 0x00000006ff057819 */ /* 0x010fe20000011605 */
[----:B------:R-:W-:-:S03]  /*70a50*/  IMAD.MOV.U32 R2, RZ, RZ, R38 ;  /* 0x000000ffff027224 */ /* 0x000fc600078e0026 */
[----:B------:R-:W-:-:S04]  /*70a60*/  SGXT.U32 R5, R5, 0x1 ;  /* 0x000000010505781a */ /* 0x000fc80000000000 */
[----:B------:R-:W-:Y:S01]  /*70a70*/  LOP3.LUT R5, R5, 0x62, RZ, 0xfc, !PT ;  /* 0x0000006205057812 */ /* 0x000fe200078efcff */
[----:B------:R-:W-:Y:S01]  /*70a80*/  STL [R1+0x152c], R38 ;  /* 0x00152c2601007387 */ /* 0x000fe20000100800 */
[----:B------:R-:W-:-:S05]  /*70a90*/  IADD3.X R39, R39, UR9, RZ, P2, !PT ;  /* 0x0000000927277c10 */ /* 0x000fca00097fe4ff */
[----:B------:R-:W-:-:S05]  /*70aa0*/  IMAD.MOV.U32 R3, RZ, RZ, R39 ;  /* 0x000000ffff037224 */ /* 0x000fca00078e0027 */
[----:B------:R1:W-:Y:S01]  /*70ab0*/  LDGSTS.E [R4+-0x3a200], [R2.64], P1 ;  /* 0xc5e0000002047fae */ /* 0x0003e2000892184c */
[----:B------:R-:W-:-:S03]  /*70ac0*/  ISETP.GE.AND P1, PT, R5, UR6, PT ;  /* 0x0000000605007c0c */ /* 0x000fc6000bf26270 */
[----:B------:R-:W4:Y:S04]  /*70ad0*/  S2R R5, SR_TID.X ;  /* 0x0000000000057919 */ /* 0x000f280000002100 */
[----:B------:R1:W-:Y:S04]  /*70ae0*/  STL [R1+0x1520], R39 ;  /* 0x0015202701007387 */ /* 0x0003e80000100800 */
[----:B------:R-:W3:Y:S04]  /*70af0*/  LDL.LU R42, [R1+0x14f0] ;  /* 0x0014f000012a7983 */ /* 0x000ee80000300800 */
[----:B-1----:R-:W3:Y:S01]  /*70b00*/  LDL.LU R39, [R1+0x14fc] ;  /* 0x0014fc0001277983 */ /* 0x002ee20000300800 */
[----:B------:R-:W-:-:S02]  /*70b10*/  SEL R2, RZ, 0x4, P1 ;  /* 0x00000004ff027807 */ /* 0x000fc40000800000 */
[----:B------:R-:W-:Y:S02]  /*70b20*/  IADD3 R6, P2, R6, UR14, RZ ;  /* 0x0000000e06067c10 */ /* 0x000fe4000ff5e0ff */
[----:B------:R-:W-:Y:S02]  /*70b30*/  SEL R2, R2, RZ, !P0 ;  /* 0x000000ff02027207 */ /* 0x000fe40004000000 */
[----:B----4-:R-:W-:Y:S01]  /*70b40*/  SHF.R.U32.HI R5, RZ, 0x6, R5 ;  /* 0x00000006ff057819 */ /* 0x010fe20000011605 */
[----:B------:R1:W-:Y:S03]  /*70b50*/  STL [R1+0x151c], R6 ;  /* 0x00151c0601007387 */ /* 0x0003e60000100800 */
[----:B------:R-:W-:Y:S02]  /*70b60*/  SGXT.U32 R5, R5, 0x1 ;  /* 0x000000010505781a */ /* 0x000fe40000000000 */
[----:B------:R-:W-:Y:S01]  /*70b70*/  ISETP.NE.U32.AND P1, PT, R2, RZ, PT ;  /* 0x000000ff0200720c */ /* 0x000fe20003f25070 */
[----:B------:R-:W-:Y:S01]  /*70b80*/  IMAD.MOV.U32 R2, RZ, RZ, R6 ;  /* 0x000000ffff027224 */ /* 0x000fe200078e0006 */
[----:B-1----:R-:W-:-:S02]  /*70b90*/  LOP3.LUT R6, R5, 0x66, RZ, 0xfc, !PT ;  /* 0x0000006605067812 */ /* 0x002fc400078efcff */
[----:B--2---:R-:W-:-:S05]  /*70ba0*/  IADD3.X R7, R7, UR9, RZ, P2, !PT ;  /* 0x0000000907077c10 */ /* 0x004fca00097fe4ff */
[----:B------:R1:W-:Y:S04]  /*70bb0*/  STL [R1+0x1510], R7 ;  /* 0x0015100701007387 */ /* 0x0003e80000100800 */
[----:B------:R-:W2:Y:S04]  /*70bc0*/  LDL.LU R43, [R1+0x14e0] ;  /* 0x0014e000012b7983 */ /* 0x000ea80000300800 */
[----:B------:R-:W4:Y:S01]  /*70bd0*/  LDL.LU R5, [R1+0x14ec] ;  /* 0x0014ec0001057983 */ /* 0x000f220000300800 */
[----:B------:R-:W-:-:S03]  /*70be0*/  IMAD.MOV.U32 R3, RZ, RZ, R7 ;  /* 0x000000ffff037224 */ /* 0x000fc600078e0007 */
[----:B------:R-:W2:Y:S04]  /*70bf0*/  LDL.LU R38, [R1+0x14d0] ;  /* 0x0014d00001267983 */ /* 0x000ea80000300800 */
[----:B------:R1:W-:Y:S01]  /*70c00*/  LDGSTS.E [R4+-0x39e00], [R2.64], P1 ;  /* 0xc620000002047fae */ /* 0x0003e2000892184c */
[----:B------:R-:W-:-:S03]  /*70c10*/  ISETP.GE.AND P1, PT, R6, UR6, PT ;  /* 0x0000000606007c0c */ /* 0x000fc6000bf26270 */
[----:B------:R-:W2:Y:S01]  /*70c20*/  LDL.LU R6, [R1+0x14dc] ;  /* 0x0014dc0001067983 */ /* 0x000ea20000300800 */
[----:B------:R-:W-:-:S03]  /*70c30*/  IMAD.MOV.U32 R154, RZ, RZ, R77 ;  /* 0x000000ffff9a7224 */ /* 0x000fc600078e004d */
[----:B------:R-:W1:Y:S02]  /*70c40*/  S2R R77, SR_TID.X ;  /* 0x00000000004d7919 */ /* 0x000e640000002100 */
[----:B-1----:R-:W-:-:S04]  /*70c50*/  SEL R2, RZ, 0x4, P1 ;  /* 0x00000004ff027807 */ /* 0x002fc80000800000 */
[----:B------:R-:W-:Y:S02]  /*70c60*/  SEL R2, R2, RZ, !P0 ;  /* 0x000000ff02027207 */ /* 0x000fe40004000000 */
[----:B------:R-:W-:-:S04]  /*70c70*/  SHF.R.U32.HI R77, RZ, 0x6, R77 ;  /* 0x00000006ff4d7819 */ /* 0x000fc8000001164d */
[----:B------:R-:W-:-:S04]  /*70c80*/  SGXT.U32 R77, R77, 0x1 ;  /* 0x000000014d4d781a */ /* 0x000fc80000000000 */
[----:B------:R-:W-:Y:S02]  /*70c90*/  LOP3.LUT R7, R77, 0x6a, RZ, 0xfc, !PT ;  /* 0x0000006a4d077812 */ /* 0x000fe400078efcff */
[----:B------:R-:W1:Y:S01]  /*70ca0*/  S2R R77, SR_TID.X ;  /* 0x00000000004d7919 */ /* 0x000e620000002100 */
[----:B------:R-:W-:Y:S02]  /*70cb0*/  ISETP.NE.U32.AND P1, PT, R2, RZ, PT ;  /* 0x000000ff0200720c */ /* 0x000fe40003f25070 */
[----:B-1----:R-:W-:-:S04]  /*70cc0*/  SHF.R.U32.HI R77, RZ, 0x6, R77 ;  /* 0x00000006ff4d7819 */ /* 0x002fc8000001164d */
[----:B------:R-:W-:Y:S02]  /*70cd0*/  SGXT.U32 R77, R77, 0x1 ;  /* 0x000000014d4d781a */ /* 0x000fe40000000000 */
[----:B-----5:R-:W-:-:S04]  /*70ce0*/  IADD3 R36, P2, R36, UR14, RZ ;  /* 0x0000000e24247c10 */ /* 0x020fc8000ff5e0ff */
[----:B---3--:R-:W-:Y:S01]  /*70cf0*/  IADD3.X R37, R37, UR9, RZ, P2, !PT ;  /* 0x0000000925257c10 */ /* 0x008fe200097fe4ff */
[----:B------:R-:W-:-:S04]  /*70d00*/  IMAD.MOV.U32 R2, RZ, RZ, R36 ;  /* 0x000000ffff027224 */ /* 0x000fc800078e0024 */
[----:B------:R-:W-:-:S05]  /*70d10*/  IMAD.MOV.U32 R3, RZ, RZ, R37 ;  /* 0x000000ffff037224 */ /* 0x000fca00078e0025 */
[----:B------:R1:W-:Y:S01]  /*70d20*/  LDGSTS.E [R4+-0x39a00], [R2.64], P1 ;  /* 0xc660000002047fae */ /* 0x0003e2000892184c */
[----:B------:R-:W-:-:S04]  /*70d30*/  ISETP.GE.AND P1, PT, R7, UR6, PT ;  /* 0x0000000607007c0c */ /* 0x000fc8000bf26270 */
[----:B-1----:R-:W-:-:S04]  /*70d40*/  SEL R2, RZ, 0x4, P1 ;  /* 0x00000004ff027807 */ /* 0x002fc80000800000 */
[----:B------:R-:W-:Y:S01]  /*70d50*/  SEL R2, R2, RZ, !P0 ;  /* 0x000000ff02027207 */ /* 0x000fe20004000000 */
[----:B------:R1:W-:Y:S03]  /*70d60*/  STL [R1+0x150c], R36 ;  /* 0x00150c2401007387 */ /* 0x0003e60000100800 */
[----:B------:R-:W-:Y:S01]  /*70d70*/  ISETP.NE.U32.AND P1, PT, R2, RZ, PT ;  /* 0x000000ff0200720c */ /* 0x000fe20003f25070 */
[----:B------:R3:W-:Y:S04]  /*70d80*/  STL [R1+0x1500], R37 ;  /* 0x0015002501007387 */ /* 0x0007e80000100800 */
[----:B-1----:R-:W5:Y:S01]  /*70d90*/  LDL.LU R36, [R1+0x14c0] ;  /* 0x0014c00001247983 */ /* 0x002f620000300800 */
[----:B---3--:R-:W-:-:S03]  /*70da0*/  LOP3.LUT R37, R77, 0x6e, RZ, 0xfc, !PT ;  /* 0x0000006e4d257812 */ /* 0x008fc600078efcff */
[----:B------:R-:W3:Y:S04]  /*70db0*/  LDL.LU R7, [R1+0x14cc] ;  /* 0x0014cc0001077983 */ /* 0x000ee80000300800 */
[----:B------:R-:W1:Y:S01]  /*70dc0*/  S2R R77, SR_TID.X ;  /* 0x00000000004d7919 */ /* 0x000e620000002100 */
[----:B------:R-:W-:-:S04]  /*70dd0*/  IADD3 R39, P2, R39, UR14, RZ ;  /* 0x0000000e27277c10 */ /* 0x000fc8000ff5e0ff */
[----:B------:R-:W-:Y:S01]  /*70de0*/  IADD3.X R42, R42, UR9, RZ, P2, !PT ;  /* 0x000000092a2a7c10 */ /* 0x000fe200097fe4ff */
[----:B------:R-:W-:-:S04]  /*70df0*/  IMAD.MOV.U32 R2, RZ, RZ, R39 ;  /* 0x000000ffff027224 */ /* 0x000fc800078e0027 */
[----:B------:R-:W-:-:S05]  /*70e00*/  IMAD.MOV.U32 R3, RZ, RZ, R42 ;  /* 0x000000ffff037224 */ /* 0x000fca00078e002a */
[----:B------:R1:W-:Y:S01]  /*70e10*/  LDGSTS.E [R4+-0x39600], [R2.64], P1 ;  /* 0xc6a0000002047fae */ /* 0x0003e2000892184c */
[----:B------:R-:W-:-:S03]  /*70e20*/  ISETP.GE.AND P1, PT, R37, UR6, PT ;  /* 0x0000000625007c0c */ /* 0x000fc6000bf26270 */
[----:B------:R1:W-:Y:S02]  /*70e30*/  STL [R1+0x14fc], R39 ;  /* 0x0014fc2701007387 */ /* 0x0003e40000100800 */
[----:B-1----:R-:W-:Y:S02]  /*70e40*/  SEL R2, RZ, 0x4, P1 ;  /* 0x00000004ff027807 */ /* 0x002fe40000800000 */
[----:B------:R1:W-:Y:S02]  /*70e50*/  STL [R1+0x14f0], R42 ;  /* 0x0014f02a01007387 */ /* 0x0003e40000100800 */
[----:B------:R-:W-:Y:S02]  /*70e60*/  SEL R2, R2, RZ, !P0 ;  /* 0x000000ff02027207 */ /* 0x000fe40004000000 */
[----:B------:R-:W5:Y:S01]  /*70e70*/  LDL.LU R39, [R1+0x14b0] ;  /* 0x0014b00001277983 */ /* 0x000f620000300800 */
[----:B------:R-:W-:Y:S02]  /*70e80*/  SHF.R.U32.HI R77, RZ, 0x6, R77 ;  /* 0x00000006ff4d7819 */ /* 0x000fe4000001164d */
[----:B------:R-:W-:Y:S01]  /*70e90*/  ISETP.NE.U32.AND P1, PT, R2, RZ, PT ;  /* 0x000000ff0200720c */ /* 0x000fe20003f25070 */
[----:B------:R-:W5:Y:S01]  /*70ea0*/  LDL.LU R37, [R1+0x14bc] ;  /* 0x0014bc0001257983 */ /* 0x000f620000300800 */
[----:B------:R-:W-:-:S04]  /*70eb0*/  SGXT.U32 R77, R77, 0x1 ;  /* 0x000000014d4d781a */ /* 0x000fc80000000000 */
[----:B-1----:R-:W-:Y:S02]  /*70ec0*/  LOP3.LUT R42, R77, 0x72, RZ, 0xfc, !PT ;  /* 0x000000724d2a7812 */ /* 0x002fe400078efcff */
[----:B----4-:R-:W-:-:S04]  /*70ed0*/  IADD3 R5, P2, R5, UR14, RZ ;  /* 0x0000000e05057c10 */ /* 0x010fc8000ff5e0ff */
[----:B--2---:R-:W-:Y:S01]  /*70ee0*/  IADD3.X R43, R43, UR9, RZ, P2, !PT ;  /* 0x000000092b2b7c10 */ /* 0x004fe200097fe4ff */
[----:B------:R1:W-:Y:S01]  /*70ef0*/  STL [R1+0x14ec], R5 ;  /* 0x0014ec0501007387 */ /* 0x0003e20000100800 */
[----:B------:R-:W-:-:S03]  /*70f00*/  IMAD.MOV.U32 R2, RZ, RZ, R5 ;  /* 0x000000ffff027224 */ /* 0x000fc600078e0005 */
[----:B------:R-:W-:-:S05]  /*70f10*/  IMAD.MOV.U32 R3, RZ, RZ, R43 ;  /* 0x000000ffff037224 */ /* 0x000fca00078e002b */
[----:B------:R2:W-:Y:S04]  /*70f20*/  LDGSTS.E [R4+-0x39200], [R2.64], P1 ;  /* 0xc6e0000002047fae */ /* 0x0005e8000892184c */
[----:B-1----:R-:W1:Y:S01]  /*70f30*/  S2R R5, SR_TID.X ;  /* 0x0000000000057919 */ /* 0x002e620000002100 */
[----:B------:R-:W-:-:S04]  /*70f40*/  ISETP.GE.AND P1, PT, R42, UR6, PT ;  /* 0x000000062a007c0c */ /* 0x000fc8000bf26270 */
[----:B--2---:R-:W-:-:S04]  /*70f50*/  SEL R2, RZ, 0x4, P1 ;  /* 0x00000004ff027807 */ /* 0x004fc80000800000 */
[----:B------:R-:W-:Y:S02]  /*70f60*/  SEL R2, R2, RZ, !P0 ;  /* 0x000000ff02027207 */ /* 0x000fe40004000000 */
[----:B------:R-:W-:Y:S02]  /*70f70*/  IADD3 R6, P2, R6, UR14, RZ ;  /* 0x0000000e06067c10 */ /* 0x000fe4000ff5e0ff */
[----:B------:R-:W-:Y:S02]  /*70f80*/  ISETP.NE.U32.AND P1, PT, R2, RZ, PT ;  /* 0x000000ff0200720c */ /* 0x000fe40003f25070 */
[----:B------:R-:W-:Y:S02]  /*70f90*/  IADD3.X R38, R38, UR9, RZ, P2, !PT ;  /* 0x0000000926267c10 */ /* 0x000fe400097fe4ff */
[----:B-1----:R-:W-:Y:S01]  /*70fa0*/  SHF.R.U32.HI R5, RZ, 0x6, R5 ;  /* 0x00000006ff057819 */ /* 0x002fe20000011605 */
[----:B------:R-:W-:-:S03]  /*70fb0*/  IMAD.MOV.U32 R2, RZ, RZ, R6 ;  /* 0x000000ffff027224 */ /* 0x000fc600078e0006 */
[----:B------:R-:W-:Y:S01]  /*70fc0*/  SGXT.U32 R5, R5, 0x1 ;  /* 0x000000010505781a */ /* 0x000fe20000000000 */
[----:B------:R-:W-:Y:S01]  /*70fd0*/  IMAD.MOV.U32 R3, RZ, RZ, R38 ;  /* 0x000000ffff037224 */ /* 0x000fe200078e0026 */
[----:B------:R-:W-:Y:S02]  /*70fe0*/  STL [R1+0x14e0], R43 ;  /* 0x0014e02b01007387 */ /* 0x000fe40000100800 */
[----:B------:R-:W-:Y:S02]  /*70ff0*/  LOP3.LUT R5, R5, 0x76, RZ, 0xfc, !PT ;  /* 0x0000007605057812 */ /* 0x000fe400078efcff */
[----:B------:R-:W-:Y:S04]  /*71000*/  STL [R1+0x14dc], R6 ;  /* 0x0014dc0601007387 */ /* 0x000fe80000100800 */
[----:B------:R1:W-:Y:S04]  /*71010*/  STL [R1+0x14d0], R38 ;  /* 0x0014d02601007387 */ /* 0x0003e80000100800 */
[----:B------:R2:W-:Y:S01]  /*71020*/  LDGSTS.E [R4+-0x38e00], [R2.64], P1 ;  /* 0xc720000002047fae */ /* 0x0005e2000892184c */
[----:B------:R-:W-:-:S03]  /*71030*/  ISETP.GE.AND P1, PT, R5, UR6, PT ;  /* 0x0000000605007c0c */ /* 0x000fc6000bf26270 */
[----:B-1----:R-:W4:Y:S04]  /*71040*/  LDL.LU R38, [R1+0x488] ;  /* 0x0004880001267983 */ /* 0x002f280000300800 */
[----:B------:R-:W4:Y:S01]  /*71050*/  LDL.LU R5, [R1+0x14ac] ;  /* 0x0014ac0001057983 */ /* 0x000f220000300800 */
[----:B--2---:R-:W-:-:S04]  /*71060*/  SEL R2, RZ, 0x4, P1 ;  /* 0x00000004ff027807 */ /* 0x004fc80000800000 */
[----:B------:R-:W-:Y:S02]  /*71070*/  SEL R2, R2, RZ, !P0 ;  /* 0x000000ff02027207 */ /* 0x000fe40004000000 */
[----:B------:R-:W-:Y:S02]  /*71080*/  SHF.R.U32.HI R41, RZ, 0x6, R41 ;  /* 0x00000006ff297819 */ /* 0x000fe40000011629 */
[----:B------:R-:W-:Y:S02]  /*71090*/  ISETP.NE.U32.AND P1, PT, R2, RZ, PT ;  /* 0x000000ff0200720c */ /* 0x000fe40003f25070 */
[----:B------:R-:W-:-:S04]  /*710a0*/  SGXT.U32 R41, R41, 0x1 ;  /* 0x000000012929781a */ /* 0x000fc80000000000 */
[----:B------:R-:W-:Y:S02]  /*710b0*/  LOP3.LUT R6, R41, 0x7a, RZ, 0xfc, !PT ;  /* 0x0000007a29067812 */ /* 0x000fe400078efcff */
[----:B---3--:R-:W-:-:S04]  /*710c0*/  IADD3 R7, P2, R7, UR14, RZ ;  /* 0x0000000e07077c10 */ /* 0x008fc8000ff5e0ff */
[----:B-----5:R-:W-:Y:S01]  /*710d0*/  IADD3.X R36, R36, UR9, RZ, P2, !PT ;  /* 0x0000000924247c10 */ /* 0x020fe200097fe4ff */
[----:B------:R-:W-:-:S04]  /*710e0*/  IMAD.MOV.U32 R2, RZ, RZ, R7 ;  /* 0x000000ffff027224 */ /* 0x000fc800078e0007 */
[----:B------:R-:W-:-:S05]  /*710f0*/  IMAD.MOV.U32 R3, RZ, RZ, R36 ;  /* 0x000000ffff037224 */ /* 0x000fca00078e0024 */
[----:B------:R1:W-:Y:S01]  /*71100*/  LDGSTS.E [R4+-0x38a00], [R2.64], P1 ;  /* 0xc760000002047fae */ /* 0x0003e2000892184c */
[----:B------:R-:W-:-:S03]  /*71110*/  ISETP.GE.AND P1, PT, R6, UR6, PT ;  /* 0x0000000606007c0c */ /* 0x000fc6000bf26270 */
[----:B------:R-:W-:Y:S04]  /*71120*/  STL [R1+0x14cc], R7 ;  /* 0x0014cc0701007387 */ /* 0x000fe80000100800 */
[----:B------:R2:W-:Y:S01]  /*71130*/  STL [R1+0x14c0], R36 ;  /* 0x0014c02401007387 */ /* 0x0005e20000100800 */
[----:B-1----:R-:W-:-:S03]  /*71140*/  SEL R2, RZ, 0x4, P1 ;  /* 0x00000004ff027807 */ /* 0x002fc60000800000 */
[----:B------:R-:W3:Y:S01]  /*71150*/  LDL.LU R6, [R1+0x490] ;  /* 0x0004900001067983 */ /* 0x000ee20000300800 */
[----:B------:R-:W-:-:S03]  /*71160*/  SEL R2, R2, RZ, !P0 ;  /* 0x000000ff02027207 */ /* 0x000fc60004000000 */
[----:B--2---:R-:W2:Y:S01]  /*71170*/  LDL.LU R36, [R1+0x4d0] ;  /* 0x0004d00001247983 */ /* 0x004ea20000300800 */
[----:B------:R-:W-:Y:S02]  /*71180*/  LOP3.LUT R7, R40, 0x7e, RZ, 0xfc, !PT ;  /* 0x0000007e28077812 */ /* 0x000fe400078efcff */
[----:B------:R-:W-:Y:S02]  /*71190*/  ISETP.NE.U32.AND P1, PT, R2, RZ, PT ;  /* 0x000000ff0200720c */ /* 0x000fe40003f25070 */
[----:B------:R-:W-:-:S04]  /*711a0*/  IADD3 R37, P2, R37, UR14, RZ ;  /* 0x0000000e25257c10 */ /* 0x000fc8000ff5e0ff */
[----:B------:R-:W-:Y:S01]  /*711b0*/  IADD3.X R39, R39, UR9, RZ, P2, !PT ;  /* 0x0000000927277c10 */ /* 0x000fe200097fe4ff */
[----:B------:R1:W-:Y:S04]  /*711c0*/  STL [R1+0x14bc], R37 ;  /* 0x0014bc2501007387 */ /* 0x0003e80000100800 */
[----:B------:R-:W-:Y:S04]  /*711d0*/  STL [R1+0x14b0], R39 ;  /* 0x0014b02701007387 */ /* 0x000fe80000100800 */
[----:B------:R-:W5:Y:S01]  /*711e0*/  LDL.LU R40, [R1+0x48c] ;  /* 0x00048c0001287983 */ /* 0x000f620000300800 */
[----:B------:R-:W-:-:S03]  /*711f0*/  IMAD.MOV.U32 R2, RZ, RZ, R37 ;  /* 0x000000ffff027224 */ /* 0x000fc600078e0025 */
[----:B------:R-:W5:Y:S01]  /*71200*/  LDL.LU R41, [R1+0x4cc] ;  /* 0x0004cc0001297983 */ /* 0x000f620000300800 */
[----:B------:R-:W-:-:S05]  /*71210*/  IMAD.MOV.U32 R3, RZ, RZ, R39 ;  /* 0x000000ffff037224 */ /* 0x000fca00078e0027 */
[----:B------:R1:W-:Y:S01]  /*71220*/  LDGSTS.E [R4+-0x38600], [R2.64], P1 ;  /* 0xc7a0000002047fae */ /* 0x0003e2000892184c */
[----:B------:R-:W-:-:S03]  /*71230*/  ISETP.GE.AND P1, PT, R7, UR6, PT ;  /* 0x0000000607007c0c */ /* 0x000fc6000bf26270 */
[----:B------:R-:W5:Y:S04]  /*71240*/  LDL.LU R7, [R1+0x50c] ;  /* 0x00050c0001077983 */ /* 0x000f680000300800 */
[----:B-1----:R-:W5:Y:S04]  /*71250*/  LDL.LU R4, [R1+0x510] ;  /* 0x0005100001047983 */ /* 0x002f680000300800 */
[----:B------:R-:W5:Y:S04]  /*71260*/  LDL.LU R42, [R1+0x54c] ;  /* 0x00054c00012a7983 */ /* 0x000f680000300800 */
[----:B------:R-:W5:Y:S01]  /*71270*/  LDL.LU R37, [R1+0x550] ;  /* 0x0005500001257983 */ /* 0x000f620000300800 */
[----:B------:R-:W-:-:S04]  /*71280*/  SEL R2, RZ, 0x4, P1 ;  /* 0x00000004ff027807 */ /* 0x000fc80000800000 */
[----:B------:R-:W-:-:S04]  /*71290*/  SEL R2, R2, RZ, !P0 ;  /* 0x000000ff02027207 */ /* 0x000fc80004000000 */
[----:B------:R-:W-:Y:S02]  /*712a0*/  ISETP.NE.U32.AND P1, PT, R2, RZ, PT ;  /* 0x000000ff0200720c */ /* 0x000fe40003f25070 */
[----:B----4-:R-:W-:-:S04]  /*712b0*/  IADD3 R5, P2, R5, UR14, RZ ;  /* 0x0000000e05057c10 */ /* 0x010fc8000ff5e0ff */
[----:B------:R-:W-:Y:S01]  /*712c0*/  IADD3.X R38, R38, UR9, RZ, P2, !PT ;  /* 0x0000000926267c10 */ /* 0x000fe200097fe4ff */
[----:B------:R-:W-:Y:S04]  /*712d0*/  STL [R1+0x14ac], R5 ;  /* 0x0014ac0501007387 */ /* 0x000fe80000100800 */
[----:B------:R1:W-:Y:S01]  /*712e0*/  STL [R1+0x488], R38 ;  /* 0x0004882601007387 */ /* 0x0003e20000100800 */
[----:B------:R-:W-:-:S03]  /*712f0*/  IMAD.MOV.U32 R3, RZ, RZ, R38 ;  /* 0x000000ffff037224 */ /* 0x000fc600078e0026 */
[----:B------:R-:W4:Y:S01]  /*71300*/  LDL.LU R43, [R1+0x58c] ;  /* 0x00058c00012b7983 */ /* 0x000f220000300800 */
[----:B------:R-:W-:-:S03]  /*71310*/  MOV R2, R5 ;  /* 0x0000000500027202 */ /* 0x000fc60000000f00 */
[----:B-1----:R-:W4:Y:S04]  /*71320*/  LDL.LU R38, [R1+0x590] ;  /* 0x0005900001267983 */ /* 0x002f280000300800 */
[----:B------:R-:W4:Y:S04]  /*71330*/  LDL.LU R39, [R1+0x5cc] ;  /* 0x0005cc0001277983 */ /* 0x000f280000300800 */
[----:B------:R-:W4:Y:S04]  /*71340*/  LDL.LU R5, [R1+0x5d0] ;  /* 0x0005d00001057983 */ /* 0x000f280000300800 */
[----:B------:R-:W1:Y:S01]  /*71350*/  S2R R77, SR_TID.X ;  /* 0x00000000004d7919 */ /* 0x000e620000002100 */
[----:B------:R-:W-:Y:S01]  /*71360*/  IADD3 R0, R0, 0x100000, RZ ;  /* 0x0010000000007810 */ /* 0x000fe20007ffe0ff */
[----:B------:R-:W-:-:S04]  /*71370*/  IMAD.MOV.U32 R128, RZ, RZ, R73 ;  /* 0x000000ffff807224 */ /* 0x000fc800078e0049 */
[----:B------:R1:W-:Y:S01]  /*71380*/  LDGSTS.E [R0+-0x38200], [R2.64], P1 ;  /* 0xc7e0000002007fae */ /* 0x0003e2000892184c */
[----:B------:R-:W-:-:S03]  /*71390*/  IMAD.MOV.U32 R129, RZ, RZ, R72 ;  /* 0x000000ffff817224 */ /* 0x000fc600078e0048 */
[----:B------:R-:W0:Y:S01]  /*713a0*/  LDGDEPBAR ;  /* 0x00000000000079af */ /* 0x000e220000000000 */
[----:B-1----:R-:W-:-:S04]  /*713b0*/  LOP3.LUT R73, R77, 0x7f, RZ, 0xc0, !PT ;  /* 0x0000007f4d497812 */ /* 0x002fc800078ec0ff */
[----:B------:R-:W-:-:S04]  /*713c0*/  ISETP.GE.AND P1, PT, R73, UR6, PT ;  /* 0x0000000649007c0c */ /* 0x000fc8000bf26270 */
[----:B------:R-:W-:-:S04]  /*713d0*/  SEL R0, RZ, 0x4, P1 ;  /* 0x00000004ff007807 */ /* 0x000fc80000800000 */
[----:B------:R-:W-:-:S04]  /*713e0*/  SEL R0, R0, RZ, !P0 ;  /* 0x000000ff00007207 */ /* 0x000fc80004000000 */
[----:B------:R-:W-:Y:S01]  /*713f0*/  ISETP.NE.U32.AND P0, PT, R0, RZ, PT ;  /* 0x000000ff0000720c */ /* 0x000fe20003f05070 */
[----:B------:R-:W-:Y:S02]  /*71400*/  IMAD.SHL.U32 R72, R73, 0x4, RZ ;  /* 0x0000000449487824 */ /* 0x000fe400078e00ff */
[----:B------:R-:W-:-:S04]  /*71410*/  IMAD.U32 R0, RZ, RZ, UR8 ;  /* 0x00000008ff007e24 */ /* 0x000fc8000f8e00ff */
[----:B------:R-:W-:Y:S01]  /*71420*/  IMAD R0, R0, 0x40000, R72 ;  /* 0x0004000000007824 */ /* 0x000fe200078e0248 */
[----:B---3--:R-:W-:Y:S02]  /*71430*/  IADD3 R6, P1, R6, UR11, RZ ;  /* 0x0000000b06067c10 */ /* 0x008fe4000ff3e0ff */
[----:B--2---:R-:W-:-:S03]  /*71440*/  IADD3 R36, P2, R36, UR11, RZ ;  /* 0x0000000b24247c10 */ /* 0x004fc6000ff5e0ff */
[----:B------:R-:W-:Y:S01]  /*71450*/  STL [R1+0x490], R6 ;  /* 0x0004900601007387 */ /* 0x000fe20000100800 */
[----:B------:R-:W-:-:S03]  /*71460*/  IMAD.MOV.U32 R2, RZ, RZ, R6 ;  /* 0x000000ffff027224 */ /* 0x000fc600078e0006 */
[----:B------:R-:W-:Y:S01]  /*71470*/  STL [R1+0x4d0], R36 ;  /* 0x0004d02401007387 */ /* 0x000fe20000100800 */
[----:B-----5:R-:W-:Y:S02]  /*71480*/  IADD3.X R40, R40, UR10, RZ, P1, !PT ;  /* 0x0000000a28287c10 */ /* 0x020fe40008ffe4ff */
[----:B------:R-:W-:-:S03]  /*71490*/  IADD3.X R41, R41, UR10, RZ, P2, !PT ;  /* 0x0000000a29297c10 */ /* 0x000fc600097fe4ff */
[----:B------:R-:W-:Y:S01]  /*714a0*/  IMAD.MOV.U32 R3, RZ, RZ, R40 ;  /* 0x000000ffff037224 */ /* 0x000fe200078e0028 */
[----:B------:R1:W-:Y:S04]  /*714b0*/  STL [R1+0x48c], R40 ;  /* 0x00048c2801007387 */ /* 0x0003e80000100800 */
[----:B------:R2:W-:Y:S04]  /*714c0*/  LDGSTS.E [R0], [R2.64], P0 ;  /* 0x0000000002007fae */ /* 0x0005e8000812184c */
[----:B-1----:R-:W3:Y:S04]  /*714d0*/  LDL.LU R40, [R1+0x610] ;  /* 0x0006100001287983 */ /* 0x002ee80000300800 */
[----:B------:R1:W-:Y:S01]  /*714e0*/  STL [R1+0x4cc], R41 ;  /* 0x0004cc2901007387 */ /* 0x0003e20000100800 */
[----:B--2---:R-:W-:-:S03]  /*714f0*/  IMAD.MOV.U32 R3, RZ, RZ, R41 ;  /* 0x000000ffff037224 */ /* 0x004fc600078e0029 */
[----:B------:R-:W2:Y:S01]  /*71500*/  LDL.LU R6, [R1+0x650] ;  /* 0x0006500001067983 */ /* 0x000ea20000300800 */
[----:B------:R-:W-:-:S03]  /*71510*/  IADD3 R4, P1, R4, UR11, RZ ;  /* 0x0000000b04047c10 */ /* 0x000fc6000ff3e0ff */
[----:B-1----:R-:W5:Y:S01]  /*71520*/  LDL.LU R41, [R1+0x60c] ;  /* 0x00060c0001297983 */ /* 0x002f620000300800 */
[----:B------:R-:W-:Y:S01]  /*71530*/  IMAD.MOV.U32 R2, RZ, RZ, R36 ;  /* 0x000000ffff027224 */ /* 0x000fe200078e0024 */
[----:B------:R-:W-:Y:S02]  /*71540*/  IADD3.X R7, R7, UR10, RZ, P1, !PT ;  /* 0x0000000a07077c10 */ /* 0x000fe40008ffe4ff */
[----:B------:R-:W5:Y:S01]  /*71550*/  LDL.LU R36, [R1+0x64c] ;  /* 0x00064c0001247983 */ /* 0x000f620000300800 */
[----:B------:R-:W-:-:S03]  /*71560*/  IADD3 R37, P2, R37, UR11, RZ ;  /* 0x0000000b25257c10 */ /* 0x000fc6000ff5e0ff */
[----:B------:R1:W-:Y:S01]  /*71570*/  LDGSTS.E [R0+0x1000], [R2.64], P0 ;  /* 0x0100000002007fae */ /* 0x0003e2000812184c */
[----:B------:R-:W-:-:S03]  /*71580*/  IADD3.X R42, R42, UR10, RZ, P2, !PT ;  /* 0x0000000a2a2a7c10 */ /* 0x000fc600097fe4ff */
[----:B------:R-:W-:Y:S04]  /*71590*/  STL [R1+0x510], R4 ;  /* 0x0005100401007387 */ /* 0x000fe80000100800 */
[----:B------:R1:W-:Y:S02]  /*715a0*/  STL [R1+0x50c], R7 ;  /* 0x00050c0701007387 */ /* 0x0003e40000100800 */
[----:B-1----:R-:W-:Y:S02]  /*715b0*/  IMAD.MOV.U32 R2, RZ, RZ, R4 ;  /* 0x000000ffff027224 */ /* 0x002fe400078e0004 */
[----:B------:R-:W-:Y:S01]  /*715c0*/  IMAD.MOV.U32 R3, RZ, RZ, R7 ;  /* 0x000000ffff037224 */ /* 0x000fe200078e0007 */
[----:B------:R-:W-:Y:S04]  /*715d0*/  STL [R1+0x550], R37 ;  /* 0x0005502501007387 */ /* 0x000fe80000100800 */
[----:B------:R-:W5:Y:S04]  /*715e0*/  LDL.LU R7, [R1+0x690] ;  /* 0x0006900001077983 */ /* 0x000f680000300800 */
[----:B------:R1:W-:Y:S04]  /*715f0*/  STL [R1+0x54c], R42 ;  /* 0x00054c2a01007387 */ /* 0x0003e80000100800 */
[----:B------:R1:W-:Y:S04]  /*71600*/  LDGSTS.E [R0+0x2000], [R2.64], P0 ;  /* 0x0200000002007fae */ /* 0x0003e8000812184c */
[----:B------:R-:W5:Y:S01]  /*71610*/  LDL.LU R4, [R1+0x6ec] ;  /* 0x0006ec0001047983 */ /* 0x000f620000300800 */
[----:B-1----:R-:W-:-:S03]  /*71620*/  IMAD.MOV.U32 R3, RZ, RZ, R42 ;  /* 0x000000ffff037224 */ /* 0x002fc600078e002a */
[----:B------:R-:W5:Y:S01]  /*71630*/  LDL.LU R42, [R1+0x68c] ;  /* 0x00068c00012a7983 */ /* 0x000f620000300800 */
[----:B------:R-:W-:-:S03]  /*71640*/  IMAD.MOV.U32 R2, RZ, RZ, R37 ;  /* 0x000000ffff027224 */ /* 0x000fc600078e0025 */
[----:B------:R-:W5:Y:S04]  /*71650*/  LDL.LU R37, [R1+0x6e8] ;  /* 0x0006e80001257983 */ /* 0x000f680000300800 */
[----:B------:R1:W-:Y:S01]  /*71660*/  LDGSTS.E [R0+0x3000], [R2.64], P0 ;  /* 0x0300000002007fae */ /* 0x0003e2000812184c */
[----:B----4-:R-:W-:-:S04]  /*71670*/  IADD3 R38, P1, R38, UR11, RZ ;  /* 0x0000000b26267c10 */ /* 0x010fc8000ff3e0ff */
[----:B------:R-:W-:Y:S02]  /*71680*/  IADD3.X R43, R43, UR10, RZ, P1, !PT ;  /* 0x0000000a2b2b7c10 */ /* 0x000fe40008ffe4ff */
[----:B------:R-:W-:Y:S01]  /*71690*/  IADD3 R5, P2, R5, UR11, RZ ;  /* 0x0000000b05057c10 */ /* 0x000fe2000ff5e0ff */
[----:B------:R4:W-:Y:S01]  /*716a0*/  STL [R1+0x590], R38 ;  /* 0x0005902601007387 */ /* 0x0009e20000100800 */
[----:B-1----:R-:W-:Y:S02]  /*716b0*/  IMAD.MOV.U32 R2, RZ, RZ, R38 ;  /* 0x000000ffff027224 */ /* 0x002fe400078e0026 */
[----:B------:R-:W-:Y:S01]  /*716c0*/  IADD3.X R39, R39, UR10, RZ, P2, !PT ;  /* 0x0000000a27277c10 */ /* 0x000fe200097fe4ff */
[----:B------:R1:W-:Y:S04]  /*716d0*/  STL [R1+0x58c], R43 ;  /* 0x00058c2b01007387 */ /* 0x0003e80000100800 */
[----:B------:R1:W-:Y:S01]  /*716e0*/  STL [R1+0x5d0], R5 ;  /* 0x0005d00501007387 */ /* 0x0003e20000100800 */
[----:B------:R-:W-:-:S03]  /*716f0*/  IMAD.MOV.U32 R3, RZ, RZ, R43 ;  /* 0x000000ffff037224 */ /* 0x000fc600078e002b */
[----:B----4-:R-:W4:Y:S04]  /*71700*/  LDL.LU R38, [R1+0x72c] ;  /* 0x00072c0001267983 */ /* 0x010f280000300800 */
[----:B------:R1:W-:Y:S04]  /*71710*/  STL [R1+0x5cc], R39 ;  /* 0x0005cc2701007387 */ /* 0x0003e80000100800 */
[----:B------:R-:W4:Y:S04]  /*71720*/  LDL.LU R74, [R1+0x76c] ;  /* 0x00076c00014a7983 */ /* 0x000f280000300800 */
[----:B-1----:R-:W4:Y:S04]  /*71730*/  LDL.LU R43, [R1+0x728] ;  /* 0x00072800012b7983 */ /* 0x002f280000300800 */
[----:B------:R-:W4:Y:S04]  /*71740*/  LDL.LU R75, [R1+0x768] ;  /* 0x00076800014b7983 */ /* 0x000f280000300800 */
[----:B------:R1:W-:Y:S02]  /*71750*/  LDGSTS.E [R0+0x4000], [R2.64], P0 ;  /* 0x0400000002007fae */ /* 0x0003e4000812184c */
[----:B-1----:R-:W-:-:S02]  /*71760*/  IMAD.MOV.U32 R2, RZ, RZ, R5 ;  /* 0x000000ffff027224 */ /* 0x002fc400078e0005 */
[----:B------:R-:W-:Y:S01]  /*71770*/  IMAD.MOV.U32 R3, RZ, RZ, R39 ;  /* 0x000000ffff037224 */ /* 0x000fe200078e0027 */
[----:B------:R-:W4:Y:S04]  /*71780*/  LDL.LU R5, [R1+0x7ac] ;  /* 0x0007ac0001057983 */ /* 0x000f280000300800 */
[----:B------:R-:W4:Y:S04]  /*71790*/  LDL.LU R39, [R1+0x7ec] ;  /* 0x0007ec0001277983 */ /* 0x000f280000300800 */
[----:B------:R1:W-:Y:S01]  /*717a0*/  LDGSTS.E [R0+0x5000], [R2.64], P0 ;  /* 0x0500000002007fae */ /* 0x0003e2000812184c */
[----:B---3--:R-:W-:-:S05]  /*717b0*/  IADD3 R40, P1, R40, UR11, RZ ;  /* 0x0000000b28287c10 */ /* 0x008fca000ff3e0ff */
[----:B------:R3:W-:Y:S01]  /*717c0*/  STL [R1+0x610], R40 ;  /* 0x0006102801007387 */ /* 0x0007e20000100800 */
[----:B--2---:R-:W-:Y:S02]  /*717d0*/  IADD3 R6, P2, R6, UR11, RZ ;  /* 0x0000000b06067c10 */ /* 0x004fe4000ff5e0ff */
[----:B-----5:R-:W-:Y:S02]  /*717e0*/  IADD3.X R41, R41, UR10, RZ, P1, !PT ;  /* 0x0000000a29297c10 */ /* 0x020fe40008ffe4ff */
[----:B-1----:R-:W-:Y:S02]  /*717f0*/  MOV R2, R40 ;  /* 0x0000002800027202 */ /* 0x002fe40000000f00 */
[----:B------:R-:W-:Y:S01]  /*71800*/  IADD3.X R36, R36, UR10, RZ, P2, !PT ;  /* 0x0000000a24247c10 */ /* 0x000fe200097fe4ff */
[----:B------:R1:W-:Y:S04]  /*71810*/  STL [R1+0x60c], R41 ;  /* 0x00060c2901007387 */ /* 0x0003e80000100800 */
[----:B------:R2:W-:Y:S04]  /*71820*/  STL [R1+0x650], R6 ;  /* 0x0006500601007387 */ /* 0x0005e80000100800 */
[----:B---3--:R-:W3:Y:S01]  /*71830*/  LDL.LU R40, [R1+0x7a8] ;  /* 0x0007a80001287983 */ /* 0x008ee20000300800 */
[----:B------:R-:W-:-:S03]  /*71840*/  IMAD.MOV.U32 R3, RZ, RZ, R41 ;  /* 0x000000ffff037224 */ /* 0x000fc600078e0029 */
[----:B------:R5:W-:Y:S04]  /*71850*/  STL [R1+0x64c], R36 ;  /* 0x00064c2401007387 */ /* 0x000be80000100800 */
[----:B-1----:R-:W3:Y:S04]  /*71860*/  LDL.LU R41, [R1+0x7e8] ;  /* 0x0007e80001297983 */ /* 0x002ee80000300800 */
[----:B------:R1:W-:Y:S01]  /*71870*/  LDGSTS.E [R0+0x6000], [R2.64], P0 ;  /* 0x0600000002007fae */ /* 0x0003e2000812184c */
[----:B------:R-:W-:Y:S01]  /*71880*/  IADD3 R7, P1, R7, UR11, RZ ;  /* 0x0000000b07077c10 */ /* 0x000fe2000ff3e0ff */
[----:B-1----:R-:W-:-:S02]  /*71890*/  IMAD.MOV.U32 R2, RZ, RZ, R6 ;  /* 0x000000ffff027224 */ /* 0x002fc400078e0006 */
[----:B------:R-:W-:Y:S01]  /*718a0*/  IMAD.MOV.U32 R3, RZ, RZ, R36 ;  /* 0x000000ffff037224 */ /* 0x000fe200078e0024 */
[----:B------:R-:W-:Y:S01]  /*718b0*/  IADD3 R4, P2, R4, UR11, RZ ;  /* 0x0000000b04047c10 */ /* 0x000fe2000ff5e0ff */
[----:B--2---:R-:W2:Y:S04]  /*718c0*/  LDL.LU R6, [R1+0x82c] ;  /* 0x00082c0001067983 */ /* 0x004ea80000300800 */
[----:B-----5:R-:W5:Y:S01]  /*718d0*/  LDL.LU R36, [R1+0x86c] ;  /* 0x00086c0001247983 */ /* 0x020f620000300800 */
[----:B------:R-:W-:-:S03]  /*718e0*/  IADD3.X R42, R42, UR10, RZ, P1, !PT ;  /* 0x0000000a2a2a7c10 */ /* 0x000fc60008ffe4ff */
[----:B------:R1:W-:Y:S01]  /*718f0*/  STL [R1+0x690], R7 ;  /* 0x0006900701007387 */ /* 0x0003e20000100800 */
[----:B------:R-:W-:-:S03]  /*71900*/  IADD3.X R37, R37, UR10, RZ, P2, !PT ;  /* 0x0000000a25257c10 */ /* 0x000fc600097fe4ff */
[----:B------:R1:W-:Y:S04]  /*71910*/  LDGSTS.E [R0+0x7000], [R2.64], P0 ;  /* 0x0700000002007fae */ /* 0x0003e8000812184c */
[----:B------:R1:W-:Y:S04]  /*71920*/  STL [R1+0x68c], R42 ;  /* 0x00068c2a01007387 */ /* 0x0003e80000100800 */
[----:B------:R-:W-:Y:S01]  /*71930*/  STL [R1+0x6ec], R4 ;  /* 0x0006ec0401007387 */ /* 0x000fe20000100800 */
[----:B-1----:R-:W-:-:S03]  /*71940*/  IMAD.MOV.U32 R2, RZ, RZ, R7 ;  /* 0x000000ffff027224 */ /* 0x002fc600078e0007 */
[----:B------:R-:W5:Y:S01]  /*71950*/  LDL.LU R7, [R1+0x828] ;  /* 0x0008280001077983 */ /* 0x000f620000300800 */
[----:B------:R-:W-:-:S03]  /*71960*/  IMAD.MOV.U32 R3, RZ, RZ, R42 ;  /* 0x000000ffff037224 */ /* 0x000fc600078e002a */
[----:B------:R1:W-:Y:S04]  /*71970*/  STL [R1+0x6e8], R37 ;  /* 0x0006e82501007387 */ /* 0x0003e80000100800 */
[----:B------:R-:W5:Y:S04]  /*71980*/  LDL.LU R42, [R1+0x868] ;  /* 0x00086800012a7983 */ /* 0x000f680000300800 */
[----:B------:R1:W-:Y:S01]  /*71990*/  LDGSTS.E [R0+0x8000], [R2.64], P0 ;  /* 0x0800000002007fae */ /* 0x0003e2000812184c */
[----:B----4-:R-:W-:Y:S01]  /*719a0*/  IADD3 R38, P1, R38, UR11, RZ ;  /* 0x0000000b26267c10 */ /* 0x010fe2000ff3e0ff */
[----:B-1----:R-:W-:-:S02]  /*719b0*/  IMAD.MOV.U32 R2, RZ, RZ, R4 ;  /* 0x000000ffff027224 */ /* 0x002fc400078e0004 */
[----:B------:R-:W-:Y:S01]  /*719c0*/  IMAD.MOV.U32 R3, RZ, RZ, R37 ;  /* 0x000000ffff037224 */ /* 0x000fe200078e0025 */
[----:B------:R-:W-:Y:S01]  /*719d0*/  IADD3 R74, P2, R74, UR11, RZ ;  /* 0x0000000b4a4a7c10 */ /* 0x000fe2000ff5e0ff */
[----:B------:R-:W5:Y:S01]  /*719e0*/  LDL.LU R37, [R1+0x8ac] ;  /* 0x0008ac0001257983 */ /* 0x000f620000300800 */
[----:B------:R-:W-:-:S03]  /*719f0*/  IADD3.X R43, R43, UR10, RZ, P1, !PT ;  /* 0x0000000a2b2b7c10 */ /* 0x000fc60008ffe4ff */
[----:B------:R-:W5:Y:S01]  /*71a00*/  LDL.LU R4, [R1+0x8ec] ;  /* 0x0008ec0001047983 */ /* 0x000f620000300800 */
[----:B------:R-:W-:-:S03]  /*71a10*/  IADD3.X R75, R75, UR10, RZ, P2, !PT ;  /* 0x0000000a4b4b7c10 */ /* 0x000fc600097fe4ff */
[----:B------:R-:W-:Y:S04]  /*71a20*/  STL [R1+0x72c], R38 ;  /* 0x00072c2601007387 */ /* 0x000fe80000100800 */
[----:B------:R1:W-:Y:S04]  /*71a30*/  LDGSTS.E [R0+0x9000], [R2.64], P0 ;  /* 0x0900000002007fae */ /* 0x0003e8000812184c */
[----:B------:R1:W-:Y:S04]  /*71a40*/  STL [R1+0x728], R43 ;  /* 0x0007282b01007387 */ /* 0x0003e80000100800 */
[----:B------:R-:W-:Y:S01]  /*71a50*/  STL [R1+0x76c], R74 ;  /* 0x00076c4a01007387 */ /* 0x000fe20000100800 */
[----:B-1----:R-:W-:-:S03]  /*71a60*/  IMAD.MOV.U32 R3, RZ, RZ, R43 ;  /* 0x000000ffff037224 */ /* 0x002fc600078e002b */
[----:B------:R-:W5:Y:S01]  /*71a70*/  LDL.LU R43, [R1+0x8a8] ;  /* 0x0008a800012b7983 */ /* 0x000f620000300800 */
[----:B------:R-:W-:-:S03]  /*71a80*/  IMAD.MOV.U32 R2, RZ, RZ, R38 ;  /* 0x000000ffff027224 */ /* 0x000fc600078e0026 */
[----:B------:R-:W-:Y:S04]  /*71a90*/  STL [R1+0x768], R75 ;  /* 0x0007684b01007387 */ /* 0x000fe80000100800 */
[----:B------:R-:W5:Y:S01]  /*71aa0*/  LDL.LU R38, [R1+0x8e8] ;  /* 0x0008e80001267983 */ /* 0x000f620000300800 */
[----:B------:R-:W-:-:S03]  /*71ab0*/  IADD3 R5, P1, R5, UR11, RZ ;  /* 0x0000000b05057c10 */ /* 0x000fc6000ff3e0ff */
[----:B------:R1:W-:Y:S01]  /*71ac0*/  LDGSTS.E [R0+0xa000], [R2.64], P0 ;  /* 0x0a00000002007fae */ /* 0x0003e2000812184c */
[----:B------:R-:W-:-:S03]  /*71ad0*/  IADD3 R39, P2, R39, UR11, RZ ;  /* 0x0000000b27277c10 */ /* 0x000fc6000ff5e0ff */
[----:B------:R-:W-:Y:S01]  /*71ae0*/  STL [R1+0x7ac], R5 ;  /* 0x0007ac0501007387 */ /* 0x000fe20000100800 */
[----:B-1----:R-:W-:Y:S02]  /*71af0*/  IMAD.MOV.U32 R2, RZ, RZ, R74 ;  /* 0x000000ffff027224 */ /* 0x002fe400078e004a */
[----:B------:R-:W-:-:S05]  /*71b00*/  IMAD.MOV.U32 R3, RZ, RZ, R75 ;  /* 0x000000ffff037224 */ /* 0x000fca00078e004b */
[----:B------:R1:W-:Y:S02]  /*71b10*/  LDGSTS.E [R0+0xb000], [R2.64], P0 ;  /* 0x0b00000002007fae */ /* 0x0003e4000812184c */
[----:B-1----:R-:W-:Y:S01]  /*71b20*/  IMAD.MOV.U32 R2, RZ, RZ, R5 ;  /* 0x000000ffff027224 */ /* 0x002fe200078e0005 */
[----:B---3--:R-:W-:-:S05]  /*71b30*/  IADD3.X R40, R40, UR10, RZ, P1, !PT ;  /* 0x0000000a28287c10 */ /* 0x008fca0008ffe4ff */
[----:B------:R-:W-:Y:S01]  /*71b40*/  IMAD.MOV.U32 R3, RZ, RZ, R40 ;  /* 0x000000ffff037224 */ /* 0x000fe200078e0028 */
[----:B------:R1:W-:Y:S01]  /*71b50*/  STL [R1+0x7a8], R40 ;  /* 0x0007a82801007387 */ /* 0x0003e20000100800 */
[----:B------:R-:W-:-:S03]  /*71b60*/  IADD3.X R41, R41, UR10, RZ, P2, !PT ;  /* 0x0000000a29297c10 */ /* 0x000fc600097fe4ff */
[----:B------:R-:W-:Y:S04]  /*71b70*/  STL [R1+0x7ec], R39 ;  /* 0x0007ec2701007387 */ /* 0x000fe80000100800 */
[----:B------:R3:W-:Y:S04]  /*71b80*/  LDGSTS.E [R0+0xc000], [R2.64], P0 ;  /* 0x0c00000002007fae */ /* 0x0007e8000812184c */
[----:B-1----:R-:W4:Y:S04]  /*71b90*/  LDL.LU R40, [R1+0x92c] ;  /* 0x00092c0001287983 */ /* 0x002f280000300800 */
[----:B------:R1:W-:Y:S04]  /*71ba0*/  STL [R1+0x7e8], R41 ;  /* 0x0007e82901007387 */ /* 0x0003e80000100800 */
[----:B------:R-:W4:Y:S01]  /*71bb0*/  LDL.LU R5, [R1+0x96c] ;  /* 0x00096c0001057983 */ /* 0x000f220000300800 */
[----:B---3--:R-:W-:Y:S01]  /*71bc0*/  IMAD.MOV.U32 R3, RZ, RZ, R41 ;  /* 0x000000ffff037224 */ /* 0x008fe200078e0029 */
[----:B--2---:R-:W-:-:S02]  /*71bd0*/  IADD3 R6, P1, R6, UR11, RZ ;  /* 0x0000000b06067c10 */ /* 0x004fc4000ff3e0ff */
[----:B-1----:R-:W2:Y:S01]  /*71be0*/  LDL.LU R41, [R1+0x928] ;  /* 0x0009280001297983 */ /* 0x002ea20000300800 */
[----:B------:R-:W-:Y:S01]  /*71bf0*/  IMAD.MOV.U32 R2, RZ, RZ, R39 ;  /* 0x000000ffff027224 */ /* 0x000fe200078e0027 */
[----:B-----5:R-:W-:Y:S02]  /*71c00*/  IADD3 R36, P2, R36, UR11, RZ ;  /* 0x0000000b24247c10 */ /* 0x020fe4000ff5e0ff */
[----:B------:R-:W3:Y:S04]  /*71c10*/  LDL.LU R39, [R1+0x968] ;  /* 0x0009680001277983 */ /* 0x000ee80000300800 */
[----:B------:R1:W-:Y:S04]  /*71c20*/  LDGSTS.E [R0+0xd000], [R2.64], P0 ;  /* 0x0d00000002007fae */ /* 0x0003e8000812184c */
[----:B------:R-:W-:Y:S01]  /*71c30*/  STL [R1+0x82c], R6 ;  /* 0x00082c0601007387 */ /* 0x000fe20000100800 */
[----:B------:R-:W-:Y:S01]  /*71c40*/  IADD3.X R7, R7, UR10, RZ, P1, !PT ;  /* 0x0000000a07077c10 */ /* 0x000fe20008ffe4ff */
[----:B-1----:R-:W-:-:S03]  /*71c50*/  IMAD.MOV.U32 R2, RZ, RZ, R6 ;  /* 0x000000ffff027224 */ /* 0x002fc600078e0006 */
[----:B------:R-:W-:Y:S01]  /*71c60*/  MOV R3, R7 ;  /* 0x0000000700037202 */ /* 0x000fe20000000f00 */
[----:B------:R1:W-:Y:S01]  /*71c70*/  STL [R1+0x828], R7 ;  /* 0x0008280701007387 */ /* 0x0003e20000100800 */
[----:B------:R-:W-:-:S03]  /*71c80*/  IADD3.X R42, R42, UR10, RZ, P2, !PT ;  /* 0x0000000a2a2a7c10 */ /* 0x000fc600097fe4ff */
[----:B------:R-:W-:Y:S04]  /*71c90*/  STL [R1+0x86c], R36 ;  /* 0x00086c2401007387 */ /* 0x000fe80000100800 */
[----:B------:R5:W-:Y:S04]  /*71ca0*/  LDGSTS.E [R0+0xe000], [R2.64], P0 ;  /* 0x0e00000002007fae */ /* 0x000be8000812184c */
[----:B-1----:R-:W3:Y:S04]  /*71cb0*/  LDL.LU R7, [R1+0x9ac] ;  /* 0x0009ac0001077983 */ /* 0x002ee80000300800 */
[----:B------:R1:W-:Y:S04]  /*71cc0*/  STL [R1+0x868], R42 ;  /* 0x0008682a01007387 */ /* 0x0003e80000100800 */
[----:B------:R-:W3:Y:S01]  /*71cd0*/  LDL.LU R6, [R1+0x9ec] ;  /* 0x0009ec0001067983 */ /* 0x000ee20000300800 */
[----:B-----5:R-:W-:Y:S01]  /*71ce0*/  IMAD.MOV.U32 R3, RZ, RZ, R42 ;  /* 0x000000ffff037224 */ /* 0x020fe200078e002a */
[----:B------:R-:W-:-:S02]  /*71cf0*/  IADD3 R37, P1, R37, UR11, RZ ;  /* 0x0000000b25257c10 */ /* 0x000fc4000ff3e0ff */
[----:B-1----:R-:W5:Y:S01]  /*71d00*/  LDL.LU R42, [R1+0x9a8] ;  /* 0x0009a800012a7983 */ /* 0x002f620000300800 */
[----:B------:R-:W-:Y:S01]  /*71d10*/  IMAD.MOV.U32 R2, RZ, RZ, R36 ;  /* 0x000000ffff027224 */ /* 0x000fe200078e0024 */
[----:B------:R-:W-:Y:S02]  /*71d20*/  IADD3 R4, P2, R4, UR11, RZ ;  /* 0x0000000b04047c10 */ /* 0x000fe4000ff5e0ff */
[----:B------:R-:W5:Y:S04]  /*71d30*/  LDL.LU R36, [R1+0x9e8] ;  /* 0x0009e80001247983 */ /* 0x000f680000300800 */
[----:B------:R1:W-:Y:S04]  /*71d40*/  STL [R1+0x8ac], R37 ;  /* 0x0008ac2501007387 */ /* 0x0003e80000100800 */
[----:B------:R1:W-:Y:S01]  /*71d50*/  LDGSTS.E [R0+0xf000], [R2.64], P0 ;  /* 0x0f00000002007fae */ /* 0x0003e2000812184c */
[----:B------:R-:W-:Y:S01]  /*71d60*/  IADD3.X R43, R43, UR10, RZ, P1, !PT ;  /* 0x0000000a2b2b7c10 */ /* 0x000fe20008ffe4ff */
[----:B-1----:R-:W-:-:S04]  /*71d70*/  IMAD.MOV.U32 R2, RZ, RZ, R37 ;  /* 0x000000ffff027224 */ /* 0x002fc800078e0025 */
[----:B------:R1:W-:Y:S01]  /*71d80*/  STL [R1+0x8a8], R43 ;  /* 0x0008a82b01007387 */ /* 0x0003e20000100800 */
[----:B------:R-:W-:-:S03]  /*71d90*/  IADD3.X R38, R38, UR10, RZ, P2, !PT ;  /* 0x0000000a26267c10 */ /* 0x000fc600097fe4ff */
[----:B------:R1:W-:Y:S01]  /*71da0*/  STL [R1+0x8ec], R4 ;  /* 0x0008ec0401007387 */ /* 0x0003e20000100800 */
[----:B------:R-:W-:-:S03]  /*71db0*/  IMAD.MOV.U32 R3, RZ, RZ, R43 ;  /* 0x000000ffff037224 */ /* 0x000fc600078e002b */
[----:B------:R-:W5:Y:S04]  /*71dc0*/  LDL.LU R37, [R1+0xa2c] ;  /* 0x000a2c0001257983 */ /* 0x000f680000300800 */
[----:B------:R1:W-:Y:S04]  /*71dd0*/  STL [R1+0x8e8], R38 ;  /* 0x0008e82601007387 */ /* 0x0003e80000100800 */
[----:B------:R-:W5:Y:S04]  /*71de0*/  LDL.LU R74, [R1+0xa6c] ;  /* 0x000a6c00014a7983 */ /* 0x000f680000300800 */
[----:B-1----:R-:W5:Y:S04]  /*71df0*/  LDL.LU R43, [R1+0xa28] ;  /* 0x000a2800012b7983 */ /* 0x002f680000300800 */
[----:B------:R-:W5:Y:S04]  /*71e00*/  LDL.LU R75, [R1+0xa68] ;  /* 0x000a6800014b7983 */ /* 0x000f680000300800 */
[----:B------:R1:W-:Y:S02]  /*71e10*/  LDGSTS.E [R0+0x10000], [R2.64], P0 ;  /* 0x1000000002007fae */ /* 0x0003e4000812184c */
[----:B-1----:R-:W-:-:S02]  /*71e20*/  IMAD.MOV.U32 R2, RZ, RZ, R4 ;  /* 0x000000ffff027224 */ /* 0x002fc400078e0004 */
[----:B------:R-:W-:Y:S01]  /*71e30*/  IMAD.MOV.U32 R3, RZ, RZ, R38 ;  /* 0x000000ffff037224 */ /* 0x000fe200078e0026 */
[----:B------:R-:W5:Y:S04]  /*71e40*/  LDL.LU R4, [R1+0xaac] ;  /* 0x000aac0001047983 */ /* 0x000f680000300800 */
[----:B------:R-:W5:Y:S04]  /*71e50*/  LDL.LU R38, [R1+0xaec] ;  /* 0x000aec0001267983 */ /* 0x000f680000300800 */
[----:B------:R1:W-:Y:S01]  /*71e60*/  LDGSTS.E [R0+0x11000], [R2.64], P0 ;  /* 0x1100000002007fae */ /* 0x0003e2000812184c */
[----:B----4-:R-:W-:-:S05]  /*71e70*/  IADD3 R40, P1, R40, UR11, RZ ;  /* 0x0000000b28287c10 */ /* 0x010fca000ff3e0ff */
[----:B------:R4:W-:Y:S01]  /*71e80*/  STL [R1+0x92c], R40 ;  /* 0x00092c2801007387 */ /* 0x0009e20000100800 */
[----:B------:R-:W-:Y:S02]  /*71e90*/  IADD3 R5, P2, R5, UR11, RZ ;  /* 0x0000000b05057c10 */ /* 0x000fe4000ff5e0ff */
[----:B--2---:R-:W-:Y:S01]  /*71ea0*/  IADD3.X R41, R41, UR10, RZ, P1, !PT ;  /* 0x0000000a29297c10 */ /* 0x004fe20008ffe4ff */
[----:B-1----:R-:W-:Y:S01]  /*71eb0*/  IMAD.MOV.U32 R2, RZ, RZ, R40 ;  /* 0x000000ffff027224 */ /* 0x002fe200078e0028 */
[----:B---3--:R-:W-:-:S03]  /*71ec0*/  IADD3.X R39, R39, UR10, RZ, P2, !PT ;  /* 0x0000000a27277c10 */ /* 0x008fc600097fe4ff */
[----:B------:R1:W-:Y:S04]  /*71ed0*/  STL [R1+0x928], R41 ;  /* 0x0009282901007387 */ /* 0x0003e80000100800 */
[----:B------:R2:W-:Y:S04]  /*71ee0*/  STL [R1+0x96c], R5 ;  /* 0x00096c0501007387 */ /* 0x0005e80000100800 */
[----:B----4-:R-:W3:Y:S01]  /*71ef0*/  LDL.LU R40, [R1+0xaa8] ;  /* 0x000aa80001287983 */ /* 0x010ee20000300800 */
[----:B------:R-:W-:-:S03]  /*71f00*/  IMAD.MOV.U32 R3, RZ, RZ, R41 ;  /* 0x000000ffff037224 */ /* 0x000fc600078e0029 */
[----:B------:R4:W-:Y:S04]  /*71f10*/  STL [R1+0x968], R39 ;  /* 0x0009682701007387 */ /* 0x0009e80000100800 */
[----:B-1----:R-:W3:Y:S04]  /*71f20*/  LDL.LU R41, [R1+0xae8] ;  /* 0x000ae80001297983 */ /* 0x002ee80000300800 */
[----:B------:R1:W-:Y:S01]  /*71f30*/  LDGSTS.E [R0+0x12000], [R2.64], P0 ;  /* 0x1200000002007fae */ /* 0x0003e2000812184c */
[----:B------:R-:W-:Y:S01]  /*71f40*/  IADD3 R7, P1, R7, UR11, RZ ;  /* 0x0000000b07077c10 */ /* 0x000fe2000ff3e0ff */
[----:B-1----:R-:W-:-:S02]  /*71f50*/  IMAD.MOV.U32 R2, RZ, RZ, R5 ;  /* 0x000000ffff027224 */ /* 0x002fc400078e0005 */
[----:B------:R-:W-:Y:S01]  /*71f60*/  IMAD.MOV.U32 R3, RZ, RZ, R39 ;  /* 0x000000ffff037224 */ /* 0x000fe200078e0027 */
[----:B--2---:R-:W2:Y:S01]  /*71f70*/  LDL.LU R5, [R1+0xb2c] ;  /* 0x000b2c0001057983 */ /* 0x004ea20000300800 */
[----:B------:R-:W-:-:S03]  /*71f80*/  IADD3 R6, P2, R6, UR11, RZ ;  /* 0x0000000b06067c10 */ /* 0x000fc6000ff5e0ff */
[----:B----4-:R-:W4:Y:S01]  /*71f90*/  LDL.LU R39, [R1+0xb6c] ;  /* 0x000b6c0001277983 */ /* 0x010f220000300800 */
[----:B-----5:R-:W-:-:S03]  /*71fa0*/  IADD3.X R42, R42, UR10, RZ, P1, !PT ;  /* 0x0000000a2a2a7c10 */ /* 0x020fc60008ffe4ff */
[----:B------:R1:W-:Y:S01]  /*71fb0*/  STL [R1+0x9ac], R7 ;  /* 0x0009ac0701007387 */ /* 0x0003e20000100800 */
[----:B------:R-:W-:-:S03]  /*71fc0*/  IADD3.X R36, R36, UR10, RZ, P2, !PT ;  /* 0x0000000a24247c10 */ /* 0x000fc600097fe4ff */
[----:B------:R5:W-:Y:S04]  /*71fd0*/  LDGSTS.E [R0+0x13000], [R2.64], P0 ;  /* 0x1300000002007fae */ /* 0x000be8000812184c */
[----:B------:R1:W-:Y:S04]  /*71fe0*/  STL [R1+0x9a8], R42 ;  /* 0x0009a82a01007387 */ /* 0x0003e80000100800 */
[----:B------:R-:W-:Y:S01]  /*71ff0*/  STL [R1+0x9ec], R6 ;  /* 0x0009ec0601007387 */ /* 0x000fe20000100800 */
[----:B-----5:R-:W-:-:S03]  /*72000*/  IMAD.MOV.U32 R2, RZ, RZ, R7 ;  /* 0x000000ffff027224 */ /* 0x020fc600078e0007 */
[----:B-1----:R-:W4:Y:S01]  /*72010*/  LDL.LU R7, [R1+0xb28] ;  /* 0x000b280001077983 */ /* 0x002f220000300800 */
[----:B------:R-:W-:-:S03]  /*72020*/  IMAD.MOV.U32 R3, RZ, RZ, R42 ;  /* 0x000000ffff037224 */ /* 0x000fc600078e002a */
[----:B------:R1:W-:Y:S04]  /*72030*/  STL [R1+0x9e8], R36 ;  /* 0x0009e82401007387 */ /* 0x0003e80000100800 */
[----:B------:R-:W4:Y:S04]  /*72040*/  LDL.LU R42, [R1+0xb68] ;  /* 0x000b6800012a7983 */ /* 0x000f280000300800 */
[----:B------:R1:W-:Y:S01]  /*72050*/  LDGSTS.E [R0+0x14000], [R2.64], P0 ;  /* 0x1400000002007fae */ /* 0x0003e2000812184c */
[----:B------:R-:W-:Y:S01]  /*72060*/  IADD3 R37, P1, R37, UR11, RZ ;  /* 0x0000000b25257c10 */ /* 0x000fe2000ff3e0ff */
[----:B-1----:R-:W-:Y:S01]  /*72070*/  IMAD.MOV.U32 R2, RZ, RZ, R6 ;  /* 0x000000ffff027224 */ /* 0x002fe200078e0006 */
[----:B------:R-:W-:Y:S01]  /*72080*/  IADD3 R74, P2, R74, UR11, RZ ;  /* 0x0000000b4a4a7c10 */ /* 0x000fe2000ff5e0ff */
[----:B------:R-:W-:-:S02]  /*72090*/  IMAD.MOV.U32 R3, RZ, RZ, R36 ;  /* 0x000000ffff037224 */ /* 0x000fc400078e0024 */
[----:B------:R-:W4:Y:S01]  /*720a0*/  LDL.LU R36, [R1+0xbac] ;  /* 0x000bac0001247983 */ /* 0x000f220000300800 */
[----:B------:R-:W-:-:S03]  /*720b0*/  IADD3.X R43, R43, UR10, RZ, P1, !PT ;  /* 0x0000000a2b2b7c10 */ /* 0x000fc60008ffe4ff */
[----:B------:R-:W4:Y:S01]  /*720c0*/  LDL.LU R6, [R1+0xbec] ;  /* 0x000bec0001067983 */ /* 0x000f220000300800 */
[----:B------:R-:W-:-:S03]  /*720d0*/  IADD3.X R75, R75, UR10, RZ, P2, !PT ;  /* 0x0000000a4b4b7c10 */ /* 0x000fc600097fe4ff */
[----:B------:R-:W-:Y:S04]  /*720e0*/  STL [R1+0xa2c], R37 ;  /* 0x000a2c2501007387 */ /* 0x000fe80000100800 */
[----:B------:R1:W-:Y:S04]  /*720f0*/  LDGSTS.E [R0+0x15000], [R2.64], P0 ;  /* 0x1500000002007fae */ /* 0x0003e8000812184c */
[----:B------:R1:W-:Y:S04]  /*72100*/  STL [R1+0xa28], R43 ;  /* 0x000a282b01007387 */ /* 0x0003e80000100800 */
[----:B------:R-:W-:Y:S01]  /*72110*/  STL [R1+0xa6c], R74 ;  /* 0x000a6c4a01007387 */ /* 0x000fe20000100800 */
[----:B-1----:R-:W-:-:S03]  /*72120*/  IMAD.MOV.U32 R3, RZ, RZ, R43 ;  /* 0x000000ffff037224 */ /* 0x002fc600078e002b */
[----:B------:R-:W4:Y:S01]  /*72130*/  LDL.LU R43, [R1+0xba8] ;  /* 0x000ba800012b7983 */ /* 0x000f220000300800 */
[----:B------:R-:W-:-:S03]  /*72140*/  IMAD.MOV.U32 R2, RZ, RZ, R37 ;  /* 0x000000ffff027224 */ /* 0x000fc600078e0025 */
[----:B------:R-:W-:Y:S04]  /*72150*/  STL [R1+0xa68], R75 ;  /* 0x000a684b01007387 */ /* 0x000fe80000100800 */
[----:B------:R-:W4:Y:S01]  /*72160*/  LDL.LU R37, [R1+0xbe8] ;  /* 0x000be80001257983 */ /* 0x000f220000300800 */
[----:B------:R-:W-:-:S03]  /*72170*/  IADD3 R4, P1, R4, UR11, RZ ;  /* 0x0000000b04047c10 */ /* 0x000fc6000ff3e0ff */
[----:B------:R1:W-:Y:S01]  /*72180*/  LDGSTS.E [R0+0x16000], [R2.64], P0 ;  /* 0x1600000002007fae */ /* 0x0003e2000812184c */
[----:B------:R-:W-:-:S03]  /*72190*/  IADD3 R38, P2, R38, UR11, RZ ;  /* 0x0000000b26267c10 */ /* 0x000fc6000ff5e0ff */
[----:B------:R-:W-:Y:S01]  /*721a0*/  STL [R1+0xaac], R4 ;  /* 0x000aac0401007387 */ /* 0x000fe20000100800 */
[----:B-1----:R-:W-:Y:S01]  /*721b0*/  MOV R2, R74 ;  /* 0x0000004a00027202 */ /* 0x002fe20000000f00 */
        /* <DEDUP_REMOVED lines=9> */
[----:B-1----:R-:W5:Y:S04]  /*72250*/  LDL.LU R40, [R1+0xc2c] ;  /* 0x000c2c0001287983 */ /* 0x002f680000300800 */
[----:B------:R1:W-:Y:S04]  /*72260*/  STL [R1+0xae8], R41 ;  /* 0x000ae82901007387 */ /* 0x0003e80000100800 */
[----:B------:R-:W5:Y:S01]  /*72270*/  LDL.LU R4, [R1+0xc6c] ;  /* 0x000c6c0001047983 */ /* 0x000f620000300800 */
[----:B---3--:R-:W-:-:S03]  /*72280*/  IMAD.MOV.U32 R3, RZ, RZ, R41 ;  /* 0x000000ffff037224 */ /* 0x008fc600078e0029 */
[----:B-1----:R-:W3:Y:S01]  /*72290*/  LDL.LU R41, [R1+0xc28] ;  /* 0x000c280001297983 */ /* 0x002ee20000300800 */
[----:B--2---:R-:W-:Y:S01]  /*722a0*/  IADD3 R5, P1, R5, UR11, RZ ;  /* 0x0000000b05057c10 */ /* 0x004fe2000ff3e0ff */
[----:B------:R-:W-:Y:S02]  /*722b0*/  IMAD.MOV.U32 R2, RZ, RZ, R38 ;  /* 0x000000ffff027224 */ /* 0x000fe400078e0026 */
[----:B------:R-:W2:Y:S01]  /*722c0*/  LDL.LU R38, [R1+0xc68] ;  /* 0x000c680001267983 */ /* 0x000ea20000300800 */
[----:B----4-:R-:W-:-:S03]  /*722d0*/  IADD3 R39, P2, R39, UR11, RZ ;  /* 0x0000000b27277c10 */ /* 0x010fc6000ff5e0ff */
[----:B------:R1:W-:Y:S04]  /*722e0*/  LDGSTS.E [R0+0x19000], [R2.64], P0 ;  /* 0x1900000002007fae */ /* 0x0003e8000812184c */
[----:B------:R-:W-:Y:S01]  /*722f0*/  STL [R1+0xb2c], R5 ;  /* 0x000b2c0501007387 */ /* 0x000fe20000100800 */
[----:B-1----:R-:W-:Y:S01]  /*72300*/  IMAD.MOV.U32 R2, RZ, RZ, R5 ;  /* 0x000000ffff027224 */ /* 0x002fe200078e0005 */
[----:B------:R-:W-:-:S05]  /*72310*/  IADD3.X R7, R7, UR10, RZ, P1, !PT ;  /* 0x0000000a07077c10 */ /* 0x000fca0008ffe4ff */
[----:B------:R-:W-:Y:S01]  /*72320*/  IMAD.MOV.U32 R3, RZ, RZ, R7 ;  /* 0x000000ffff037224 */ /* 0x000fe200078e0007 */
[----:B------:R1:W-:Y:S01]  /*72330*/  STL [R1+0xb28], R7 ;  /* 0x000b280701007387 */ /* 0x0003e20000100800 */
[----:B------:R-:W-:-:S03]  /*72340*/  IADD3.X R42, R42, UR10, RZ, P2, !PT ;  /* 0x0000000a2a2a7c10 */ /* 0x000fc600097fe4ff */
[----:B------:R-:W-:Y:S04]  /*72350*/  STL [R1+0xb6c], R39 ;  /* 0x000b6c2701007387 */ /* 0x000fe80000100800 */
[----:B------:R4:W-:Y:S04]  /*72360*/  LDGSTS.E [R0+0x1a000], [R2.64], P0 ;  /* 0x1a00000002007fae */ /* 0x0009e8000812184c */
[----:B-1----:R-:W2:Y:S04]  /*72370*/  LDL.LU R7, [R1+0xcac] ;  /* 0x000cac0001077983 */ /* 0x002ea80000300800 */
[----:B------:R1:W-:Y:S04]  /*72380*/  STL [R1+0xb68], R42 ;  /* 0x000b682a01007387 */ /* 0x0003e80000100800 */
[----:B------:R-:W2:Y:S01]  /*72390*/  LDL.LU R5, [R1+0xcec] ;  /* 0x000cec0001057983 */ /* 0x000ea20000300800 */
[----:B----4-:R-:W-:Y:S01]  /*723a0*/  IMAD.MOV.U32 R3, RZ, RZ, R42 ;  /* 0x000000ffff037224 */ /* 0x010fe200078e002a */
[----:B------:R-:W-:-:S02]  /*723b0*/  IADD3 R36, P1, R36, UR11, RZ ;  /* 0x0000000b24247c10 */ /* 0x000fc4000ff3e0ff */
[----:B-1----:R-:W4:Y:S01]  /*723c0*/  LDL.LU R42, [R1+0xca8] ;  /* 0x000ca800012a7983 */ /* 0x002f220000300800 */
[----:B------:R-:W-:Y:S01]  /*723d0*/  IMAD.MOV.U32 R2, RZ, RZ, R39 ;  /* 0x000000ffff027224 */ /* 0x000fe200078e0027 */
[----:B------:R-:W-:Y:S02]  /*723e0*/  IADD3 R6, P2, R6, UR11, RZ ;  /* 0x0000000b06067c10 */ /* 0x000fe4000ff5e0ff */
[----:B------:R-:W4:Y:S04]  /*723f0*/  LDL.LU R39, [R1+0xce8] ;  /* 0x000ce80001277983 */ /* 0x000f280000300800 */
        /* <DEDUP_REMOVED lines=8> */
[----:B------:R-:W4:Y:S04]  /*72480*/  LDL.LU R36, [R1+0xd2c] ;  /* 0x000d2c0001247983 */ /* 0x000f280000300800 */
        /* <DEDUP_REMOVED lines=10> */
[----:B-----5:R-:W-:-:S05]  /*72530*/  IADD3 R40, P1, R40, UR11, RZ ;  /* 0x0000000b28287c10 */ /* 0x020fca000ff3e0ff */
[----:B------:R5:W-:Y:S01]  /*72540*/  STL [R1+0xc2c], R40 ;  /* 0x000c2c2801007387 */ /* 0x000be20000100800 */
[----:B------:R-:W-:Y:S02]  /*72550*/  IADD3 R4, P2, R4, UR11, RZ ;  /* 0x0000000b04047c10 */ /* 0x000fe4000ff5e0ff */
[----:B---3--:R-:W-:Y:S01]  /*72560*/  IADD3.X R41, R41, UR10, RZ, P1, !PT ;  /* 0x0000000a29297c10 */ /* 0x008fe20008ffe4ff */
[----:B-1----:R-:W-:Y:S01]  /*72570*/  IMAD.MOV.U32 R2, RZ, RZ, R40 ;  /* 0x000000ffff027224 */ /* 0x002fe200078e0028 */
[----:B--2---:R-:W-:-:S03]  /*72580*/  IADD3.X R38, R38, UR10, RZ, P2, !PT ;  /* 0x0000000a26267c10 */ /* 0x004fc600097fe4ff */
[----:B------:R1:W-:Y:S04]  /*72590*/  STL [R1+0xc28], R41 ;  /* 0x000c282901007387 */ /* 0x0003e80000100800 */
[----:B------:R2:W-:Y:S04]  /*725a0*/  STL [R1+0xc6c], R4 ;  /* 0x000c6c0401007387 */ /* 0x0005e80000100800 */
[----:B-----5:R-:W3:Y:S01]  /*725b0*/  LDL.LU R40, [R1+0xda8] ;  /* 0x000da80001287983 */ /* 0x020ee20000300800 */
[----:B------:R-:W-:-:S03]  /*725c0*/  IMAD.MOV.U32 R3, RZ, RZ, R41 ;  /* 0x000000ffff037224 */ /* 0x000fc600078e0029 */
[----:B------:R5:W-:Y:S04]  /*725d0*/  STL [R1+0xc68], R38 ;  /* 0x000c682601007387 */ /* 0x000be80000100800 */
[----:B-1----:R-:W3:Y:S04]  /*725e0*/  LDL.LU R41, [R1+0xde8] ;  /* 0x000de80001297983 */ /* 0x002ee80000300800 */
[----:B------:R1:W-:Y:S02]  /*725f0*/  LDGSTS.E [R0+0x1e000], [R2.64], P0 ;  /* 0x1e00000002007fae */ /* 0x0003e4000812184c */
[----:B-1----:R-:W-:Y:S01]  /*72600*/  IMAD.MOV.U32 R2, RZ, RZ, R4 ;  /* 0x000000ffff027224 */ /* 0x002fe200078e0004 */
[----:B------:R-:W-:Y:S01]  /*72610*/  MOV R3, R38 ;  /* 0x0000002600037202 */ /* 0x000fe20000000f00 */
[----:B--2---:R-:W2:Y:S04]  /*72620*/  LDL.LU R4, [R1+0xe2c] ;  /* 0x000e2c0001047983 */ /* 0x004ea80000300800 */
[----:B-----5:R-:W5:Y:S01]  /*72630*/  LDL.LU R38, [R1+0xe6c] ;  /* 0x000e6c0001267983 */ /* 0x020f620000300800 */
[----:B------:R-:W-:-:S03]  /*72640*/  IADD3 R7, P1, R7, UR11, RZ ;  /* 0x0000000b07077c10 */ /* 0x000fc6000ff3e0ff */
[----:B------:R1:W-:Y:S04]  /*72650*/  LDGSTS.E [R0+0x1f000], [R2.64], P0 ;  /* 0x1f00000002007fae */ /* 0x0003e8000812184c */
[----:B------:R1:W-:Y:S01]  /*72660*/  STL [R1+0xcac], R7 ;  /* 0x000cac0701007387 */ /* 0x0003e20000100800 */
[----:B------:R-:W-:Y:S02]  /*72670*/  IADD3 R5, P2, R5, UR11, RZ ;  /* 0x0000000b05057c10 */ /* 0x000fe4000ff5e0ff */
[----:B----4-:R-:W-:Y:S01]  /*72680*/  IADD3.X R42, R42, UR10, RZ, P1, !PT ;  /* 0x0000000a2a2a7c10 */ /* 0x010fe20008ffe4ff */
[----:B-1----:R-:W-:Y:S01]  /*72690*/  IMAD.MOV.U32 R2, RZ, RZ, R7 ;  /* 0x000000ffff027224 */ /* 0x002fe200078e0007 */
[----:B------:R-:W-:-:S03]  /*726a0*/  IADD3.X R39, R39, UR10, RZ, P2, !PT ;  /* 0x0000000a27277c10 */ /* 0x000fc600097fe4ff */
[----:B------:R1:W-:Y:S04]  /*726b0*/  STL [R1+0xca8], R42 ;  /* 0x000ca82a01007387 */ /* 0x0003e80000100800 */
[----:B------:R-:W-:Y:S04]  /*726c0*/  STL [R1+0xcec], R5 ;  /* 0x000cec0501007387 */ /* 0x000fe80000100800 */
[----:B------:R-:W5:Y:S01]  /*726d0*/  LDL.LU R7, [R1+0xe28] ;  /* 0x000e280001077983 */ /* 0x000f620000300800 */
[----:B------:R-:W-:-:S03]  /*726e0*/  IMAD.MOV.U32 R3, RZ, RZ, R42 ;  /* 0x000000ffff037224 */ /* 0x000fc600078e002a */
[----:B------:R1:W-:Y:S04]  /*726f0*/  STL [R1+0xce8], R39 ;  /* 0x000ce82701007387 */ /* 0x0003e80000100800 */
[----:B-1----:R-:W5:Y:S04]  /*72700*/  LDL.LU R42, [R1+0xe68] ;  /* 0x000e6800012a7983 */ /* 0x002f680000300800 */
[----:B------:R1:W-:Y:S01]  /*72710*/  LDGSTS.E [R0+0x20000], [R2.64], P0 ;  /* 0x2000000002007fae */ /* 0x0003e2000812184c */
[----:B------:R-:W-:Y:S01]  /*72720*/  IADD3 R36, P1, R36, UR11, RZ ;  /* 0x0000000b24247c10 */ /* 0x000fe2000ff3e0ff */
[----:B-1----:R-:W-:-:S02]  /*72730*/  IMAD.MOV.U32 R2, RZ, RZ, R5 ;  /* 0x000000ffff027224 */ /* 0x002fc400078e0005 */
[----:B------:R-:W-:Y:S02]  /*72740*/  IMAD.MOV.U32 R3, RZ, RZ, R39 ;  /* 0x000000ffff037224 */ /* 0x000fe400078e0027 */
[----:B------:R-:W5:Y:S01]  /*72750*/  LDL.LU R39, [R1+0xeac] ;  /* 0x000eac0001277983 */ /* 0x000f620000300800 */
[----:B------:R-:W-:-:S03]  /*72760*/  IADD3 R74, P2, R74, UR11, RZ ;  /* 0x0000000b4a4a7c10 */ /* 0x000fc6000ff5e0ff */
[----:B------:R-:W5:Y:S01]  /*72770*/  LDL.LU R5, [R1+0xeec] ;  /* 0x000eec0001057983 */ /* 0x000f620000300800 */
[----:B------:R-:W-:-:S03]  /*72780*/  IADD3.X R43, R43, UR10, RZ, P1, !PT ;  /* 0x0000000a2b2b7c10 */ /* 0x000fc60008ffe4ff */
[----:B------:R-:W-:Y:S01]  /*72790*/  STL [R1+0xd2c], R36 ;  /* 0x000d2c2401007387 */ /* 0x000fe20000100800 */
[----:B------:R-:W-:-:S03]  /*727a0*/  IADD3.X R75, R75, UR10, RZ, P2, !PT ;  /* 0x0000000a4b4b7c10 */ /* 0x000fc600097fe4ff */
        /* <DEDUP_REMOVED lines=51> */
[----:B------:R-:W-:-:S02]  /*72ae0*/  IADD3.X R43, R43, UR10, RZ, P1, !PT ;  /* 0x0000000a2b2b7c10 */ /* 0x000fc40008ffe4ff */
[----:B-1----:R-:W-:-:S03]  /*72af0*/  MOV R2, R39 ;  /* 0x0000002700027202 */ /* 0x002fc60000000f00 */
        /* <DEDUP_REMOVED lines=22> */
[----:B------:R2:W-:Y:S01]  /*72c60*/  STL [R1+0xf6c], R6 ;  /* 0x000f6c0601007387 */ /* 0x0005e20000100800 */
[----:B------:R-:W-:-:S03]  /*72c70*/  IMAD.MOV.U32 R3, RZ, RZ, R41 ;  /* 0x000000ffff037224 */ /* 0x000fc600078e0029 */
[----:B----4-:R-:W3:Y:S04]  /*72c80*/  LDL.LU R40, [R1+0x10a8] ;  /* 0x0010a80001287983 */ /* 0x010ee80000300800 */
[----:B------:R4:W-:Y:S04]  /*72c90*/  STL [R1+0xf68], R37 ;  /* 0x000f682501007387 */ /* 0x0009e80000100800 */
[----:B-1----:R-:W3:Y:S04]  /*72ca0*/  LDL.LU R41, [R1+0x10e8] ;  /* 0x0010e80001297983 */ /* 0x002ee80000300800 */
[----:B------:R1:W-:Y:S02]  /*72cb0*/  LDGSTS.E [R0+0x2a000], [R2.64], P0 ;  /* 0x2a00000002007fae */ /* 0x0003e4000812184c */
[----:B-1----:R-:W-:-:S02]  /*72cc0*/  IMAD.MOV.U32 R2, RZ, RZ, R6 ;  /* 0x000000ffff027224 */ /* 0x002fc400078e0006 */
[----:B------:R-:W-:Y:S01]  /*72cd0*/  IMAD.MOV.U32 R3, RZ, RZ, R37 ;  /* 0x000000ffff037224 */ /* 0x000fe200078e0025 */
[----:B--2---:R-:W2:Y:S04]  /*72ce0*/  LDL.LU R6, [R1+0x112c] ;  /* 0x00112c0001067983 */ /* 0x004ea80000300800 */
[----:B----4-:R-:W4:Y:S01]  /*72cf0*/  LDL.LU R37, [R1+0x116c] ;  /* 0x00116c0001257983 */ /* 0x010f220000300800 */
[----:B------:R-:W-:-:S03]  /*72d00*/  IADD3 R7, P1, R7, UR11, RZ ;  /* 0x0000000b07077c10 */ /* 0x000fc6000ff3e0ff */
[----:B------:R1:W-:Y:S01]  /*72d10*/  LDGSTS.E [R0+0x2b000], [R2.64], P0 ;  /* 0x2b00000002007fae */ /* 0x0003e2000812184c */
[----:B------:R-:W-:-:S03]  /*72d20*/  IADD3 R4, P2, R4, UR11, RZ ;  /* 0x0000000b04047c10 */ /* 0x000fc6000ff5e0ff */
[----:B------:R5:W-:Y:S02]  /*72d30*/  STL [R1+0xfac], R7 ;  /* 0x000fac0701007387 */ /* 0x000be40000100800 */
[----:B-----5:R-:W-:Y:S01]  /*72d40*/  IADD3.X R42, R42, UR10, RZ, P1, !PT ;  /* 0x0000000a2a2a7c10 */ /* 0x020fe20008ffe4ff */
[----:B-1----:R-:W-:Y:S01]  /*72d50*/  IMAD.MOV.U32 R2, RZ, RZ, R7 ;  /* 0x000000ffff027224 */ /* 0x002fe200078e0007 */
[----:B------:R-:W-:-:S03]  /*72d60*/  IADD3.X R38, R38, UR10, RZ, P2, !PT ;  /* 0x0000000a26267c10 */ /* 0x000fc600097fe4ff */
[----:B------:R1:W-:Y:S04]  /*72d70*/  STL [R1+0xfa8], R42 ;  /* 0x000fa82a01007387 */ /* 0x0003e80000100800 */
[----:B------:R-:W-:Y:S01]  /*72d80*/  STL [R1+0xfec], R4 ;  /* 0x000fec0401007387 */ /* 0x000fe20000100800 */
[----:B------:R-:W-:-:S03]  /*72d90*/  IMAD.MOV.U32 R3, RZ, RZ, R42 ;  /* 0x000000ffff037224 */ /* 0x000fc600078e002a */
[----:B------:R-:W4:Y:S04]  /*72da0*/  LDL.LU R7, [R1+0x1128] ;  /* 0x0011280001077983 */ /* 0x000f280000300800 */
[----:B------:R1:W-:Y:S04]  /*72db0*/  STL [R1+0xfe8], R38 ;  /* 0x000fe82601007387 */ /* 0x0003e80000100800 */
[----:B-1----:R-:W4:Y:S04]  /*72dc0*/  LDL.LU R42, [R1+0x1168] ;  /* 0x00116800012a7983 */ /* 0x002f280000300800 */
[----:B------:R1:W-:Y:S01]  /*72dd0*/  LDGSTS.E [R0+0x2c000], [R2.64], P0 ;  /* 0x2c00000002007fae */ /* 0x0003e2000812184c */
[----:B------:R-:W-:Y:S01]  /*72de0*/  IADD3 R39, P1, R39, UR11, RZ ;  /* 0x0000000b27277c10 */ /* 0x000fe2000ff3e0ff */
[----:B-1----:R-:W-:-:S02]  /*72df0*/  IMAD.MOV.U32 R2, RZ, RZ, R4 ;  /* 0x000000ffff027224 */ /* 0x002fc400078e0004 */
[----:B------:R-:W-:Y:S02]  /*72e00*/  IMAD.MOV.U32 R3, RZ, RZ, R38 ;  /* 0x000000ffff037224 */ /* 0x000fe400078e0026 */
[----:B------:R-:W4:Y:S01]  /*72e10*/  LDL.LU R38, [R1+0x11ac] ;  /* 0x0011ac0001267983 */ /* 0x000f220000300800 */
[----:B------:R-:W-:-:S03]  /*72e20*/  IADD3 R74, P2, R74, UR11, RZ ;  /* 0x0000000b4a4a7c10 */ /* 0x000fc6000ff5e0ff */
[----:B------:R-:W4:Y:S01]  /*72e30*/  LDL.LU R4, [R1+0x11ec] ;  /* 0x0011ec0001047983 */ /* 0x000f220000300800 */
[----:B------:R-:W-:-:S03]  /*72e40*/  IADD3.X R43, R43, UR10, RZ, P1, !PT ;  /* 0x0000000a2b2b7c10 */ /* 0x000fc60008ffe4ff */
[----:B------:R-:W-:Y:S01]  /*72e50*/  STL [R1+0x102c], R39 ;  /* 0x00102c2701007387 */ /* 0x000fe20000100800 */
[----:B------:R-:W-:-:S03]  /*72e60*/  IADD3.X R75, R75, UR10, RZ, P2, !PT ;  /* 0x0000000a4b4b7c10 */ /* 0x000fc600097fe4ff */
        /* <DEDUP_REMOVED lines=16> */
[----:B---3--:R-:W-:-:S04]  /*72f70*/  IADD3.X R40, R40, UR10, RZ, P1, !PT ;  /* 0x0000000a28287c10 */ /* 0x008fc80008ffe4ff */
[----:B------:R-:W-:Y:S01]  /*72f80*/  MOV R3, R40 ;  /* 0x0000002800037202 */ /* 0x000fe20000000f00 */
[----:B------:R1:W-:Y:S01]  /*72f90*/  STL [R1+0x10a8], R40 ;  /* 0x0010a82801007387 */ /* 0x0003e20000100800 */
[----:B------:R-:W-:-:S03]  /*72fa0*/  IADD3.X R41, R41, UR10, RZ, P2, !PT ;  /* 0x0000000a29297c10 */ /* 0x000fc600097fe4ff */
[----:B------:R-:W-:Y:S04]  /*72fb0*/  STL [R1+0x10ec], R36 ;  /* 0x0010ec2401007387 */ /* 0x000fe80000100800 */
[----:B------:R3:W-:Y:S04]  /*72fc0*/  LDGSTS.E [R0+0x30000], [R2.64], P0 ;  /* 0x3000000002007fae */ /* 0x0007e8000812184c */
[----:B-1----:R-:W5:Y:S04]  /*72fd0*/  LDL.LU R40, [R1+0x122c] ;  /* 0x00122c0001287983 */ /* 0x002f680000300800 */
[----:B------:R1:W-:Y:S04]  /*72fe0*/  STL [R1+0x10e8], R41 ;  /* 0x0010e82901007387 */ /* 0x0003e80000100800 */
[----:B------:R-:W5:Y:S01]  /*72ff0*/  LDL.LU R5, [R1+0x126c] ;  /* 0x00126c0001057983 */ /* 0x000f620000300800 */
[----:B---3--:R-:W-:Y:S01]  /*73000*/  IMAD.MOV.U32 R3, RZ, RZ, R41 ;  /* 0x000000ffff037224 */ /* 0x008fe200078e0029 */
[----:B--2---:R-:W-:-:S02]  /*73010*/  IADD3 R6, P1, R6, UR11, RZ ;  /* 0x0000000b06067c10 */ /* 0x004fc4000ff3e0ff */
[----:B-1----:R-:W2:Y:S01]  /*73020*/  LDL.LU R41, [R1+0x1228] ;  /* 0x0012280001297983 */ /* 0x002ea20000300800 */
[----:B------:R-:W-:Y:S01]  /*73030*/  IMAD.MOV.U32 R2, RZ, RZ, R36 ;  /* 0x000000ffff027224 */ /* 0x000fe200078e0024 */
[----:B----4-:R-:W-:Y:S02]  /*73040*/  IADD3 R37, P2, R37, UR11, RZ ;  /* 0x0000000b25257c10 */ /* 0x010fe4000ff5e0ff */
        /* <DEDUP_REMOVED lines=13> */
[----:B----4-:R-:W-:Y:S01]  /*73120*/  IMAD.MOV.U32 R3, RZ, RZ, R42 ;  /* 0x000000ffff037224 */ /* 0x010fe200078e002a */
[----:B------:R-:W-:-:S02]  /*73130*/  IADD3 R38, P1, R38, UR11, RZ ;  /* 0x0000000b26267c10 */ /* 0x000fc4000ff3e0ff */
[----:B-1----:R-:W4:Y:S01]  /*73140*/  LDL.LU R42, [R1+0x12a8] ;  /* 0x0012a800012a7983 */ /* 0x002f220000300800 */
[----:B------:R-:W-:Y:S01]  /*73150*/  IADD3 R4, P2, R4, UR11, RZ ;  /* 0x0000000b04047c10 */ /* 0x000fe2000ff5e0ff */
[----:B------:R-:W-:Y:S02]  /*73160*/  IMAD.MOV.U32 R2, RZ, RZ, R37 ;  /* 0x000000ffff027224 */ /* 0x000fe400078e0025 */
[----:B------:R-:W4:Y:S04]  /*73170*/  LDL.LU R37, [R1+0x12e8] ;  /* 0x0012e80001257983 */ /* 0x000f280000300800 */
[----:B------:R1:W-:Y:S04]  /*73180*/  STL [R1+0x11ac], R38 ;  /* 0x0011ac2601007387 */ /* 0x0003e80000100800 */
[----:B------:R1:W-:Y:S01]  /*73190*/  LDGSTS.E [R0+0x33000], [R2.64], P0 ;  /* 0x3300000002007fae */ /* 0x0003e2000812184c */
[----:B------:R-:W-:-:S05]  /*731a0*/  IADD3.X R43, R43, UR10, RZ, P1, !PT ;  /* 0x0000000a2b2b7c10 */ /* 0x000fca0008ffe4ff */
[----:B------:R1:W-:Y:S01]  /*731b0*/  STL [R1+0x11a8], R43 ;  /* 0x0011a82b01007387 */ /* 0x0003e20000100800 */
[----:B------:R-:W-:-:S03]  /*731c0*/  IADD3.X R39, R39, UR10, RZ, P2, !PT ;  /* 0x0000000a27277c10 */ /* 0x000fc600097fe4ff */
[----:B------:R1:W-:Y:S02]  /*731d0*/  STL [R1+0x11ec], R4 ;  /* 0x0011ec0401007387 */ /* 0x0003e40000100800 */
[----:B-1----:R-:W-:Y:S02]  /*731e0*/  IMAD.MOV.U32 R2, RZ, RZ, R38 ;  /* 0x000000ffff027224 */ /* 0x002fe400078e0026 */
[----:B------:R-:W4:Y:S04]  /*731f0*/  LDL.LU R74, [R1+0x132c] ;  /* 0x00132c00014a7983 */ /* 0x000f280000300800 */
[----:B------:R1:W-:Y:S04]  /*73200*/  STL [R1+0x11e8], R39 ;  /* 0x0011e82701007387 */ /* 0x0003e80000100800 */
[----:B------:R-:W4:Y:S04]  /*73210*/  LDL.LU R38, [R1+0x136c] ;  /* 0x00136c0001267983 */ /* 0x000f280000300800 */
[----:B------:R-:W4:Y:S01]  /*73220*/  LDL.LU R75, [R1+0x1328] ;  /* 0x00132800014b7983 */ /* 0x000f220000300800 */
[----:B------:R-:W-:-:S03]  /*73230*/  IMAD.MOV.U32 R3, RZ, RZ, R43 ;  /* 0x000000ffff037224 */ /* 0x000fc600078e002b */
[----:B------:R-:W4:Y:S04]  /*73240*/  LDL.LU R43, [R1+0x1368] ;  /* 0x00136800012b7983 */ /* 0x000f280000300800 */
[----:B------:R1:W-:Y:S02]  /*73250*/  LDGSTS.E [R0+0x34000], [R2.64], P0 ;  /* 0x3400000002007fae */ /* 0x0003e4000812184c */
[----:B-1----:R-:W-:Y:S02]  /*73260*/  IMAD.MOV.U32 R2, RZ, RZ, R4 ;  /* 0x000000ffff027224 */ /* 0x002fe400078e0004 */
[----:B------:R-:W-:Y:S01]  /*73270*/  IMAD.MOV.U32 R3, RZ, RZ, R39 ;  /* 0x000000ffff037224 */ /* 0x000fe200078e0027 */
[----:B------:R-:W4:Y:S04]  /*73280*/  LDL.LU R4, [R1+0x13ac] ;  /* 0x0013ac0001047983 */ /* 0x000f280000300800 */
[----:B------:R-:W4:Y:S04]  /*73290*/  LDL.LU R39, [R1+0x13ec] ;  /* 0x0013ec0001277983 */ /* 0x000f280000300800 */
[----:B------:R1:W-:Y:S01]  /*732a0*/  LDGSTS.E [R0+0x35000], [R2.64], P0 ;  /* 0x3500000002007fae */ /* 0x0003e2000812184c */
[----:B-----5:R-:W-:-:S05]  /*732b0*/  IADD3 R40, P1, R40, UR11, RZ ;  /* 0x0000000b28287c10 */ /* 0x020fca000ff3e0ff */
[----:B------:R5:W-:Y:S01]  /*732c0*/  STL [R1+0x122c], R40 ;  /* 0x00122c2801007387 */ /* 0x000be20000100800 */
[----:B------:R-:W-:Y:S02]  /*732d0*/  IADD3 R5, P2, R5, UR11, RZ ;  /* 0x0000000b05057c10 */ /* 0x000fe4000ff5e0ff */
[----:B--2---:R-:W-:Y:S01]  /*732e0*/  IADD3.X R41, R41, UR10, RZ, P1, !PT ;  /* 0x0000000a29297c10 */ /* 0x004fe20008ffe4ff */
[----:B-1----:R-:W-:Y:S01]  /*732f0*/  IMAD.MOV.U32 R2, RZ, RZ, R40 ;  /* 0x000000ffff027224 */ /* 0x002fe200078e0028 */
[----:B---3--:R-:W-:-:S03]  /*73300*/  IADD3.X R36, R36, UR10, RZ, P2, !PT ;  /* 0x0000000a24247c10 */ /* 0x008fc600097fe4ff */
[----:B------:R1:W-:Y:S04]  /*73310*/  STL [R1+0x1228], R41 ;  /* 0x0012282901007387 */ /* 0x0003e80000100800 */
[----:B------:R2:W-:Y:S04]  /*73320*/  STL [R1+0x126c], R5 ;  /* 0x00126c0501007387 */ /* 0x0005e80000100800 */
[----:B-----5:R-:W3:Y:S01]  /*73330*/  LDL.LU R40, [R1+0x13a8] ;  /* 0x0013a80001287983 */ /* 0x020ee20000300800 */
[----:B------:R-:W-:-:S03]  /*73340*/  IMAD.MOV.U32 R3, RZ, RZ, R41 ;  /* 0x000000ffff037224 */ /* 0x000fc600078e0029 */
[----:B------:R5:W-:Y:S04]  /*73350*/  STL [R1+0x1268], R36 ;  /* 0x0012682401007387 */ /* 0x000be80000100800 */
[----:B-1----:R-:W3:Y:S04]  /*73360*/  LDL.LU R41, [R1+0x13e8] ;  /* 0x0013e80001297983 */ /* 0x002ee80000300800 */
[----:B------:R1:W-:Y:S02]  /*73370*/  LDGSTS.E [R0+0x36000], [R2.64], P0 ;  /* 0x3600000002007fae */ /* 0x0003e4000812184c */
[----:B-1----:R-:W-:-:S02]  /*73380*/  IMAD.MOV.U32 R2, RZ, RZ, R5 ;  /* 0x000000ffff027224 */ /* 0x002fc400078e0005 */
[----:B------:R-:W-:Y:S01]  /*73390*/  IMAD.MOV.U32 R3, RZ, RZ, R36 ;  /* 0x000000ffff037224 */ /* 0x000fe200078e0024 */
        /* <DEDUP_REMOVED lines=9> */
[----:B------:R1:W-:Y:S01]  /*73430*/  STL [R1+0x12a8], R42 ;  /* 0x0012a82a01007387 */ /* 0x0003e20000100800 */
[----:B------:R-:W-:-:S03]  /*73440*/  IMAD.MOV.U32 R3, RZ, RZ, R42 ;  /* 0x000000ffff037224 */ /* 0x000fc600078e002a */
[----:B------:R4:W-:Y:S04]  /*73450*/  STL [R1+0x12ec], R6 ;  /* 0x0012ec0601007387 */ /* 0x0009e80000100800 */
[----:B------:R-:W5:Y:S04]  /*73460*/  LDL.LU R7, [R1+0x1428] ;  /* 0x0014280001077983 */ /* 0x000f680000300800 */
[----:B------:R4:W-:Y:S04]  /*73470*/  STL [R1+0x12e8], R37 ;  /* 0x0012e82501007387 */ /* 0x0009e80000100800 */
[----:B-1----:R-:W5:Y:S04]  /*73480*/  LDL.LU R42, [R1+0x1468] ;  /* 0x00146800012a7983 */ /* 0x002f680000300800 */
[----:B------:R1:W-:Y:S01]  /*73490*/  LDGSTS.E [R0+0x38000], [R2.64], P0 ;  /* 0x3800000002007fae */ /* 0x0003e2000812184c */
[----:B------:R-:W-:-:S02]  /*734a0*/  IADD3 R74, P1, R74, UR11, RZ ;  /* 0x0000000b4a4a7c10 */ /* 0x000fc4000ff3e0ff */
[----:B-1----:R-:W-:Y:S01]  /*734b0*/  MOV R2, R6 ;  /* 0x0000000600027202 */ /* 0x002fe20000000f00 */
[----:B------:R-:W-:Y:S01]  /*734c0*/  IMAD.MOV.U32 R3, RZ, RZ, R37 ;  /* 0x000000ffff037224 */ /* 0x000fe200078e0025 */
[----:B----4-:R-:W5:Y:S01]  /*734d0*/  LDL.LU R6, [R1+0x498] ;  /* 0x0004980001067983 */ /* 0x010f620000300800 */
[----:B------:R-:W-:-:S03]  /*734e0*/  IADD3 R38, P2, R38, UR11, RZ ;  /* 0x0000000b26267c10 */ /* 0x000fc6000ff5e0ff */
[----:B------:R1:W-:Y:S01]  /*734f0*/  LDGSTS.E [R0+0x39000], [R2.64], P0 ;  /* 0x3900000002007fae */ /* 0x0003e2000812184c */
[----:B------:R-:W-:-:S03]  /*73500*/  IADD3.X R75, R75, UR10, RZ, P1, !PT ;  /* 0x0000000a4b4b7c10 */ /* 0x000fc60008ffe4ff */
[----:B------:R-:W5:Y:S01]  /*73510*/  LDL.LU R37, [R1+0x4d8] ;  /* 0x0004d80001257983 */ /* 0x000f620000300800 */
[----:B------:R-:W-:-:S03]  /*73520*/  IADD3.X R43, R43, UR10, RZ, P2, !PT ;  /* 0x0000000a2b2b7c10 */ /* 0x000fc600097fe4ff */
[----:B------:R-:W-:Y:S01]  /*73530*/  STL [R1+0x132c], R74 ;  /* 0x00132c4a01007387 */ /* 0x000fe20000100800 */
[----:B-1----:R-:W-:Y:S02]  /*73540*/  IMAD.MOV.U32 R2, RZ, RZ, R74 ;  /* 0x000000ffff027224 */ /* 0x002fe400078e004a */
[----:B------:R-:W-:Y:S01]  /*73550*/  IMAD.MOV.U32 R3, RZ, RZ, R75 ;  /* 0x000000ffff037224 */ /* 0x000fe200078e004b */
[----:B------:R-:W-:Y:S04]  /*73560*/  STL [R1+0x1328], R75 ;  /* 0x0013284b01007387 */ /* 0x000fe80000100800 */
[----:B------:R1:W-:Y:S04]  /*73570*/  STL [R1+0x136c], R38 ;  /* 0x00136c2601007387 */ /* 0x0003e80000100800 */
[----:B------:R1:W-:Y:S04]  /*73580*/  LDGSTS.E [R0+0x3a000], [R2.64], P0 ;  /* 0x3a00000002007fae */ /* 0x0003e8000812184c */
[----:B------:R1:W-:Y:S02]  /*73590*/  STL [R1+0x1368], R43 ;  /* 0x0013682b01007387 */ /* 0x0003e40000100800 */
[----:B-1----:R-:W-:-:S02]  /*735a0*/  IMAD.MOV.U32 R2, RZ, RZ, R38 ;  /* 0x000000ffff027224 */ /* 0x002fc400078e0026 */
[----:B------:R-:W5:Y:S01]  /*735b0*/  LDL.LU R38, [R1+0x494] ;  /* 0x0004940001267983 */ /* 0x000f620000300800 */
[----:B------:R-:W-:-:S03]  /*735c0*/  IMAD.MOV.U32 R3, RZ, RZ, R43 ;  /* 0x000000ffff037224 */ /* 0x000fc600078e002b */
[----:B------:R-:W5:Y:S01]  /*735d0*/  LDL.LU R43, [R1+0x4d4] ;  /* 0x0004d400012b7983 */ /* 0x000f620000300800 */
[----:B------:R-:W-:Y:S02]  /*735e0*/  IADD3 R4, P1, R4, UR11, RZ ;  /* 0x0000000b04047c10 */ /* 0x000fe4000ff3e0ff */
[----:B------:R-:W-:Y:S01]  /*735f0*/  IADD3 R39, P2, R39, UR11, RZ ;  /* 0x0000000b27277c10 */ /* 0x000fe2000ff5e0ff */
[----:B------:R-:W-:Y:S01]  /*73600*/  IMAD.MOV.U32 R155, RZ, RZ, R76 ;  /* 0x000000ffff9b7224 */ /* 0x000fe200078e004c */
[----:B------:R1:W-:Y:S04]  /*73610*/  LDGSTS.E [R0+0x3b000], [R2.64], P0 ;  /* 0x3b00000002007fae */ /* 0x0003e8000812184c */
[----:B------:R3:W-:Y:S04]  /*73620*/  STL [R1+0x13ac], R4 ;  /* 0x0013ac0401007387 */ /* 0x0007e80000100800 */
[----:B------:R-:W1:Y:S02]  /*73630*/  S2R R76, SR_TID.X ;  /* 0x00000000004c7919 */ /* 0x000e640000002100 */
[----:B-1----:R-:W-:Y:S01]  /*73640*/  IMAD.MOV.U32 R2, RZ, RZ, R4 ;  /* 0x000000ffff027224 */ /* 0x002fe200078e0004 */
[----:B------:R-:W-:-:S05]  /*73650*/  LOP3.LUT R76, R76, 0x7f, RZ, 0xc0, !PT ;  /* 0x0000007f4c4c7812 */ /* 0x000fca00078ec0ff */
[----:B------:R-:W-:-:S05]  /*73660*/  IMAD.SHL.U32 R76, R76, 0x4, RZ ;  /* 0x000000044c4c7824 */ /* 0x000fca00078e00ff */
[----:B------:R-:W-:Y:S02]  /*73670*/  LOP3.LUT R74, R76, 0x10, RZ, 0x3c, !PT ;  /* 0x000000104c4a7812 */ /* 0x000fe400078e3cff */
[----:B---3--:R-:W-:-:S05]  /*73680*/  IADD3.X R40, R40, UR10, RZ, P1, !PT ;  /* 0x0000000a28287c10 */ /* 0x008fca0008ffe4ff */
[----:B------:R-:W-:Y:S01]  /*73690*/  IMAD.MOV.U32 R3, RZ, RZ, R40 ;  /* 0x000000ffff037224 */ /* 0x000fe200078e0028 */
[----:B------:R1:W-:Y:S01]  /*736a0*/  STL [R1+0x13a8], R40 ;  /* 0x0013a82801007387 */ /* 0x0003e20000100800 */
[----:B------:R-:W-:-:S03]  /*736b0*/  IADD3.X R41, R41, UR10, RZ, P2, !PT ;  /* 0x0000000a29297c10 */ /* 0x000fc600097fe4ff */
[----:B------:R3:W-:Y:S04]  /*736c0*/  STL [R1+0x13ec], R39 ;  /* 0x0013ec2701007387 */ /* 0x0007e80000100800 */
[----:B------:R-:W4:Y:S04]  /*736d0*/  LDL.LU R4, [R1+0x518] ;  /* 0x0005180001047983 */ /* 0x000f280000300800 */
[----:B------:R3:W-:Y:S04]  /*736e0*/  STL [R1+0x13e8], R41 ;  /* 0x0013e82901007387 */ /* 0x0007e80000100800 */
[----:B------:R3:W-:Y:S04]  /*736f0*/  LDGSTS.E [R0+0x3c000], [R2.64], P0 ;  /* 0x3c00000002007fae */ /* 0x0007e8000812184c */
[----:B-1----:R-:W4:Y:S01]  /*73700*/  LDL.LU R40, [R1+0x558] ;  /* 0x0005580001287983 */ /* 0x002f220000300800 */
[----:B--2---:R-:W-:Y:S01]  /*73710*/  IADD3 R5, P1, R5, UR11, RZ ;  /* 0x0000000b05057c10 */ /* 0x004fe2000ff3e0ff */
[----:B---3--:R-:W-:-:S02]  /*73720*/  IMAD.MOV.U32 R2, RZ, RZ, R39 ;  /* 0x000000ffff027224 */ /* 0x008fc400078e0027 */
[----:B------:R-:W2:Y:S01]  /*73730*/  LDL.LU R39, [R1+0x514] ;  /* 0x0005140001277983 */ /* 0x000ea20000300800 */
[----:B------:R-:W-:-:S03]  /*73740*/  IMAD.MOV.U32 R3, RZ, RZ, R41 ;  /* 0x000000ffff037224 */ /* 0x000fc600078e0029 */
[----:B------:R-:W3:Y:S01]  /*73750*/  LDL.LU R41, [R1+0x554] ;  /* 0x0005540001297983 */ /* 0x000ee20000300800 */
[----:B-----5:R-:W-:-:S03]  /*73760*/  IADD3 R36, P2, R36, UR11, RZ ;  /* 0x0000000b24247c10 */ /* 0x020fc6000ff5e0ff */
        /* <DEDUP_REMOVED lines=13> */
[----:B------:R-:W-:Y:S01]  /*73840*/  IADD3 R6, P1, R6, UR11, RZ ;  /* 0x0000000b06067c10 */ /* 0x000fe2000ff3e0ff */
[----:B------:R-:W-:Y:S01]  /*73850*/  IMAD.MOV.U32 R2, RZ, RZ, R36 ;  /* 0x000000ffff027224 */ /* 0x000fe200078e0024 */
[----:B-1----:R-:W5:Y:S04]  /*73860*/  LDL.LU R42, [R1+0x594] ;  /* 0x00059400012a7983 */ /* 0x002f680000300800 */
[----:B------:R-:W5:Y:S01]  /*73870*/  LDL.LU R36, [R1+0x5d4] ;  /* 0x0005d40001247983 */ /* 0x000f620000300800 */
[----:B------:R-:W-:-:S03]  /*73880*/  IADD3 R37, P2, R37, UR11, RZ ;  /* 0x0000000b25257c10 */ /* 0x000fc6000ff5e0ff */
[----:B------:R1:W-:Y:S04]  /*73890*/  LDGSTS.E [R0+0x3f000], [R2.64], P0 ;  /* 0x3f00000002007fae */ /* 0x0003e8000812184c */
[----:B------:R-:W-:Y:S01]  /*738a0*/  STL [R1+0x498], R6 ;  /* 0x0004980601007387 */ /* 0x000fe20000100800 */
[----:B-1----:R-:W-:Y:S01]  /*738b0*/  IMAD.U32 R0, RZ, RZ, UR8 ;  /* 0x00000008ff007e24 */ /* 0x002fe2000f8e00ff */
[----:B------:R-:W-:Y:S02]  /*738c0*/  MOV R2, R6 ;  /* 0x0000000600027202 */ /* 0x000fe40000000f00 */
[----:B------:R-:W-:Y:S01]  /*738d0*/  STL [R1+0x4d8], R37 ;  /* 0x0004d82501007387 */ /* 0x000fe20000100800 */
[----:B------:R-:W-:Y:S01]  /*738e0*/  IMAD R0, R0, 0x40000, R74 ;  /* 0x0004000000007824 */ /* 0x000fe200078e024a */
[----:B------:R-:W-:-:S02]  /*738f0*/  IADD3.X R38, R38, UR10, RZ, P1, !PT ;  /* 0x0000000a26267c10 */ /* 0x000fc40008ffe4ff */
[----:B------:R-:W-:-:S03]  /*73900*/  IADD3.X R43, R43, UR10, RZ, P2, !PT ;  /* 0x0000000a2b2b7c10 */ /* 0x000fc600097fe4ff */
[----:B------:R-:W-:Y:S01]  /*73910*/  IMAD.MOV.U32 R3, RZ, RZ, R38 ;  /* 0x000000ffff037224 */ /* 0x000fe200078e0026 */
[----:B------:R1:W-:Y:S04]  /*73920*/  STL [R1+0x494], R38 ;  /* 0x0004942601007387 */ /* 0x0003e80000100800 */
[----:B------:R1:W-:Y:S04]  /*73930*/  LDGSTS.E [R0+0x200], [R2.64], P0 ;  /* 0x0020000002007fae */ /* 0x0003e8000812184c */
[----:B-1----:R-:W5:Y:S04]  /*73940*/  LDL.LU R38, [R1+0x618] ;  /* 0x0006180001267983 */ /* 0x002f680000300800 */
[----:B------:R-:W5:Y:S01]  /*73950*/  LDL.LU R6, [R1+0x658] ;  /* 0x0006580001067983 */ /* 0x000f620000300800 */
[----:B------:R-:W-:-:S03]  /*73960*/  IMAD.MOV.U32 R3, RZ, RZ, R43 ;  /* 0x000000ffff037224 */ /* 0x000fc600078e002b */
[----:B------:R1:W-:Y:S01]  /*73970*/  STL [R1+0x4d4], R43 ;  /* 0x0004d42b01007387 */ /* 0x0003e20000100800 */
[----:B------:R-:W-:-:S05]  /*73980*/  IMAD.MOV.U32 R2, RZ, RZ, R37 ;  /* 0x000000ffff027224 */ /* 0x000fca00078e0025 */
[----:B------:R4:W-:Y:S04]  /*73990*/  LDGSTS.E [R0+0x1200], [R2.64], P0 ;  /* 0x0120000002007fae */ /* 0x0009e8000812184c */
[----:B-1----:R-:W5:Y:S04]  /*739a0*/  LDL.LU R43, [R1+0x614] ;  /* 0x00061400012b7983 */ /* 0x002f680000300800 */
[----:B------:R-:W5:Y:S01]  /*739b0*/  LDL.LU R37, [R1+0x654] ;  /* 0x0006540001257983 */ /* 0x000f620000300800 */
[----:B----4-:R-:W-:-:S05]  /*739c0*/  IADD3 R4, P1, R4, UR11, RZ ;  /* 0x0000000b04047c10 */ /* 0x010fca000ff3e0ff */
[----:B------:R-:W-:Y:S01]  /*739d0*/  STL [R1+0x518], R4 ;  /* 0x0005180401007387 */ /* 0x000fe20000100800 */
[----:B------:R-:W-:Y:S01]  /*739e0*/  IMAD.MOV.U32 R2, RZ, RZ, R4 ;  /* 0x000000ffff027224 */ /* 0x000fe200078e0004 */
[----:B------:R-:W-:Y:S02]  /*739f0*/  IADD3 R40, P2, R40, UR11, RZ ;  /* 0x0000000b28287c10 */ /* 0x000fe4000ff5e0ff */
[----:B--2---:R-:W-:Y:S02]  /*73a00*/  IADD3.X R39, R39, UR10, RZ, P1, !PT ;  /* 0x0000000a27277c10 */ /* 0x004fe40008ffe4ff */
[----:B---3--:R-:W-:-:S03]  /*73a10*/  IADD3.X R41, R41, UR10, RZ, P2, !PT ;  /* 0x0000000a29297c10 */ /* 0x008fc600097fe4ff */
[----:B------:R-:W-:Y:S01]  /*73a20*/  IMAD.MOV.U32 R3, RZ, RZ, R39 ;  /* 0x000000ffff037224 */ /* 0x000fe200078e0027 */
[----:B------:R1:W-:Y:S04]  /*73a30*/  STL [R1+0x514], R39 ;  /* 0x0005142701007387 */ /* 0x0003e80000100800 */
[----:B------:R-:W-:Y:S04]  /*73a40*/  STL [R1+0x558], R40 ;  /* 0x0005582801007387 */ /* 0x000fe80000100800 */
[----:B------:R2:W-:Y:S04]  /*73a50*/  LDGSTS.E [R0+0x2200], [R2.64], P0 ;  /* 0x0220000002007fae */ /* 0x0005e8000812184c */
[----:B-1----:R-:W3:Y:S04]  /*73a60*/  LDL.LU R39, [R1+0x698] ;  /* 0x0006980001277983 */ /* 0x002ee80000300800 */
[----:B------:R1:W-:Y:S04]  /*73a70*/  STL [R1+0x554], R41 ;  /* 0x0005542901007387 */ /* 0x0003e80000100800 */
[----:B------:R-:W4:Y:S01]  /*73a80*/  LDL.LU R4, [R1+0x6f4] ;  /* 0x0006f40001047983 */ /* 0x000f220000300800 */
[----:B--2---:R-:W-:-:S03]  /*73a90*/  IMAD.MOV.U32 R3, RZ, RZ, R41 ;  /* 0x000000ffff037224 */ /* 0x004fc600078e0029 */
[----:B-1----:R-:W2:Y:S01]  /*73aa0*/  LDL.LU R41, [R1+0x694] ;  /* 0x0006940001297983 */ /* 0x002ea20000300800 */
[----:B------:R-:W-:-:S03]  /*73ab0*/  IMAD.MOV.U32 R2, RZ, RZ, R40 ;  /* 0x000000ffff027224 */ /* 0x000fc600078e0028 */
[----:B------:R-:W2:Y:S04]  /*73ac0*/  LDL.LU R40, [R1+0x6f0] ;  /* 0x0006f00001287983 */ /* 0x000ea80000300800 */
[----:B------:R1:W-:Y:S01]  /*73ad0*/  LDGSTS.E [R0+0x3200], [R2.64], P0 ;  /* 0x0320000002007fae */ /* 0x0003e2000812184c */
[----:B------:R-:W-:Y:S02]  /*73ae0*/  IADD3 R7, P1, R7, UR11, RZ ;  /* 0x0000000b07077c10 */ /* 0x000fe4000ff3e0ff */
[----:B------:R-:W-:-:S03]  /*73af0*/  IADD3 R5, P2, R5, UR11, RZ ;  /* 0x0000000b05057c10 */ /* 0x000fc6000ff5e0ff */
[----:B------:R5:W-:Y:S02]  /*73b00*/  STL [R1+0x598], R7 ;  /* 0x0005980701007387 */ /* 0x000be40000100800 */
[----:B-----5:R-:W-:Y:S01]  /*73b10*/  IADD3.X R42, R42, UR10, RZ, P1, !PT ;  /* 0x0000000a2a2a7c10 */ /* 0x020fe20008ffe4ff */
[----:B-1----:R-:W-:Y:S01]  /*73b20*/  IMAD.MOV.U32 R2, RZ, RZ, R7 ;  /* 0x000000ffff027224 */ /* 0x002fe200078e0007 */
[----:B------:R-:W-:-:S03]  /*73b30*/  IADD3.X R36, R36, UR10, RZ, P2, !PT ;  /* 0x0000000a24247c10 */ /* 0x000fc600097fe4ff */
[----:B------:R1:W-:Y:S04]  /*73b40*/  STL [R1+0x594], R42 ;  /* 0x0005942a01007387 */ /* 0x0003e80000100800 */
[----:B------:R5:W-:Y:S01]  /*73b50*/  STL [R1+0x5d8], R5 ;  /* 0x0005d80501007387 */ /* 0x000be20000100800 */
[----:B------:R-:W-:-:S03]  /*73b60*/  IMAD.MOV.U32 R3, RZ, RZ, R42 ;  /* 0x000000ffff037224 */ /* 0x000fc600078e002a */
[----:B------:R-:W2:Y:S04]  /*73b70*/  LDL.LU R7, [R1+0x734] ;  /* 0x0007340001077983 */ /* 0x000ea80000300800 */
[----:B------:R5:W-:Y:S04]  /*73b80*/  STL [R1+0x5d4], R36 ;  /* 0x0005d42401007387 */ /* 0x000be80000100800 */
[----:B------:R-:W2:Y:S04]  /*73b90*/  LDL.LU R74, [R1+0x774] ;  /* 0x00077400014a7983 */ /* 0x000ea80000300800 */
[----:B-1----:R-:W2:Y:S04]  /*73ba0*/  LDL.LU R42, [R1+0x730] ;  /* 0x00073000012a7983 */ /* 0x002ea80000300800 */
[----:B------:R-:W2:Y:S04]  /*73bb0*/  LDL.LU R75, [R1+0x770] ;  /* 0x00077000014b7983 */ /* 0x000ea80000300800 */
[----:B------:R1:W-:Y:S02]  /*73bc0*/  LDGSTS.E [R0+0x4200], [R2.64], P0 ;  /* 0x0420000002007fae */ /* 0x0003e4000812184c */
[----:B-1----:R-:W-:-:S02]  /*73bd0*/  IMAD.MOV.U32 R2, RZ, RZ, R5 ;  /* 0x000000ffff027224 */ /* 0x002fc400078e0005 */
[----:B------:R-:W-:Y:S01]  /*73be0*/  IMAD.MOV.U32 R3, RZ, RZ, R36 ;  /* 0x000000ffff037224 */ /* 0x000fe200078e0024 */
[----:B-----5:R-:W5:Y:S01]  /*73bf0*/  LDL.LU R5, [R1+0x7b4] ;  /* 0x0007b40001057983 */ /* 0x020f620000300800 */
[----:B------:R-:W-:-:S03]  /*73c00*/  IADD3 R38, P1, R38, UR11, RZ ;  /* 0x0000000b26267c10 */ /* 0x000fc6000ff3e0ff */
[----:B------:R-:W5:Y:S01]  /*73c10*/  LDL.LU R36, [R1+0x7f4] ;  /* 0x0007f40001247983 */ /* 0x000f620000300800 */
[----:B------:R-:W-:-:S03]  /*73c20*/  IADD3 R6, P2, R6, UR11, RZ ;  /* 0x0000000b06067c10 */ /* 0x000fc6000ff5e0ff */
[----:B------:R1:W-:Y:S04]  /*73c30*/  STL [R1+0x618], R38 ;  /* 0x0006182601007387 */ /* 0x0003e80000100800 */
[----:B------:R1:W-:Y:S01]  /*73c40*/  LDGSTS.E [R0+0x5200], [R2.64], P0 ;  /* 0x0520000002007fae */ /* 0x0003e2000812184c */
[----:B------:R-:W-:Y:S01]  /*73c50*/  IADD3.X R43, R43, UR10, RZ, P1, !PT ;  /* 0x0000000a2b2b7c10 */ /* 0x000fe20008ffe4ff */
[----:B-1----:R-:W-:Y:S01]  /*73c60*/  IMAD.MOV.U32 R2, RZ, RZ, R38 ;  /* 0x000000ffff027224 */ /* 0x002fe200078e0026 */
[----:B------:R-:W-:-:S03]  /*73c70*/  IADD3.X R37, R37, UR10, RZ, P2, !PT ;  /* 0x0000000a25257c10 */ /* 0x000fc600097fe4ff */
[----:B------:R1:W-:Y:S04]  /*73c80*/  STL [R1+0x614], R43 ;  /* 0x0006142b01007387 */ /* 0x0003e80000100800 */
[----:B------:R1:W-:Y:S04]  /*73c90*/  STL [R1+0x658], R6 ;  /* 0x0006580601007387 */ /* 0x0003e80000100800 */
[----:B------:R-:W5:Y:S01]  /*73ca0*/  LDL.LU R38, [R1+0x7b0] ;  /* 0x0007b00001267983 */ /* 0x000f620000300800 */
[----:B------:R-:W-:-:S03]  /*73cb0*/  IMAD.MOV.U32 R3, RZ, RZ, R43 ;  /* 0x000000ffff037224 */ /* 0x000fc600078e002b */
[----:B------:R1:W-:Y:S04]  /*73cc0*/  STL [R1+0x654], R37 ;  /* 0x0006542501007387 */ /* 0x0003e80000100800 */
[----:B-1----:R-:W5:Y:S04]  /*73cd0*/  LDL.LU R43, [R1+0x7f0] ;  /* 0x0007f000012b7983 */ /* 0x002f680000300800 */
[----:B------:R1:W-:Y:S02]  /*73ce0*/  LDGSTS.E [R0+0x6200], [R2.64], P0 ;  /* 0x0620000002007fae */ /* 0x0003e4000812184c */
[----:B-1----:R-:W-:-:S02]  /*73cf0*/  IMAD.MOV.U32 R2, RZ, RZ, R6 ;  /* 0x000000ffff027224 */ /* 0x002fc400078e0006 */
[----:B------:R-:W-:Y:S01]  /*73d00*/  IMAD.MOV.U32 R3, RZ, RZ, R37 ;  /* 0x000000ffff037224 */ /* 0x000fe200078e0025 */
[----:B------:R-:W5:Y:S04]  /*73d10*/  LDL.LU R6, [R1+0x834] ;  /* 0x0008340001067983 */ /* 0x000f680000300800 */
[----:B------:R-:W5:Y:S04]  /*73d20*/  LDL.LU R37, [R1+0x874] ;  /* 0x0008740001257983 */ /* 0x000f680000300800 */
[----:B------:R1:W-:Y:S01]  /*73d30*/  LDGSTS.E [R0+0x7200], [R2.64], P0 ;  /* 0x0720000002007fae */ /* 0x0003e2000812184c */
[----:B---3--:R-:W-:-:S05]  /*73d40*/  IADD3 R39, P1, R39, UR11, RZ ;  /* 0x0000000b27277c10 */ /* 0x008fca000ff3e0ff */
[----:B------:R3:W-:Y:S01]  /*73d50*/  STL [R1+0x698], R39 ;  /* 0x0006982701007387 */ /* 0x0007e20000100800 */
[----:B----4-:R-:W-:Y:S02]  /*73d60*/  IADD3 R4, P2, R4, UR11, RZ ;  /* 0x0000000b04047c10 */ /* 0x010fe4000ff5e0ff */
[----:B--2---:R-:W-:Y:S01]  /*73d70*/  IADD3.X R41, R41, UR10, RZ, P1, !PT ;  /* 0x0000000a29297c10 */ /* 0x004fe20008ffe4ff */
[----:B-1----:R-:W-:Y:S01]  /*73d80*/  IMAD.MOV.U32 R2, RZ, RZ, R39 ;  /* 0x000000ffff027224 */ /* 0x002fe200078e0027 */
[----:B------:R-:W-:-:S03]  /*73d90*/  IADD3.X R40, R40, UR10, RZ, P2, !PT ;  /* 0x0000000a28287c10 */ /* 0x000fc600097fe4ff */
[----:B------:R1:W-:Y:S04]  /*73da0*/  STL [R1+0x694], R41 ;  /* 0x0006942901007387 */ /* 0x0003e80000100800 */
[----:B------:R-:W-:Y:S04]  /*73db0*/  STL [R1+0x6f4], R4 ;  /* 0x0006f40401007387 */ /* 0x000fe80000100800 */
[----:B---3--:R-:W2:Y:S01]  /*73dc0*/  LDL.LU R39, [R1+0x830] ;  /* 0x0008300001277983 */ /* 0x008ea20000300800 */
[----:B------:R-:W-:-:S03]  /*73dd0*/  MOV R3, R41 ;  /* 0x0000002900037202 */ /* 0x000fc60000000f00 */
[----:B------:R3:W-:Y:S04]  /*73de0*/  STL [R1+0x6f0], R40 ;  /* 0x0006f02801007387 */ /* 0x0007e80000100800 */
[----:B-1----:R-:W4:Y:S04]  /*73df0*/  LDL.LU R41, [R1+0x870] ;  /* 0x0008700001297983 */ /* 0x002f280000300800 */
[----:B------:R1:W-:Y:S01]  /*73e00*/  LDGSTS.E [R0+0x8200], [R2.64], P0 ;  /* 0x0820000002007fae */ /* 0x0003e2000812184c */
[----:B------:R-:W-:Y:S01]  /*73e10*/  IADD3 R7, P1, R7, UR11, RZ ;  /* 0x0000000b07077c10 */ /* 0x000fe2000ff3e0ff */
[----:B-1----:R-:W-:-:S02]  /*73e20*/  IMAD.MOV.U32 R2, RZ, RZ, R4 ;  /* 0x000000ffff027224 */ /* 0x002fc400078e0004 */
[----:B------:R-:W-:Y:S02]  /*73e30*/  IMAD.MOV.U32 R3, RZ, RZ, R40 ;  /* 0x000000ffff037224 */ /* 0x000fe400078e0028 */
[----:B---3--:R-:W3:Y:S01]  /*73e40*/  LDL.LU R40, [R1+0x8b4] ;  /* 0x0008b40001287983 */ /* 0x008ee20000300800 */
[----:B------:R-:W-:-:S03]  /*73e50*/  IADD3 R74, P2, R74, UR11, RZ ;  /* 0x0000000b4a4a7c10 */ /* 0x000fc6000ff5e0ff */
[----:B------:R-:W3:Y:S01]  /*73e60*/  LDL.LU R4, [R1+0x8f4] ;  /* 0x0008f40001047983 */ /* 0x000ee20000300800 */
[----:B------:R-:W-:-:S03]  /*73e70*/  IADD3.X R42, R42, UR10, RZ, P1, !PT ;  /* 0x0000000a2a2a7c10 */ /* 0x000fc60008ffe4ff */
[----:B------:R-:W-:Y:S01]  /*73e80*/  STL [R1+0x734], R7 ;  /* 0x0007340701007387 */ /* 0x000fe20000100800 */
[----:B------:R-:W-:-:S03]  /*73e90*/  IADD3.X R75, R75, UR10, RZ, P2, !PT ;  /* 0x0000000a4b4b7c10 */ /* 0x000fc600097fe4ff */
[----:B------:R1:W-:Y:S04]  /*73ea0*/  LDGSTS.E [R0+0x9200], [R2.64], P0 ;  /* 0x0920000002007fae */ /* 0x0003e8000812184c */
[----:B------:R1:W-:Y:S04]  /*73eb0*/  STL [R1+0x730], R42 ;  /* 0x0007302a01007387 */ /* 0x0003e80000100800 */
[----:B------:R-:W-:Y:S01]  /*73ec0*/  STL [R1+0x774], R74 ;  /* 0x0007744a01007387 */ /* 0x000fe20000100800 */
[----:B-1----:R-:W-:-:S03]  /*73ed0*/  IMAD.MOV.U32 R3, RZ, RZ, R42 ;  /* 0x000000ffff037224 */ /* 0x002fc600078e002a */
[----:B------:R-:W3:Y:S01]  /*73ee0*/  LDL.LU R42, [R1+0x8b0] ;  /* 0x0008b000012a7983 */ /* 0x000ee20000300800 */
[----:B------:R-:W-:-:S03]  /*73ef0*/  IMAD.MOV.U32 R2, RZ, RZ, R7 ;  /* 0x000000ffff027224 */ /* 0x000fc600078e0007 */
[----:B------:R-:W-:Y:S01]  /*73f00*/  STL [R1+0x770], R75 ;  /* 0x0007704b01007387 */ /* 0x000fe20000100800 */
[----:B-----5:R-:W-:-:S03]  /*73f10*/  IADD3 R5, P1, R5, UR11, RZ ;  /* 0x0000000b05057c10 */ /* 0x020fc6000ff3e0ff */
[----:B------:R-:W5:Y:S01]  /*73f20*/  LDL.LU R7, [R1+0x8f0] ;  /* 0x0008f00001077983 */ /* 0x000f620000300800 */
[----:B------:R-:W-:-:S03]  /*73f30*/  IADD3 R36, P2, R36, UR11, RZ ;  /* 0x0000000b24247c10 */ /* 0x000fc6000ff5e0ff */
[----:B------:R1:W-:Y:S04]  /*73f40*/  LDGSTS.E [R0+0xa200], [R2.64], P0 ;  /* 0x0a20000002007fae */ /* 0x0003e8000812184c */
[----:B------:R-:W-:Y:S01]  /*73f50*/  STL [R1+0x7b4], R5 ;  /* 0x0007b40501007387 */ /* 0x000fe20000100800 */
[----:B-1----:R-:W-:Y:S02]  /*73f60*/  IMAD.MOV.U32 R2, RZ, RZ, R74 ;  /* 0x000000ffff027224 */ /* 0x002fe400078e004a */
[----:B------:R-:W-:-:S05]  /*73f70*/  IMAD.MOV.U32 R3, RZ, RZ, R75 ;  /* 0x000000ffff037224 */ /* 0x000fca00078e004b */
[----:B------:R1:W-:Y:S01]  /*73f80*/  LDGSTS.E [R0+0xb200], [R2.64], P0 ;  /* 0x0b20000002007fae */ /* 0x0003e2000812184c */
[----:B------:R-:W-:Y:S01]  /*73f90*/  IADD3.X R38, R38, UR10, RZ, P1, !PT ;  /* 0x0000000a26267c10 */ /* 0x000fe20008ffe4ff */
[----:B-1----:R-:W-:-:S04]  /*73fa0*/  IMAD.MOV.U32 R2, RZ, RZ, R5 ;  /* 0x000000ffff027224 */ /* 0x002fc800078e0005 */
[----:B------:R1:W-:Y:S01]  /*73fb0*/  STL [R1+0x7b0], R38 ;  /* 0x0007b02601007387 */ /* 0x0003e20000100800 */
[----:B------:R-:W-:Y:S01]  /*73fc0*/  IMAD.MOV.U32 R3, RZ, RZ, R38 ;  /* 0x000000ffff037224 */ /* 0x000fe200078e0026 */
[----:B------:R-:W-:Y:S02]  /*73fd0*/  IADD3.X R43, R43, UR10, RZ, P2, !PT ;  /* 0x0000000a2b2b7c10 */ /* 0x000fe400097fe4ff */
[----:B------:R-:W-:Y:S04]  /*73fe0*/  STL [R1+0x7f4], R36 ;  /* 0x0007f42401007387 */ /* 0x000fe80000100800 */
[----:B------:R1:W-:Y:S04]  /*73ff0*/  LDGSTS.E [R0+0xc200], [R2.64], P0 ;  /* 0x0c20000002007fae */ /* 0x0003e8000812184c */
[----:B-1----:R-:W5:Y:S04]  /*74000*/  LDL.LU R38, [R1+0x934] ;  /* 0x0009340001267983 */ /* 0x002f680000300800 */
[----:B------:R1:W-:Y:S04]  /*74010*/  STL [R1+0x7f0], R43 ;  /* 0x0007f02b01007387 */ /* 0x0003e80000100800 */
[----:B------:R-:W5:Y:S01]  /*74020*/  LDL.LU R5, [R1+0x974] ;  /* 0x0009740001057983 */ /* 0x000f620000300800 */
[----:B------:R-:W-:-:S03]  /*74030*/  IMAD.MOV.U32 R3, RZ, RZ, R43 ;  /* 0x000000ffff037224 */ /* 0x000fc600078e002b */
[----:B-1----:R-:W5:Y:S01]  /*74040*/  LDL.LU R43, [R1+0x930] ;  /* 0x00093000012b7983 */ /* 0x002f620000300800 */
[----:B------:R-:W-:-:S03]  /*74050*/  IMAD.MOV.U32 R2, RZ, RZ, R36 ;  /* 0x000000ffff027224 */ /* 0x000fc600078e0024 */
[----:B------:R-:W5:Y:S01]  /*74060*/  LDL.LU R36, [R1+0x970] ;  /* 0x0009700001247983 */ /* 0x000f620000300800 */
[----:B------:R-:W-:Y:S02]  /*74070*/  IADD3 R6, P1, R6, UR11, RZ ;  /* 0x0000000b06067c10 */ /* 0x000fe4000ff3e0ff */
[----:B------:R-:W-:Y:S01]  /*74080*/  IADD3 R37, P2, R37, UR11, RZ ;  /* 0x0000000b25257c10 */ /* 0x000fe2000ff5e0ff */
[----:B------:R1:W-:Y:S04]  /*74090*/  LDGSTS.E [R0+0xd200], [R2.64], P0 ;  /* 0x0d20000002007fae */ /* 0x0003e8000812184c */
[----:B------:R-:W-:Y:S01]  /*740a0*/  STL [R1+0x834], R6 ;  /* 0x0008340601007387 */ /* 0x000fe20000100800 */
[----:B-1----:R-:W-:Y:S01]  /*740b0*/  IMAD.MOV.U32 R2, RZ, RZ, R6 ;  /* 0x000000ffff027224 */ /* 0x002fe200078e0006 */
[----:B--2---:R-:W-:-:S05]  /*740c0*/  IADD3.X R39, R39, UR10, RZ, P1, !PT ;  /* 0x0000000a27277c10 */ /* 0x004fca0008ffe4ff */
[----:B------:R-:W-:Y:S01]  /*740d0*/  IMAD.MOV.U32 R3, RZ, RZ, R39 ;  /* 0x000000ffff037224 */ /* 0x000fe200078e0027 */
[----:B------:R1:W-:Y:S01]  /*740e0*/  STL [R1+0x830], R39 ;  /* 0x0008302701007387 */ /* 0x0003e20000100800 */
[----:B----4-:R-:W-:-:S03]  /*740f0*/  IADD3.X R41, R41, UR10, RZ, P2, !PT ;  /* 0x0000000a29297c10 */ /* 0x010fc600097fe4ff */
[----:B------:R-:W-:Y:S04]  /*74100*/  STL [R1+0x874], R37 ;  /* 0x0008742501007387 */ /* 0x000fe80000100800 */
[----:B------:R2:W-:Y:S04]  /*74110*/  LDGSTS.E [R0+0xe200], [R2.64], P0 ;  /* 0x0e20000002007fae */ /* 0x0005e8000812184c */
[----:B-1----:R-:W4:Y:S04]  /*74120*/  LDL.LU R39, [R1+0x9b4] ;  /* 0x0009b40001277983 */ /* 0x002f280000300800 */
[----:B------:R1:W-:Y:S04]  /*74130*/  STL [R1+0x870], R41 ;  /* 0x0008702901007387 */ /* 0x0003e80000100800 */
[----:B------:R-:W4:Y:S01]  /*74140*/  LDL.LU R6, [R1+0x9f4] ;  /* 0x0009f40001067983 */ /* 0x000f220000300800 */
[----:B--2---:R-:W-:Y:S01]  /*74150*/  IMAD.MOV.U32 R3, RZ, RZ, R41 ;  /* 0x000000ffff037224 */ /* 0x004fe200078e0029 */
[----:B---3--:R-:W-:-:S02]  /*74160*/  IADD3 R40, P1, R40, UR11, RZ ;  /* 0x0000000b28287c10 */ /* 0x008fc4000ff3e0ff */
[----:B-1----:R-:W2:Y:S01]  /*74170*/  LDL.LU R41, [R1+0x9b0] ;  /* 0x0009b00001297983 */ /* 0x002ea20000300800 */
[----:B------:R-:W-:Y:S01]  /*74180*/  IMAD.MOV.U32 R2, RZ, RZ, R37 ;  /* 0x000000ffff027224 */ /* 0x000fe200078e0025 */
[----:B------:R-:W-:Y:S02]  /*74190*/  IADD3 R4, P2, R4, UR11, RZ ;  /* 0x0000000b04047c10 */ /* 0x000fe4000ff5e0ff */
[----:B------:R-:W3:Y:S04]  /*741a0*/  LDL.LU R37, [R1+0x9f0] ;  /* 0x0009f00001257983 */ /* 0x000ee80000300800 */
[----:B------:R1:W-:Y:S04]  /*741b0*/  STL [R1+0x8b4], R40 ;  /* 0x0008b42801007387 */ /* 0x0003e80000100800 */
[----:B------:R1:W-:Y:S01]  /*741c0*/  LDGSTS.E [R0+0xf200], [R2.64], P0 ;  /* 0x0f20000002007fae */ /* 0x0003e2000812184c */
[----:B------:R-:W-:Y:S01]  /*741d0*/  IADD3.X R42, R42, UR10, RZ, P1, !PT ;  /* 0x0000000a2a2a7c10 */ /* 0x000fe20008ffe4ff */
[----:B-1----:R-:W-:-:S04]  /*741e0*/  IMAD.MOV.U32 R2, RZ, RZ, R40 ;  /* 0x000000ffff027224 */ /* 0x002fc800078e0028 */
[----:B------:R1:W-:Y:S01]  /*741f0*/  STL [R1+0x8b0], R42 ;  /* 0x0008b02a01007387 */ /* 0x0003e20000100800 */
[----:B-----5:R-:W-:-:S03]  /*74200*/  IADD3.X R7, R7, UR10, RZ, P2, !PT ;  /* 0x0000000a07077c10 */ /* 0x020fc600097fe4ff */
[----:B------:R5:W-:Y:S01]  /*74210*/  STL [R1+0x8f4], R4 ;  /* 0x0008f40401007387 */ /* 0x000be20000100800 */
[----:B------:R-:W-:-:S03]  /*74220*/  IMAD.MOV.U32 R3, RZ, RZ, R42 ;  /* 0x000000ffff037224 */ /* 0x000fc600078e002a */
[----:B------:R-:W3:Y:S04]  /*74230*/  LDL.LU R40, [R1+0xa34] ;  /* 0x000a340001287983 */ /* 0x000ee80000300800 */
[----:B------:R5:W-:Y:S04]  /*74240*/  STL [R1+0x8f0], R7 ;  /* 0x0008f00701007387 */ /* 0x000be80000100800 */
[----:B------:R-:W3:Y:S04]  /*74250*/  LDL.LU R74, [R1+0xa74] ;  /* 0x000a7400014a7983 */ /* 0x000ee80000300800 */
[----:B-1----:R-:W3:Y:S04]  /*74260*/  LDL.LU R42, [R1+0xa30] ;  /* 0x000a3000012a7983 */ /* 0x002ee80000300800 */
[----:B------:R-:W3:Y:S04]  /*74270*/  LDL.LU R75, [R1+0xa70] ;  /* 0x000a7000014b7983 */ /* 0x000ee80000300800 */
[----:B------:R1:W-:Y:S02]  /*74280*/  LDGSTS.E [R0+0x10200], [R2.64], P0 ;  /* 0x1020000002007fae */ /* 0x0003e4000812184c */
[----:B-1----:R-:W-:Y:S01]  /*74290*/  MOV R2, R4 ;  /* 0x0000000400027202 */ /* 0x002fe20000000f00 */
[----:B------:R-:W-:Y:S01]  /*742a0*/  IMAD.MOV.U32 R3, RZ, RZ, R7 ;  /* 0x000000ffff037224 */ /* 0x000fe200078e0007 */
[----:B-----5:R-:W5:Y:S04]  /*742b0*/  LDL.LU R4, [R1+0xab4] ;  /* 0x000ab40001047983 */ /* 0x020f680000300800 */
[----:B------:R-:W5:Y:S04]  /*742c0*/  LDL.LU R7, [R1+0xaf4] ;  /* 0x000af40001077983 */ /* 0x000f680000300800 */
[----:B------:R1:W-:Y:S01]  /*742d0*/  LDGSTS.E [R0+0x11200], [R2.64], P0 ;  /* 0x1120000002007fae */ /* 0x0003e2000812184c */
[----:B------:R-:W-:-:S05]  /*742e0*/  IADD3 R38, P1, R38, UR11, RZ ;  /* 0x0000000b26267c10 */ /* 0x000fca000ff3e0ff */
[----:B------:R1:W-:Y:S01]  /*742f0*/  STL [R1+0x934], R38 ;  /* 0x0009342601007387 */ /* 0x0003e20000100800 */
[----:B------:R-:W-:Y:S02]  /*74300*/  IADD3 R5, P2, R5, UR11, RZ ;  /* 0x0000000b05057c10 */ /* 0x000fe4000ff5e0ff */
        /* <DEDUP_REMOVED lines=22> */
[----:B------:R-:W-:Y:S04]  /*74470*/  STL [R1+0x9f4], R6 ;  /* 0x0009f40601007387 */ /* 0x000fe80000100800 */
[----:B----4-:R-:W2:Y:S01]  /*74480*/  LDL.LU R39, [R1+0xb30] ;  /* 0x000b300001277983 */ /* 0x010ea20000300800 */
[----:B------:R-:W-:-:S03]  /*74490*/  IMAD.MOV.U32 R3, RZ, RZ, R41 ;  /* 0x000000ffff037224 */ /* 0x000fc600078e0029 */
        /* <DEDUP_REMOVED lines=37> */
[----:B------:R-:W-:-:S03]  /*746f0*/  MOV R3, R43 ;  /* 0x0000002b00037202 */ /* 0x000fc60000000f00 */
        /* <DEDUP_REMOVED lines=37> */
[----:B-1----:R-:W-:-:S02]  /*74950*/  IMAD.MOV.U32 R2, RZ, RZ, R6 ;  /* 0x000000ffff027224 */ /* 0x002fc400078e0006 */
[----:B------:R-:W-:Y:S01]  /*74960*/  IMAD.MOV.U32 R3, RZ, RZ, R40 ;  /* 0x000000ffff037224 */ /* 0x000fe200078e0028 */
[----:B-----5:R-:W5:Y:S04]  /*74970*/  LDL.LU R6, [R1+0xdb4] ;  /* 0x000db40001067983 */ /* 0x020f680000300800 */
[----:B------:R-:W5:Y:S01]  /*74980*/  LDL.LU R40, [R1+0xdf4] ;  /* 0x000df40001287983 */ /* 0x000f620000300800 */
[----:B------:R-:W-:-:S03]  /*74990*/  IADD3 R38, P1, R38, UR11, RZ ;  /* 0x0000000b26267c10 */ /* 0x000fc6000ff3e0ff */
[----:B------:R1:W-:Y:S04]  /*749a0*/  LDGSTS.E [R0+0x1d200], [R2.64], P0 ;  /* 0x1d20000002007fae */ /* 0x0003e8000812184c */
        /* <DEDUP_REMOVED lines=24> */
[----:B------:R-:W-:Y:S01]  /*74b30*/  STL [R1+0xcf4], R5 ;  /* 0x000cf40501007387 */ /* 0x000fe20000100800 */
[----:B------:R-:W-:-:S03]  /*74b40*/  IMAD.MOV.U32 R3, RZ, RZ, R41 ;  /* 0x000000ffff037224 */ /* 0x000fc600078e0029 */
[----:B----4-:R-:W2:Y:S04]  /*74b50*/  LDL.LU R39, [R1+0xe30] ;  /* 0x000e300001277983 */ /* 0x010ea80000300800 */
        /* <DEDUP_REMOVED lines=17> */
[----:B------:R-:W-:-:S03]  /*74c70*/  MOV R2, R37 ;  /* 0x0000002500027202 */ /* 0x000fc60000000f00 */
        /* <DEDUP_REMOVED lines=71> */
[----:B------:R-:W-:-:S03]  /*750f0*/  MOV R3, R43 ;  /* 0x0000002b00037202 */ /* 0x000fc60000000f00 */
        /* <DEDUP_REMOVED lines=14> */
[----:B------:R1:W-:Y:S01]  /*751e0*/  STL [R1+0xfb0], R41 ;  /* 0x000fb02901007387 */ /* 0x0003e20000100800 */
[----:B------:R-:W-:-:S03]  /*751f0*/  IMAD.MOV.U32 R3, RZ, RZ, R41 ;  /* 0x000000ffff037224 */ /* 0x000fc600078e0029 */
[----:B------:R-:W-:Y:S04]  /*75200*/  STL [R1+0xff4], R4 ;  /* 0x000ff40401007387 */ /* 0x000fe80000100800 */
        /* <DEDUP_REMOVED lines=19> */
[----:B------:R-:W-:Y:S04]  /*75340*/  STL [R1+0x1070], R75 ;  /* 0x0010704b01007387 */ /* 0x000fe80000100800 */
[----:B------:R-:W3:Y:S01]  /*75350*/  LDL.LU R36, [R1+0x11f0] ;  /* 0x0011f00001247983 */ /* 0x000ee20000300800 */
[----:B-----5:R-:W-:-:S03]  /*75360*/  IADD3 R5, P1, R5, UR11, RZ ;  /* 0x0000000b05057c10 */ /* 0x020fc6000ff3e0ff */
[----:B------:R1:W-:Y:S01]  /*75370*/  LDGSTS.E [R0+0x2e200], [R2.64], P0 ;  /* 0x2e20000002007fae */ /* 0x0003e2000812184c */
[----:B------:R-:W-:-:S03]  /*75380*/  IADD3 R37, P2, R37, UR11, RZ ;  /* 0x0000000b25257c10 */ /* 0x000fc6000ff5e0ff */
        /* <DEDUP_REMOVED lines=11> */
[----:B-1----:R-:W3:Y:S04]  /*75440*/  LDL.LU R38, [R1+0x1234] ;  /* 0x0012340001267983 */ /* 0x002ee80000300800 */
[----:B------:R1:W-:Y:S04]  /*75450*/  STL [R1+0x10f0], R43 ;  /* 0x0010f02b01007387 */ /* 0x0003e80000100800 */
[----:B------:R-:W3:Y:S01]  /*75460*/  LDL.LU R5, [R1+0x1274] ;  /* 0x0012740001057983 */ /* 0x000ee20000300800 */
[----:B-----5:R-:W-:-:S03]  /*75470*/  IMAD.MOV.U32 R3, RZ, RZ, R43 ;  /* 0x000000ffff037224 */ /* 0x020fc600078e002b */
        /* <DEDUP_REMOVED lines=20> */
[----:B------:R-:W-:Y:S02]  /*755c0*/  IADD3 R4, P2, R4, UR11, RZ ;  /* 0x0000000b04047c10 */ /* 0x000fe4000ff5e0ff */
[----:B------:R-:W-:Y:S02]  /*755d0*/  MOV R2, R40 ;  /* 0x0000002800027202 */ /* 0x000fe40000000f00 */
[----:B------:R-:W3:Y:S04]  /*755e0*/  LDL.LU R40, [R1+0x12f0] ;  /* 0x0012f00001287983 */ /* 0x000ee80000300800 */
[----:B------:R1:W-:Y:S04]  /*755f0*/  STL [R1+0x11b4], R7 ;  /* 0x0011b40701007387 */ /* 0x0003e80000100800 */
[----:B------:R1:W-:Y:S01]  /*75600*/  LDGSTS.E [R0+0x33200], [R2.64], P0 ;  /* 0x3320000002007fae */ /* 0x0003e2000812184c */
[----:B------:R-:W-:-:S05]  /*75610*/  IADD3.X R42, R42, UR10, RZ, P1, !PT ;  /* 0x0000000a2a2a7c10 */ /* 0x000fca0008ffe4ff */
[----:B------:R1:W-:Y:S01]  /*75620*/  STL [R1+0x11b0], R42 ;  /* 0x0011b02a01007387 */ /* 0x0003e20000100800 */
[----:B------:R-:W-:-:S03]  /*75630*/  IADD3.X R36, R36, UR10, RZ, P2, !PT ;  /* 0x0000000a24247c10 */ /* 0x000fc600097fe4ff */
[----:B------:R1:W-:Y:S02]  /*75640*/  STL [R1+0x11f4], R4 ;  /* 0x0011f40401007387 */ /* 0x0003e40000100800 */
[----:B-1----:R-:W-:Y:S02]  /*75650*/  IMAD.MOV.U32 R2, RZ, RZ, R7 ;  /* 0x000000ffff027224 */ /* 0x002fe400078e0007 */
[----:B------:R-:W3:Y:S04]  /*75660*/  LDL.LU R74, [R1+0x1334] ;  /* 0x00133400014a7983 */ /* 0x000ee80000300800 */
[----:B------:R1:W-:Y:S04]  /*75670*/  STL [R1+0x11f0], R36 ;  /* 0x0011f02401007387 */ /* 0x0003e80000100800 */
[----:B------:R-:W3:Y:S04]  /*75680*/  LDL.LU R7, [R1+0x1374] ;  /* 0x0013740001077983 */ /* 0x000ee80000300800 */
[----:B------:R-:W3:Y:S01]  /*75690*/  LDL.LU R75, [R1+0x1330] ;  /* 0x00133000014b7983 */ /* 0x000ee20000300800 */
[----:B------:R-:W-:-:S03]  /*756a0*/  IMAD.MOV.U32 R3, RZ, RZ, R42 ;  /* 0x000000ffff037224 */ /* 0x000fc600078e002a */
[----:B------:R-:W3:Y:S04]  /*756b0*/  LDL.LU R42, [R1+0x1370] ;  /* 0x00137000012a7983 */ /* 0x000ee80000300800 */
[----:B------:R1:W-:Y:S02]  /*756c0*/  LDGSTS.E [R0+0x34200], [R2.64], P0 ;  /* 0x3420000002007fae */ /* 0x0003e4000812184c */
[----:B-1----:R-:W-:Y:S02]  /*756d0*/  IMAD.MOV.U32 R2, RZ, RZ, R4 ;  /* 0x000000ffff027224 */ /* 0x002fe400078e0004 */
[----:B------:R-:W-:Y:S01]  /*756e0*/  IMAD.MOV.U32 R3, RZ, RZ, R36 ;  /* 0x000000ffff037224 */ /* 0x000fe200078e0024 */
[----:B------:R-:W3:Y:S04]  /*756f0*/  LDL.LU R4, [R1+0x13b4] ;  /* 0x0013b40001047983 */ /* 0x000ee80000300800 */
[----:B------:R-:W3:Y:S01]  /*75700*/  LDL.LU R36, [R1+0x13f4] ;  /* 0x0013f40001247983 */ /* 0x000ee20000300800 */
[----:B------:R-:W-:-:S03]  /*75710*/  IADD3 R38, P1, R38, UR11, RZ ;  /* 0x0000000b26267c10 */ /* 0x000fc6000ff3e0ff */
[----:B------:R1:W-:Y:S04]  /*75720*/  LDGSTS.E [R0+0x35200], [R2.64], P0 ;  /* 0x3520000002007fae */ /* 0x0003e8000812184c */
[----:B------:R1:W-:Y:S01]  /*75730*/  STL [R1+0x1234], R38 ;  /* 0x0012342601007387 */ /* 0x0003e20000100800 */
[----:B------:R-:W-:Y:S02]  /*75740*/  IADD3 R5, P2, R5, UR11, RZ ;  /* 0x0000000b05057c10 */ /* 0x000fe4000ff5e0ff */
[----:B-----5:R-:W-:Y:S01]  /*75750*/  IADD3.X R43, R43, UR10, RZ, P1, !PT ;  /* 0x0000000a2b2b7c10 */ /* 0x020fe20008ffe4ff */
[----:B-1----:R-:W-:Y:S01]  /*75760*/  IMAD.MOV.U32 R2, RZ, RZ, R38 ;  /* 0x000000ffff027224 */ /* 0x002fe200078e0026 */
[----:B------:R-:W-:-:S03]  /*75770*/  IADD3.X R37, R37, UR10, RZ, P2, !PT ;  /* 0x0000000a25257c10 */ /* 0x000fc600097fe4ff */
[----:B------:R1:W-:Y:S04]  /*75780*/  STL [R1+0x1230], R43 ;  /* 0x0012302b01007387 */ /* 0x0003e80000100800 */
[----:B------:R5:W-:Y:S04]  /*75790*/  STL [R1+0x1274], R5 ;  /* 0x0012740501007387 */ /* 0x000be80000100800 */
[----:B------:R-:W3:Y:S01]  /*757a0*/  LDL.LU R38, [R1+0x13b0] ;  /* 0x0013b00001267983 */ /* 0x000ee20000300800 */
[----:B------:R-:W-:-:S03]  /*757b0*/  IMAD.MOV.U32 R3, RZ, RZ, R43 ;  /* 0x000000ffff037224 */ /* 0x000fc600078e002b */
[----:B------:R5:W-:Y:S04]  /*757c0*/  STL [R1+0x1270], R37 ;  /* 0x0012702501007387 */ /* 0x000be80000100800 */
[----:B-1----:R-:W3:Y:S04]  /*757d0*/  LDL.LU R43, [R1+0x13f0] ;  /* 0x0013f000012b7983 */ /* 0x002ee80000300800 */
[----:B------:R1:W-:Y:S02]  /*757e0*/  LDGSTS.E [R0+0x36200], [R2.64], P0 ;  /* 0x3620000002007fae */ /* 0x0003e4000812184c */
[----:B-1----:R-:W-:-:S02]  /*757f0*/  IMAD.MOV.U32 R2, RZ, RZ, R5 ;  /* 0x000000ffff027224 */ /* 0x002fc400078e0005 */
[----:B------:R-:W-:Y:S01]  /*75800*/  IMAD.MOV.U32 R3, RZ, RZ, R37 ;  /* 0x000000ffff037224 */ /* 0x000fe200078e0025 */
[----:B-----5:R-:W5:Y:S04]  /*75810*/  LDL.LU R5, [R1+0x1434] ;  /* 0x0014340001057983 */ /* 0x020f680000300800 */
[----:B------:R-:W5:Y:S04]  /*75820*/  LDL.LU R37, [R1+0x1474] ;  /* 0x0014740001257983 */ /* 0x000f680000300800 */
[----:B------:R1:W-:Y:S01]  /*75830*/  LDGSTS.E [R0+0x37200], [R2.64], P0 ;  /* 0x3720000002007fae */ /* 0x0003e2000812184c */
[----:B----4-:R-:W-:-:S05]  /*75840*/  IADD3 R39, P1, R39, UR11, RZ ;  /* 0x0000000b27277c10 */ /* 0x010fca000ff3e0ff */
[----:B------:R4:W-:Y:S01]  /*75850*/  STL [R1+0x12b4], R39 ;  /* 0x0012b42701007387 */ /* 0x0009e20000100800 */
[----:B------:R-:W-:Y:S02]  /*75860*/  IADD3 R6, P2, R6, UR11, RZ ;  /* 0x0000000b06067c10 */ /* 0x000fe4000ff5e0ff */
[----:B--2---:R-:W-:Y:S01]  /*75870*/  IADD3.X R41, R41, UR10, RZ, P1, !PT ;  /* 0x0000000a29297c10 */ /* 0x004fe20008ffe4ff */
[----:B-1----:R-:W-:-:S04]  /*75880*/  IMAD.MOV.U32 R2, RZ, RZ, R39 ;  /* 0x000000ffff027224 */ /* 0x002fc800078e0027 */
[----:B------:R1:W-:Y:S01]  /*75890*/  STL [R1+0x12b0], R41 ;  /* 0x0012b02901007387 */ /* 0x0003e20000100800 */
[----:B---3--:R-:W-:Y:S01]  /*758a0*/  IADD3.X R40, R40, UR10, RZ, P2, !PT ;  /* 0x0000000a28287c10 */ /* 0x008fe200097fe4ff */
[----:B------:R-:W-:Y:S02]  /*758b0*/  IMAD.MOV.U32 R3, RZ, RZ, R41 ;  /* 0x000000ffff037224 */ /* 0x000fe400078e0029 */
[----:B------:R2:W-:Y:S04]  /*758c0*/  STL [R1+0x12f4], R6 ;  /* 0x0012f40601007387 */ /* 0x0005e80000100800 */
[----:B----4-:R-:W3:Y:S04]  /*758d0*/  LDL.LU R39, [R1+0x1430] ;  /* 0x0014300001277983 */ /* 0x010ee80000300800 */
        /* <DEDUP_REMOVED lines=8> */
[----:B------:R1:W-:Y:S01]  /*75960*/  LDGSTS.E [R0+0x39200], [R2.64], P0 ;  /* 0x3920000002007fae */ /* 0x0003e2000812184c */
[----:B------:R-:W-:-:S03]  /*75970*/  IADD3.X R75, R75, UR10, RZ, P1, !PT ;  /* 0x0000000a4b4b7c10 */ /* 0x000fc60008ffe4ff */
[----:B----4-:R-:W4:Y:S01]  /*75980*/  LDL.LU R40, [R1+0x4e0] ;  /* 0x0004e00001287983 */ /* 0x010f220000300800 */
[----:B------:R-:W-:-:S03]  /*75990*/  IADD3.X R42, R42, UR10, RZ, P2, !PT ;  /* 0x0000000a2a2a7c10 */ /* 0x000fc600097fe4ff */
[----:B------:R-:W-:Y:S01]  /*759a0*/  STL [R1+0x1334], R74 ;  /* 0x0013344a01007387 */ /* 0x000fe20000100800 */
[----:B-1----:R-:W-:Y:S02]  /*759b0*/  IMAD.MOV.U32 R2, RZ, RZ, R74 ;  /* 0x000000ffff027224 */ /* 0x002fe400078e004a */
[----:B------:R-:W-:Y:S01]  /*759c0*/  IMAD.MOV.U32 R3, RZ, RZ, R75 ;  /* 0x000000ffff037224 */ /* 0x000fe200078e004b */
[----:B------:R-:W-:Y:S04]  /*759d0*/  STL [R1+0x1330], R75 ;  /* 0x0013304b01007387 */ /* 0x000fe80000100800 */
[----:B------:R1:W-:Y:S04]  /*759e0*/  STL [R1+0x1374], R7 ;  /* 0x0013740701007387 */ /* 0x0003e80000100800 */
[----:B------:R1:W-:Y:S04]  /*759f0*/  LDGSTS.E [R0+0x3a200], [R2.64], P0 ;  /* 0x3a20000002007fae */ /* 0x0003e8000812184c */
[----:B------:R1:W-:Y:S01]  /*75a00*/  STL [R1+0x1370], R42 ;  /* 0x0013702a01007387 */ /* 0x0003e20000100800 */
[----:B------:R-:W-:Y:S01]  /*75a10*/  IADD3 R4, P1, R4, UR11, RZ ;  /* 0x0000000b04047c10 */ /* 0x000fe2000ff3e0ff */
[----:B-1----:R-:W-:-:S02]  /*75a20*/  IMAD.MOV.U32 R2, RZ, RZ, R7 ;  /* 0x000000ffff027224 */ /* 0x002fc400078e0007 */
[----:B------:R-:W4:Y:S01]  /*75a30*/  LDL.LU R7, [R1+0x49c] ;  /* 0x00049c0001077983 */ /* 0x000f220000300800 */
[----:B------:R-:W-:-:S03]  /*75a40*/  MOV R3, R42 ;  /* 0x0000002a00037202 */ /* 0x000fc60000000f00 */
[----:B------:R-:W4:Y:S01]  /*75a50*/  LDL.LU R42, [R1+0x4dc] ;  /* 0x0004dc00012a7983 */ /* 0x000f220000300800 */
[----:B------:R-:W-:-:S03]  /*75a60*/  IADD3 R36, P2, R36, UR11, RZ ;  /* 0x0000000b24247c10 */ /* 0x000fc6000ff5e0ff */
[----:B------:R1:W-:Y:S04]  /*75a70*/  LDGSTS.E [R0+0x3b200], [R2.64], P0 ;  /* 0x3b20000002007fae */ /* 0x0003e8000812184c */
[----:B------:R1:W-:Y:S01]  /*75a80*/  STL [R1+0x13b4], R4 ;  /* 0x0013b40401007387 */ /* 0x0003e20000100800 */
[----:B------:R-:W-:Y:S01]  /*75a90*/  IADD3.X R38, R38, UR10, RZ, P1, !PT ;  /* 0x0000000a26267c10 */ /* 0x000fe20008ffe4ff */
[----:B-1----:R-:W-:-:S04]  /*75aa0*/  IMAD.MOV.U32 R2, RZ, RZ, R4 ;  /* 0x000000ffff027224 */ /* 0x002fc800078e0004 */
        /* <DEDUP_REMOVED lines=8> */
[----:B-----5:R-:W-:-:S03]  /*75b30*/  IMAD.MOV.U32 R2, RZ, RZ, R36 ;  /* 0x000000ffff027224 */ /* 0x020fc600078e0024 */
[----:B------:R-:W4:Y:S01]  /*75b40*/  LDL.LU R36, [R1+0x51c] ;  /* 0x00051c0001247983 */ /* 0x000f220000300800 */
[----:B------:R-:W-:-:S03]  /*75b50*/  IMAD.MOV.U32 R3, RZ, RZ, R43 ;  /* 0x000000ffff037224 */ /* 0x000fc600078e002b */
[----:B------:R-:W4:Y:S04]  /*75b60*/  LDL.LU R43, [R1+0x55c] ;  /* 0x00055c00012b7983 */ /* 0x000f280000300800 */
[----:B------:R-:W1:Y:S01]  /*75b70*/  S2R R76, SR_TID.X ;  /* 0x00000000004c7919 */ /* 0x000e620000002100 */
[----:B------:R-:W-:Y:S02]  /*75b80*/  IADD3 R5, P1, R5, UR11, RZ ;  /* 0x0000000b05057c10 */ /* 0x000fe4000ff3e0ff */
[----:B------:R-:W-:Y:S01]  /*75b90*/  IADD3 R37, P2, R37, UR11, RZ ;  /* 0x0000000b25257c10 */ /* 0x000fe2000ff5e0ff */
[----:B------:R1:W-:Y:S04]  /*75ba0*/  LDGSTS.E [R0+0x3d200], [R2.64], P0 ;  /* 0x3d20000002007fae */ /* 0x0003e8000812184c */
[----:B------:R-:W-:Y:S01]  /*75bb0*/  STL [R1+0x1434], R5 ;  /* 0x0014340501007387 */ /* 0x000fe20000100800 */
        /* <DEDUP_REMOVED lines=14> */
[----:B--2---:R-:W-:Y:S01]  /*75ca0*/  IADD3 R6, P1, R6, UR11, RZ ;  /* 0x0000000b06067c10 */ /* 0x004fe2000ff3e0ff */
[----:B------:R-:W-:Y:S01]  /*75cb0*/  IMAD.MOV.U32 R2, RZ, RZ, R37 ;  /* 0x000000ffff027224 */ /* 0x000fe200078e0025 */
[----:B-1----:R-:W2:Y:S04]  /*75cc0*/  LDL.LU R41, [R1+0x59c] ;  /* 0x00059c0001297983 */ /* 0x002ea80000300800 */
[----:B------:R-:W3:Y:S01]  /*75cd0*/  LDL.LU R37, [R1+0x5dc] ;  /* 0x0005dc0001257983 */ /* 0x000ee20000300800 */
[----:B----4-:R-:W-:-:S03]  /*75ce0*/  IADD3 R40, P2, R40, UR11, RZ ;  /* 0x0000000b28287c10 */ /* 0x010fc6000ff5e0ff */
[----:B------:R1:W-:Y:S04]  /*75cf0*/  LDGSTS.E [R0+0x3f200], [R2.64], P0 ;  /* 0x3f20000002007fae */ /* 0x0003e8000812184c */
[----:B------:R-:W-:Y:S01]  /*75d00*/  STL [R1+0x4a0], R6 ;  /* 0x0004a00601007387 */ /* 0x000fe20000100800 */
[----:B-1----:R-:W-:-:S03]  /*75d10*/  IMAD.U32 R0, RZ, RZ, UR8 ;  /* 0x00000008ff007e24 */ /* 0x002fc6000f8e00ff */
[----:B------:R-:W-:Y:S01]  /*75d20*/  STL [R1+0x4e0], R40 ;  /* 0x0004e02801007387 */ /* 0x000fe20000100800 */
[----:B------:R-:W-:Y:S02]  /*75d30*/  IMAD.MOV.U32 R2, RZ, RZ, R6 ;  /* 0x000000ffff027224 */ /* 0x000fe400078e0006 */
[----:B------:R-:W-:Y:S01]  /*75d40*/  IMAD R0, R0, 0x40000, R74 ;  /* 0x0004000000007824 */ /* 0x000fe200078e024a */
[----:B------:R-:W-:Y:S02]  /*75d50*/  IADD3.X R7, R7, UR10, RZ, P1, !PT ;  /* 0x0000000a07077c10 */ /* 0x000fe40008ffe4ff */
[----:B------:R-:W-:-:S03]  /*75d60*/  IADD3.X R42, R42, UR10, RZ, P2, !PT ;  /* 0x0000000a2a2a7c10 */ /* 0x000fc600097fe4ff */
[----:B------:R-:W-:Y:S01]  /*75d70*/  IMAD.MOV.U32 R3, RZ, RZ, R7 ;  /* 0x000000ffff037224 */ /* 0x000fe200078e0007 */
[----:B------:R1:W-:Y:S04]  /*75d80*/  STL [R1+0x49c], R7 ;  /* 0x00049c0701007387 */ /* 0x0003e80000100800 */
[----:B------:R4:W-:Y:S04]  /*75d90*/  LDGSTS.E [R0+0x400], [R2.64], P0 ;  /* 0x0040000002007fae */ /* 0x0009e8000812184c */
[----:B-1----:R-:W3:Y:S04]  /*75da0*/  LDL.LU R7, [R1+0x620] ;  /* 0x0006200001077983 */ /* 0x002ee80000300800 */
[----:B------:R-:W3:Y:S01]  /*75db0*/  LDL.LU R6, [R1+0x660] ;  /* 0x0006600001067983 */ /* 0x000ee20000300800 */
[----:B----4-:R-:W-:-:S03]  /*75dc0*/  IMAD.MOV.U32 R3, RZ, RZ, R42 ;  /* 0x000000ffff037224 */ /* 0x010fc600078e002a */
[----:B------:R1:W-:Y:S01]  /*75dd0*/  STL [R1+0x4dc], R42 ;  /* 0x0004dc2a01007387 */ /* 0x0003e20000100800 */
[----:B------:R-:W-:-:S05]  /*75de0*/  IMAD.MOV.U32 R2, RZ, RZ, R40 ;  /* 0x000000ffff027224 */ /* 0x000fca00078e0028 */
[----:B------:R4:W-:Y:S04]  /*75df0*/  LDGSTS.E [R0+0x1400], [R2.64], P0 ;  /* 0x0140000002007fae */ /* 0x0009e8000812184c */
[----:B-1----:R-:W3:Y:S01]  /*75e00*/  LDL.LU R42, [R1+0x61c] ;  /* 0x00061c00012a7983 */ /* 0x002ee20000300800 */
[----:B------:R-:W-:-:S03]  /*75e10*/  IADD3 R4, P1, R4, UR11, RZ ;  /* 0x0000000b04047c10 */ /* 0x000fc6000ff3e0ff */
[----:B------:R-:W3:Y:S04]  /*75e20*/  LDL.LU R40, [R1+0x65c] ;  /* 0x00065c0001287983 */ /* 0x000ee80000300800 */
[----:B------:R-:W-:Y:S01]  /*75e30*/  STL [R1+0x520], R4 ;  /* 0x0005200401007387 */ /* 0x000fe20000100800 */
[----:B----4-:R-:W-:Y:S01]  /*75e40*/  IMAD.MOV.U32 R2, RZ, RZ, R4 ;  /* 0x000000ffff027224 */ /* 0x010fe200078e0004 */
[----:B------:R-:W-:Y:S02]  /*75e50*/  IADD3 R38, P2, R38, UR11, RZ ;  /* 0x0000000b26267c10 */ /* 0x000fe4000ff5e0ff */
[----:B------:R-:W-:Y:S02]  /*75e60*/  IADD3.X R36, R36, UR10, RZ, P1, !PT ;  /* 0x0000000a24247c10 */ /* 0x000fe40008ffe4ff */
[----:B------:R-:W-:-:S03]  /*75e70*/  IADD3.X R43, R43, UR10, RZ, P2, !PT ;  /* 0x0000000a2b2b7c10 */ /* 0x000fc600097fe4ff */
[----:B------:R1:W-:Y:S01]  /*75e80*/  STL [R1+0x51c], R36 ;  /* 0x00051c2401007387 */ /* 0x0003e20000100800 */
[----:B------:R-:W-:-:S03]  /*75e90*/  MOV R3, R36 ;  /* 0x0000002400037202 */ /* 0x000fc60000000f00 */
[----:B------:R-:W-:Y:S04]  /*75ea0*/  STL [R1+0x560], R38 ;  /* 0x0005602601007387 */ /* 0x000fe80000100800 */
[----:B------:R4:W-:Y:S04]  /*75eb0*/  LDGSTS.E [R0+0x2400], [R2.64], P0 ;  /* 0x0240000002007fae */ /* 0x0009e8000812184c */
[----:B-1----:R-:W3:Y:S04]  /*75ec0*/  LDL.LU R36, [R1+0x6a0] ;  /* 0x0006a00001247983 */ /* 0x002ee80000300800 */
[----:B------:R1:W-:Y:S04]  /*75ed0*/  STL [R1+0x55c], R43 ;  /* 0x00055c2b01007387 */ /* 0x0003e80000100800 */
[----:B------:R-:W3:Y:S01]  /*75ee0*/  LDL.LU R4, [R1+0x6fc] ;  /* 0x0006fc0001047983 */ /* 0x000ee20000300800 */
[----:B----4-:R-:W-:-:S03]  /*75ef0*/  IMAD.MOV.U32 R3, RZ, RZ, R43 ;  /* 0x000000ffff037224 */ /* 0x010fc600078e002b */
[----:B-1----:R-:W4:Y:S01]  /*75f00*/  LDL.LU R43, [R1+0x69c] ;  /* 0x00069c00012b7983 */ /* 0x002f220000300800 */
[----:B------:R-:W-:-:S03]  /*75f10*/  IMAD.MOV.U32 R2, RZ, RZ, R38 ;  /* 0x000000ffff027224 */ /* 0x000fc600078e0026 */
[----:B------:R-:W4:Y:S04]  /*75f20*/  LDL.LU R38, [R1+0x6f8] ;  /* 0x0006f80001267983 */ /* 0x000f280000300800 */
[----:B------:R1:W-:Y:S01]  /*75f30*/  LDGSTS.E [R0+0x3400], [R2.64], P0 ;  /* 0x0340000002007fae */ /* 0x0003e2000812184c */
[----:B-----5:R-:W-:Y:S02]  /*75f40*/  IADD3 R39, P1, R39, UR11, RZ ;  /* 0x0000000b27277c10 */ /* 0x020fe4000ff3e0ff */
[----:B------:R-:W-:-:S03]  /*75f50*/  IADD3 R5, P2, R5, UR11, RZ ;  /* 0x0000000b05057c10 */ /* 0x000fc6000ff5e0ff */
[----:B------:R5:W-:Y:S01]  /*75f60*/  STL [R1+0x5a0], R39 ;  /* 0x0005a02701007387 */ /* 0x000be20000100800 */
[----:B--2---:R-:W-:Y:S01]  /*75f70*/  IADD3.X R41, R41, UR10, RZ, P1, !PT ;  /* 0x0000000a29297c10 */ /* 0x004fe20008ffe4ff */
[----:B-1----:R-:W-:Y:S01]  /*75f80*/  IMAD.MOV.U32 R2, RZ, RZ, R39 ;  /* 0x000000ffff027224 */ /* 0x002fe200078e0027 */
[----:B---3--:R-:W-:-:S03]  /*75f90*/  IADD3.X R37, R37, UR10, RZ, P2, !PT ;  /* 0x0000000a25257c10 */ /* 0x008fc600097fe4ff */
[----:B------:R1:W-:Y:S04]  /*75fa0*/  STL [R1+0x59c], R41 ;  /* 0x00059c2901007387 */ /* 0x0003e80000100800 */
[----:B------:R2:W-:Y:S01]  /*75fb0*/  STL [R1+0x5e0], R5 ;  /* 0x0005e00501007387 */ /* 0x0005e20000100800 */
[----:B------:R-:W-:-:S03]  /*75fc0*/  IMAD.MOV.U32 R3, RZ, RZ, R41 ;  /* 0x000000ffff037224 */ /* 0x000fc600078e0029 */
[----:B-----5:R-:W3:Y:S04]  /*75fd0*/  LDL.LU R39, [R1+0x73c] ;  /* 0x00073c0001277983 */ /* 0x020ee80000300800 */
[----:B------:R5:W-:Y:S04]  /*75fe0*/  STL [R1+0x5dc], R37 ;  /* 0x0005dc2501007387 */ /* 0x000be80000100800 */
[----:B------:R-:W3:Y:S04]  /*75ff0*/  LDL.LU R74, [R1+0x77c] ;  /* 0x00077c00014a7983 */ /* 0x000ee80000300800 */
[----:B-1----:R-:W3:Y:S04]  /*76000*/  LDL.LU R41, [R1+0x738] ;  /* 0x0007380001297983 */ /* 0x002ee80000300800 */
[----:B------:R-:W3:Y:S04]  /*76010*/  LDL.LU R75, [R1+0x778] ;  /* 0x00077800014b7983 */ /* 0x000ee80000300800 */
[----:B------:R1:W-:Y:S02]  /*76020*/  LDGSTS.E [R0+0x4400], [R2.64], P0 ;  /* 0x0440000002007fae */ /* 0x0003e4000812184c */
[----:B-1----:R-:W-:-:S02]  /*76030*/  IMAD.MOV.U32 R2, RZ, RZ, R5 ;  /* 0x000000ffff027224 */ /* 0x002fc400078e0005 */
[----:B------:R-:W-:Y:S01]  /*76040*/  IMAD.MOV.U32 R3, RZ, RZ, R37 ;  /* 0x000000ffff037224 */ /* 0x000fe200078e0025 */
[----:B--2---:R-:W2:Y:S01]  /*76050*/  LDL.LU R5, [R1+0x7bc] ;  /* 0x0007bc0001057983 */ /* 0x004ea20000300800 */
[----:B------:R-:W-:-:S03]  /*76060*/  IADD3 R7, P1, R7, UR11, RZ ;  /* 0x0000000b07077c10 */ /* 0x000fc6000ff3e0ff */
[----:B-----5:R-:W5:Y:S01]  /*76070*/  LDL.LU R37, [R1+0x7fc] ;  /* 0x0007fc0001257983 */ /* 0x020f620000300800 */
[----:B------:R-:W-:-:S03]  /*76080*/  IADD3 R6, P2, R6, UR11, RZ ;  /* 0x0000000b06067c10 */ /* 0x000fc6000ff5e0ff */
[----:B------:R1:W-:Y:S04]  /*76090*/  STL [R1+0x620], R7 ;  /* 0x0006200701007387 */ /* 0x0003e80000100800 */
[----:B------:R1:W-:Y:S01]  /*760a0*/  LDGSTS.E [R0+0x5400], [R2.64], P0 ;  /* 0x0540000002007fae */ /* 0x0003e2000812184c */
[----:B------:R-:W-:Y:S01]  /*760b0*/  IADD3.X R42, R42, UR10, RZ, P1, !PT ;  /* 0x0000000a2a2a7c10 */ /* 0x000fe20008ffe4ff */
[----:B-1----:R-:W-:-:S04]  /*760c0*/  IMAD.MOV.U32 R2, RZ, RZ, R7 ;  /* 0x000000ffff027224 */ /* 0x002fc800078e0007 */
[----:B------:R1:W-:Y:S01]  /*760d0*/  STL [R1+0x61c], R42 ;  /* 0x00061c2a01007387 */ /* 0x0003e20000100800 */
[----:B------:R-:W-:-:S03]  /*760e0*/  IADD3.X R40, R40, UR10, RZ, P2, !PT ;  /* 0x0000000a28287c10 */ /* 0x000fc600097fe4ff */
        /* <DEDUP_REMOVED lines=8> */
[----:B------:R-:W5:Y:S01]  /*76170*/  LDL.LU R6, [R1+0x83c] ;  /* 0x00083c0001067983 */ /* 0x000f620000300800 */
[----:B------:R-:W-:-:S03]  /*76180*/  IADD3 R36, P1, R36, UR11, RZ ;  /* 0x0000000b24247c10 */ /* 0x000fc6000ff3e0ff */
[----:B------:R-:W5:Y:S04]  /*76190*/  LDL.LU R40, [R1+0x87c] ;  /* 0x00087c0001287983 */ /* 0x000f680000300800 */
[----:B------:R1:W-:Y:S01]  /*761a0*/  STL [R1+0x6a0], R36 ;  /* 0x0006a02401007387 */ /* 0x0003e20000100800 */
[----:B------:R-:W-:-:S03]  /*761b0*/  IADD3 R4, P2, R4, UR11, RZ ;  /* 0x0000000b04047c10 */ /* 0x000fc6000ff5e0ff */
[----:B------:R1:W-:Y:S01]  /*761c0*/  LDGSTS.E [R0+0x7400], [R2.64], P0 ;  /* 0x0740000002007fae */ /* 0x0003e2000812184c */
[----:B----4-:R-:W-:Y:S02]  /*761d0*/  IADD3.X R43, R43, UR10, RZ, P1, !PT ;  /* 0x0000000a2b2b7c10 */ /* 0x010fe40008ffe4ff */
[----:B------:R-:W-:-:S03]  /*761e0*/  IADD3.X R38, R38, UR10, RZ, P2, !PT ;  /* 0x0000000a26267c10 */ /* 0x000fc600097fe4ff */
[----:B------:R4:W-:Y:S01]  /*761f0*/  STL [R1+0x69c], R43 ;  /* 0x00069c2b01007387 */ /* 0x0009e20000100800 */
[----:B-1----:R-:W-:-:S03]  /*76200*/  IMAD.MOV.U32 R2, RZ, RZ, R36 ;  /* 0x000000ffff027224 */ /* 0x002fc600078e0024 */
[----:B------:R-:W-:Y:S04]  /*76210*/  STL [R1+0x6fc], R4 ;  /* 0x0006fc0401007387 */ /* 0x000fe80000100800 */
[----:B------:R-:W5:Y:S01]  /*76220*/  LDL.LU R36, [R1+0x838] ;  /* 0x0008380001247983 */ /* 0x000f620000300800 */
[----:B------:R-:W-:-:S03]  /*76230*/  IMAD.MOV.U32 R3, RZ, RZ, R43 ;  /* 0x000000ffff037224 */ /* 0x000fc600078e002b */
[----:B------:R1:W-:Y:S04]  /*76240*/  STL [R1+0x6f8], R38 ;  /* 0x0006f82601007387 */ /* 0x0003e80000100800 */
[----:B----4-:R-:W5:Y:S04]  /*76250*/  LDL.LU R43, [R1+0x878] ;  /* 0x00087800012b7983 */ /* 0x010f680000300800 */
[----:B------:R1:W-:Y:S02]  /*76260*/  LDGSTS.E [R0+0x8400], [R2.64], P0 ;  /* 0x0840000002007fae */ /* 0x0003e4000812184c */
[----:B-1----:R-:W-:-:S02]  /*76270*/  IMAD.MOV.U32 R2, RZ, RZ, R4 ;  /* 0x000000ffff027224 */ /* 0x002fc400078e0004 */
[----:B------:R-:W-:Y:S02]  /*76280*/  IMAD.MOV.U32 R3, RZ, RZ, R38 ;  /* 0x000000ffff037224 */ /* 0x000fe400078e0026 */
[----:B------:R-:W5:Y:S04]  /*76290*/  LDL.LU R38, [R1+0x8bc] ;  /* 0x0008bc0001267983 */ /* 0x000f680000300800 */
[----:B------:R-:W5:Y:S04]  /*762a0*/  LDL.LU R4, [R1+0x8fc] ;  /* 0x0008fc0001047983 */ /* 0x000f680000300800 */
[----:B------:R1:W-:Y:S01]  /*762b0*/  LDGSTS.E [R0+0x9400], [R2.64], P0 ;  /* 0x0940000002007fae */ /* 0x0003e2000812184c */
[----:B---3--:R-:W-:-:S05]  /*762c0*/  IADD3 R39, P1, R39, UR11, RZ ;  /* 0x0000000b27277c10 */ /* 0x008fca000ff3e0ff */
[----:B------:R-:W-:Y:S01]  /*762d0*/  STL [R1+0x73c], R39 ;  /* 0x00073c2701007387 */ /* 0x000fe20000100800 */
[----:B------:R-:W-:Y:S02]  /*762e0*/  IADD3 R74, P2, R74, UR11, RZ ;  /* 0x0000000b4a4a7c10 */ /* 0x000fe4000ff5e0ff */
[----:B------:R-:W-:Y:S01]  /*762f0*/  IADD3.X R41, R41, UR10, RZ, P1, !PT ;  /* 0x0000000a29297c10 */ /* 0x000fe20008ffe4ff */
[----:B-1----:R-:W-:Y:S01]  /*76300*/  IMAD.MOV.U32 R2, RZ, RZ, R39 ;  /* 0x000000ffff027224 */ /* 0x002fe200078e0027 */
[----:B------:R-:W-:-:S03]  /*76310*/  IADD3.X R75, R75, UR10, RZ, P2, !PT ;  /* 0x0000000a4b4b7c10 */ /* 0x000fc600097fe4ff */
[----:B------:R1:W-:Y:S01]  /*76320*/  STL [R1+0x738], R41 ;  /* 0x0007382901007387 */ /* 0x0003e20000100800 */
[----:B------:R-:W-:-:S03]  /*76330*/  IMAD.MOV.U32 R3, RZ, RZ, R41 ;  /* 0x000000ffff037224 */ /* 0x000fc600078e0029 */
[----:B------:R-:W-:Y:S04]  /*76340*/  STL [R1+0x77c], R74 ;  /* 0x00077c4a01007387 */ /* 0x000fe80000100800 */
[----:B------:R3:W-:Y:S04]  /*76350*/  LDGSTS.E [R0+0xa400], [R2.64], P0 ;  /* 0x0a40000002007fae */ /* 0x0007e8000812184c */
[----:B-1----:R-:W4:Y:S04]  /*76360*/  LDL.LU R41, [R1+0x8b8] ;  /* 0x0008b80001297983 */ /* 0x002f280000300800 */
[----:B------:R-:W-:Y:S01]  /*76370*/  STL [R1+0x778], R75 ;  /* 0x0007784b01007387 */ /* 0x000fe20000100800 */
[----:B--2---:R-:W-:-:S03]  /*76380*/  IADD3 R5, P1, R5, UR11, RZ ;  /* 0x0000000b05057c10 */ /* 0x004fc6000ff3e0ff */
[----:B------:R-:W2:Y:S01]  /*76390*/  LDL.LU R39, [R1+0x8f8] ;  /* 0x0008f80001277983 */ /* 0x000ea20000300800 */
[----:B---3--:R-:W-:Y:S01]  /*763a0*/  MOV R2, R74 ;  /* 0x0000004a00027202 */ /* 0x008fe20000000f00 */
[----:B------:R-:W-:Y:S01]  /*763b0*/  IMAD.MOV.U32 R3, RZ, RZ, R75 ;  /* 0x000000ffff037224 */ /* 0x000fe200078e004b */
[----:B-----5:R-:W-:Y:S01]  /*763c0*/  IADD3 R37, P2, R37, UR11, RZ ;  /* 0x0000000b25257c10 */ /* 0x020fe2000ff5e0ff */
[----:B------:R-:W-:Y:S04]  /*763d0*/  STL [R1+0x7bc], R5 ;  /* 0x0007bc0501007387 */ /* 0x000fe80000100800 */
[----:B------:R1:W-:Y:S02]  /*763e0*/  LDGSTS.E [R0+0xb400], [R2.64], P0 ;  /* 0x0b40000002007fae */ /* 0x0003e4000812184c */
[----:B-1----:R-:W-:Y:S01]  /*763f0*/  IMAD.MOV.U32 R2, RZ, RZ, R5 ;  /* 0x000000ffff027224 */ /* 0x002fe200078e0005 */
[----:B------:R-:W-:-:S05]  /*76400*/  IADD3.X R7, R7, UR10, RZ, P1, !PT ;  /* 0x0000000a07077c10 */ /* 0x000fca0008ffe4ff */
        /* <DEDUP_REMOVED lines=9> */
[----:B------:R-:W-:-:S02]  /*764a0*/  IADD3 R6, P1, R6, UR11, RZ ;  /* 0x0000000b06067c10 */ /* 0x000fc4000ff3e0ff */
[----:B-1----:R-:W3:Y:S01]  /*764b0*/  LDL.LU R42, [R1+0x938] ;  /* 0x00093800012a7983 */ /* 0x002ee20000300800 */
[----:B------:R-:W-:Y:S01]  /*764c0*/  IMAD.MOV.U32 R2, RZ, RZ, R37 ;  /* 0x000000ffff027224 */ /* 0x000fe200078e0025 */
[----:B------:R-:W-:Y:S02]  /*764d0*/  IADD3 R40, P2, R40, UR11, RZ ;  /* 0x0000000b28287c10 */ /* 0x000fe4000ff5e0ff */
        /* <DEDUP_REMOVED lines=13> */
[----:B------:R-:W-:-:S03]  /*765b0*/  IMAD.MOV.U32 R3, RZ, RZ, R43 ;  /* 0x000000ffff037224 */ /* 0x000fc600078e002b */
[----:B-1----:R-:W3:Y:S01]  /*765c0*/  LDL.LU R43, [R1+0x9b8] ;  /* 0x0009b800012b7983 */ /* 0x002ee20000300800 */
[----:B------:R-:W-:-:S03]  /*765d0*/  IMAD.MOV.U32 R2, RZ, RZ, R40 ;  /* 0x000000ffff027224 */ /* 0x000fc600078e0028 */
[----:B------:R-:W3:Y:S01]  /*765e0*/  LDL.LU R40, [R1+0x9f8] ;  /* 0x0009f80001287983 */ /* 0x000ee20000300800 */
[----:B------:R-:W-:Y:S02]  /*765f0*/  IADD3 R38, P1, R38, UR11, RZ ;  /* 0x0000000b26267c10 */ /* 0x000fe4000ff3e0ff */
[----:B------:R-:W-:Y:S01]  /*76600*/  IADD3 R4, P2, R4, UR11, RZ ;  /* 0x0000000b04047c10 */ /* 0x000fe2000ff5e0ff */
[----:B------:R1:W-:Y:S04]  /*76610*/  LDGSTS.E [R0+0xf400], [R2.64], P0 ;  /* 0x0f40000002007fae */ /* 0x0003e8000812184c */
[----:B------:R2:W-:Y:S01]  /*76620*/  STL [R1+0x8bc], R38 ;  /* 0x0008bc2601007387 */ /* 0x0005e20000100800 */
[----:B-1----:R-:W-:Y:S01]  /*76630*/  IMAD.MOV.U32 R2, RZ, RZ, R38 ;  /* 0x000000ffff027224 */ /* 0x002fe200078e0026 */
[----:B----4-:R-:W-:-:S05]  /*76640*/  IADD3.X R41, R41, UR10, RZ, P1, !PT ;  /* 0x0000000a29297c10 */ /* 0x010fca0008ffe4ff */
[----:B------:R1:W-:Y:S01]  /*76650*/  STL [R1+0x8b8], R41 ;  /* 0x0008b82901007387 */ /* 0x0003e20000100800 */
[----:B--2---:R-:W-:-:S03]  /*76660*/  IADD3.X R39, R39, UR10, RZ, P2, !PT ;  /* 0x0000000a27277c10 */ /* 0x004fc600097fe4ff */
        /* <DEDUP_REMOVED lines=10> */
[----:B--2---:R-:W2:Y:S04]  /*76710*/  LDL.LU R4, [R1+0xabc] ;  /* 0x000abc0001047983 */ /* 0x004ea80000300800 */
[----:B------:R-:W2:Y:S04]  /*76720*/  LDL.LU R39, [R1+0xafc] ;  /* 0x000afc0001277983 */ /* 0x000ea80000300800 */
[----:B------:R1:W-:Y:S01]  /*76730*/  LDGSTS.E [R0+0x11400], [R2.64], P0 ;  /* 0x1140000002007fae */ /* 0x0003e2000812184c */
[----:B-----5:R-:W-:-:S05]  /*76740*/  IADD3 R7, P1, R7, UR11, RZ ;  /* 0x0000000b07077c10 */ /* 0x020fca000ff3e0ff */
[----:B------:R5:W-:Y:S01]  /*76750*/  STL [R1+0x93c], R7 ;  /* 0x00093c0701007387 */ /* 0x000be20000100800 */
[----:B------:R-:W-:Y:S02]  /*76760*/  IADD3 R5, P2, R5, UR11, RZ ;  /* 0x0000000b05057c10 */ /* 0x000fe4000ff5e0ff */
[----:B---3--:R-:W-:Y:S01]  /*76770*/  IADD3.X R42, R42, UR10, RZ, P1, !PT ;  /* 0x0000000a2a2a7c10 */ /* 0x008fe20008ffe4ff */
[----:B-1----:R-:W-:Y:S01]  /*76780*/  IMAD.MOV.U32 R2, RZ, RZ, R7 ;  /* 0x000000ffff027224 */ /* 0x002fe200078e0007 */
[----:B------:R-:W-:-:S03]  /*76790*/  IADD3.X R37, R37, UR10, RZ, P2, !PT ;  /* 0x0000000a25257c10 */ /* 0x000fc600097fe4ff */
[----:B------:R1:W-:Y:S04]  /*767a0*/  STL [R1+0x938], R42 ;  /* 0x0009382a01007387 */ /* 0x0003e80000100800 */
[----:B------:R3:W-:Y:S04]  /*767b0*/  STL [R1+0x97c], R5 ;  /* 0x00097c0501007387 */ /* 0x0007e80000100800 */
[----:B-----5:R-:W5:Y:S01]  /*767c0*/  LDL.LU R7, [R1+0xab8] ;  /* 0x000ab80001077983 */ /* 0x020f620000300800 */
[----:B------:R-:W-:-:S03]  /*767d0*/  IMAD.MOV.U32 R3, RZ, RZ, R42 ;  /* 0x000000ffff037224 */ /* 0x000fc600078e002a */
[----:B------:R3:W-:Y:S04]  /*767e0*/  STL [R1+0x978], R37 ;  /* 0x0009782501007387 */ /* 0x0007e80000100800 */
[----:B-1----:R-:W5:Y:S04]  /*767f0*/  LDL.LU R42, [R1+0xaf8] ;  /* 0x000af800012a7983 */ /* 0x002f680000300800 */
[----:B------:R1:W-:Y:S02]  /*76800*/  LDGSTS.E [R0+0x12400], [R2.64], P0 ;  /* 0x1240000002007fae */ /* 0x0003e4000812184c */
[----:B-1----:R-:W-:Y:S01]  /*76810*/  IMAD.MOV.U32 R2, RZ, RZ, R5 ;  /* 0x000000ffff027224 */ /* 0x002fe200078e0005 */
[----:B------:R-:W-:Y:S01]  /*76820*/  MOV R3, R37 ;  /* 0x0000002500037202 */ /* 0x000fe20000000f00 */
[----:B---3--:R-:W3:Y:S01]  /*76830*/  LDL.LU R5, [R1+0xb3c] ;  /* 0x000b3c0001057983 */ /* 0x008ee20000300800 */
[----:B------:R-:W-:-:S03]  /*76840*/  IADD3 R36, P1, R36, UR11, RZ ;  /* 0x0000000b24247c10 */ /* 0x000fc6000ff3e0ff */
[----:B------:R-:W3:Y:S04]  /*76850*/  LDL.LU R37, [R1+0xb7c] ;  /* 0x000b7c0001257983 */ /* 0x000ee80000300800 */
[----:B------:R1:W-:Y:S01]  /*76860*/  STL [R1+0x9bc], R36 ;  /* 0x0009bc2401007387 */ /* 0x0003e20000100800 */
[----:B------:R-:W-:-:S03]  /*76870*/  IADD3 R6, P2, R6, UR11, RZ ;  /* 0x0000000b06067c10 */ /* 0x000fc6000ff5e0ff */
[----:B------:R1:W-:Y:S01]  /*76880*/  LDGSTS.E [R0+0x13400], [R2.64], P0 ;  /* 0x1340000002007fae */ /* 0x0003e2000812184c */
[----:B------:R-:W-:Y:S02]  /*76890*/  IADD3.X R43, R43, UR10, RZ, P1, !PT ;  /* 0x0000000a2b2b7c10 */ /* 0x000fe40008ffe4ff */
[----:B------:R-:W-:-:S03]  /*768a0*/  IADD3.X R40, R40, UR10, RZ, P2, !PT ;  /* 0x0000000a28287c10 */ /* 0x000fc600097fe4ff */
[----:B------:R1:W-:Y:S02]  /*768b0*/  STL [R1+0x9b8], R43 ;  /* 0x0009b82b01007387 */ /* 0x0003e40000100800 */
[----:B-1----:R-:W-:Y:S02]  /*768c0*/  IMAD.MOV.U32 R2, RZ, RZ, R36 ;  /* 0x000000ffff027224 */ /* 0x002fe400078e0024 */
[----:B------:R-:W-:Y:S04]  /*768d0*/  STL [R1+0x9fc], R6 ;  /* 0x0009fc0601007387 */ /* 0x000fe80000100800 */
[----:B------:R-:W3:Y:S01]  /*768e0*/  LDL.LU R36, [R1+0xb38] ;  /* 0x000b380001247983 */ /* 0x000ee20000300800 */
[----:B------:R-:W-:-:S03]  /*768f0*/  IMAD.MOV.U32 R3, RZ, RZ, R43 ;  /* 0x000000ffff037224 */ /* 0x000fc600078e002b */
[----:B------:R1:W-:Y:S04]  /*76900*/  STL [R1+0x9f8], R40 ;  /* 0x0009f82801007387 */ /* 0x0003e80000100800 */
[----:B------:R-:W3:Y:S04]  /*76910*/  LDL.LU R43, [R1+0xb78] ;  /* 0x000b7800012b7983 */ /* 0x000ee80000300800 */
[----:B------:R1:W-:Y:S02]  /*76920*/  LDGSTS.E [R0+0x14400], [R2.64], P0 ;  /* 0x1440000002007fae */ /* 0x0003e4000812184c */
[----:B-1----:R-:W-:-:S02]  /*76930*/  IMAD.MOV.U32 R2, RZ, RZ, R6 ;  /* 0x000000ffff027224 */ /* 0x002fc400078e0006 */
[----:B------:R-:W-:Y:S02]  /*76940*/  IMAD.MOV.U32 R3, RZ, RZ, R40 ;  /* 0x000000ffff037224 */ /* 0x000fe400078e0028 */
[----:B------:R-:W3:Y:S04]  /*76950*/  LDL.LU R40, [R1+0xbbc] ;  /* 0x000bbc0001287983 */ /* 0x000ee80000300800 */
[----:B------:R-:W3:Y:S04]  /*76960*/  LDL.LU R6, [R1+0xbfc] ;  /* 0x000bfc0001067983 */ /* 0x000ee80000300800 */
[----:B------:R1:W-:Y:S01]  /*76970*/  LDGSTS.E [R0+0x15400], [R2.64], P0 ;  /* 0x1540000002007fae */ /* 0x0003e2000812184c */
[----:B----4-:R-:W-:-:S05]  /*76980*/  IADD3 R38, P1, R38, UR11, RZ ;  /* 0x0000000b26267c10 */ /* 0x010fca000ff3e0ff */
[----:B------:R-:W-:Y:S01]  /*76990*/  STL [R1+0xa3c], R38 ;  /* 0x000a3c2601007387 */ /* 0x000fe20000100800 */
[----:B------:R-:W-:Y:S02]  /*769a0*/  IADD3 R74, P2, R74, UR11, RZ ;  /* 0x0000000b4a4a7c10 */ /* 0x000fe4000ff5e0ff */
[----:B------:R-:W-:Y:S02]  /*769b0*/  IADD3.X R41, R41, UR10, RZ, P1, !PT ;  /* 0x0000000a29297c10 */ /* 0x000fe40008ffe4ff */
[----:B------:R-:W-:-:S03]  /*769c0*/  IADD3.X R75, R75, UR10, RZ, P2, !PT ;  /* 0x0000000a4b4b7c10 */ /* 0x000fc600097fe4ff */
[----:B------:R4:W-:Y:S01]  /*769d0*/  STL [R1+0xa38], R41 ;  /* 0x000a382901007387 */ /* 0x0009e20000100800 */
[----:B-1----:R-:W-:-:S03]  /*769e0*/  IMAD.MOV.U32 R3, RZ, RZ, R41 ;  /* 0x000000ffff037224 */ /* 0x002fc600078e0029 */
[----:B------:R-:W-:Y:S01]  /*769f0*/  STL [R1+0xa7c], R74 ;  /* 0x000a7c4a01007387 */ /* 0x000fe20000100800 */
[----:B------:R-:W-:-:S03]  /*76a00*/  IMAD.MOV.U32 R2, RZ, RZ, R38 ;  /* 0x000000ffff027224 */ /* 0x000fc600078e0026 */
[----:B----4-:R-:W4:Y:S04]  /*76a10*/  LDL.LU R41, [R1+0xbb8] ;  /* 0x000bb80001297983 */ /* 0x010f280000300800 */
[----:B------:R-:W-:Y:S04]  /*76a20*/  STL [R1+0xa78], R75 ;  /* 0x000a784b01007387 */ /* 0x000fe80000100800 */
[----:B------:R-:W4:Y:S01]  /*76a30*/  LDL.LU R38, [R1+0xbf8] ;  /* 0x000bf80001267983 */ /* 0x000f220000300800 */
[----:B--2---:R-:W-:-:S03]  /*76a40*/  IADD3 R4, P1, R4, UR11, RZ ;  /* 0x0000000b04047c10 */ /* 0x004fc6000ff3e0ff */
[----:B------:R1:W-:Y:S01]  /*76a50*/  LDGSTS.E [R0+0x16400], [R2.64], P0 ;  /* 0x1640000002007fae */ /* 0x0003e2000812184c */
[----:B------:R-:W-:-:S03]  /*76a60*/  IADD3 R39, P2, R39, UR11, RZ ;  /* 0x0000000b27277c10 */ /* 0x000fc6000ff5e0ff */
[----:B------:R-:W-:Y:S01]  /*76a70*/  STL [R1+0xabc], R4 ;  /* 0x000abc0401007387 */ /* 0x000fe20000100800 */
[----:B-1----:R-:W-:Y:S02]  /*76a80*/  IMAD.MOV.U32 R2, RZ, RZ, R74 ;  /* 0x000000ffff027224 */ /* 0x002fe400078e004a */
[----:B------:R-:W-:-:S05]  /*76a90*/  IMAD.MOV.U32 R3, RZ, RZ, R75 ;  /* 0x000000ffff037224 */ /* 0x000fca00078e004b */
[----:B------:R1:W-:Y:S01]  /*76aa0*/  LDGSTS.E [R0+0x17400], [R2.64], P0 ;  /* 0x1740000002007fae */ /* 0x0003e2000812184c */
[----:B-----5:R-:W-:Y:S01]  /*76ab0*/  IADD3.X R7, R7, UR10, RZ, P1, !PT ;  /* 0x0000000a07077c10 */ /* 0x020fe20008ffe4ff */
[----:B-1----:R-:W-:-:S04]  /*76ac0*/  IMAD.MOV.U32 R2, RZ, RZ, R4 ;  /* 0x000000ffff027224 */ /* 0x002fc800078e0004 */
        /* <DEDUP_REMOVED lines=8> */
[----:B--2---:R-:W-:Y:S01]  /*76b50*/  IMAD.MOV.U32 R3, RZ, RZ, R42 ;  /* 0x000000ffff037224 */ /* 0x004fe200078e002a */
[----:B---3--:R-:W-:-:S02]  /*76b60*/  IADD3 R5, P1, R5, UR11, RZ ;  /* 0x0000000b05057c10 */ /* 0x008fc4000ff3e0ff */
[----:B-1----:R-:W2:Y:S01]  /*76b70*/  LDL.LU R42, [R1+0xc38] ;  /* 0x000c3800012a7983 */ /* 0x002ea20000300800 */
[----:B------:R-:W-:-:S03]  /*76b80*/  IMAD.MOV.U32 R2, RZ, RZ, R39 ;  /* 0x000000ffff027224 */ /* 0x000fc600078e0027 */
[----:B------:R-:W2:Y:S01]  /*76b90*/  LDL.LU R39, [R1+0xc78] ;  /* 0x000c780001277983 */ /* 0x000ea20000300800 */
[----:B------:R-:W-:-:S03]  /*76ba0*/  IADD3 R37, P2, R37, UR11, RZ ;  /* 0x0000000b25257c10 */ /* 0x000fc6000ff5e0ff */
        /* <DEDUP_REMOVED lines=12> */
[----:B------:R-:W-:-:S03]  /*76c70*/  IMAD.MOV.U32 R3, RZ, RZ, R43 ;  /* 0x000000ffff037224 */ /* 0x000fc600078e002b */
[----:B-1----:R-:W2:Y:S01]  /*76c80*/  LDL.LU R43, [R1+0xcb8] ;  /* 0x000cb800012b7983 */ /* 0x002ea20000300800 */
[----:B------:R-:W-:-:S03]  /*76c90*/  IMAD.MOV.U32 R2, RZ, RZ, R37 ;  /* 0x000000ffff027224 */ /* 0x000fc600078e0025 */
[----:B------:R-:W2:Y:S01]  /*76ca0*/  LDL.LU R37, [R1+0xcf8] ;  /* 0x000cf80001257983 */ /* 0x000ea20000300800 */
[----:B------:R-:W-:Y:S02]  /*76cb0*/  IADD3 R40, P1, R40, UR11, RZ ;  /* 0x0000000b28287c10 */ /* 0x000fe4000ff3e0ff */
[----:B------:R-:W-:Y:S01]  /*76cc0*/  IADD3 R6, P2, R6, UR11, RZ ;  /* 0x0000000b06067c10 */ /* 0x000fe2000ff5e0ff */
[----:B------:R1:W-:Y:S04]  /*76cd0*/  LDGSTS.E [R0+0x1b400], [R2.64], P0 ;  /* 0x1b40000002007fae */ /* 0x0003e8000812184c */
[----:B------:R4:W-:Y:S01]  /*76ce0*/  STL [R1+0xbbc], R40 ;  /* 0x000bbc2801007387 */ /* 0x0009e20000100800 */
[----:B-1----:R-:W-:Y:S02]  /*76cf0*/  MOV R2, R40 ;  /* 0x0000002800027202 */ /* 0x002fe40000000f00 */
[----:B----4-:R-:W-:-:S05]  /*76d00*/  IADD3.X R41, R41, UR10, RZ, P1, !PT ;  /* 0x0000000a29297c10 */ /* 0x010fca0008ffe4ff */
[----:B------:R1:W-:Y:S01]  /*76d10*/  STL [R1+0xbb8], R41 ;  /* 0x000bb82901007387 */ /* 0x0003e20000100800 */
[----:B------:R-:W-:-:S03]  /*76d20*/  IADD3.X R38, R38, UR10, RZ, P2, !PT ;  /* 0x0000000a26267c10 */ /* 0x000fc600097fe4ff */
        /* <DEDUP_REMOVED lines=10> */
[----:B----4-:R-:W4:Y:S04]  /*76dd0*/  LDL.LU R6, [R1+0xdbc] ;  /* 0x000dbc0001067983 */ /* 0x010f280000300800 */
[----:B------:R-:W4:Y:S04]  /*76de0*/  LDL.LU R38, [R1+0xdfc] ;  /* 0x000dfc0001267983 */ /* 0x000f280000300800 */
[----:B------:R1:W-:Y:S01]  /*76df0*/  LDGSTS.E [R0+0x1d400], [R2.64], P0 ;  /* 0x1d40000002007fae */ /* 0x0003e2000812184c */
[----:B-----5:R-:W-:-:S05]  /*76e00*/  IADD3 R7, P1, R7, UR11, RZ ;  /* 0x0000000b07077c10 */ /* 0x020fca000ff3e0ff */
[----:B------:R5:W-:Y:S01]  /*76e10*/  STL [R1+0xc3c], R7 ;  /* 0x000c3c0701007387 */ /* 0x000be20000100800 */
[----:B------:R-:W-:Y:S02]  /*76e20*/  IADD3 R4, P2, R4, UR11, RZ ;  /* 0x0000000b04047c10 */ /* 0x000fe4000ff5e0ff */
[----:B--2---:R-:W-:Y:S01]  /*76e30*/  IADD3.X R42, R42, UR10, RZ, P1, !PT ;  /* 0x0000000a2a2a7c10 */ /* 0x004fe20008ffe4ff */
[----:B-1----:R-:W-:Y:S01]  /*76e40*/  IMAD.MOV.U32 R2, RZ, RZ, R7 ;  /* 0x000000ffff027224 */ /* 0x002fe200078e0007 */
[----:B------:R-:W-:-:S03]  /*76e50*/  IADD3.X R39, R39, UR10, RZ, P2, !PT ;  /* 0x0000000a27277c10 */ /* 0x000fc600097fe4ff */
[----:B------:R1:W-:Y:S04]  /*76e60*/  STL [R1+0xc38], R42 ;  /* 0x000c382a01007387 */ /* 0x0003e80000100800 */
[----:B------:R2:W-:Y:S01]  /*76e70*/  STL [R1+0xc7c], R4 ;  /* 0x000c7c0401007387 */ /* 0x0005e20000100800 */
[----:B------:R-:W-:-:S03]  /*76e80*/  IMAD.MOV.U32 R3, RZ, RZ, R42 ;  /* 0x000000ffff037224 */ /* 0x000fc600078e002a */
[----:B-----5:R-:W5:Y:S04]  /*76e90*/  LDL.LU R7, [R1+0xdb8] ;  /* 0x000db80001077983 */ /* 0x020f680000300800 */
[----:B------:R2:W-:Y:S04]  /*76ea0*/  STL [R1+0xc78], R39 ;  /* 0x000c782701007387 */ /* 0x0005e80000100800 */
[----:B-1----:R-:W5:Y:S04]  /*76eb0*/  LDL.LU R42, [R1+0xdf8] ;  /* 0x000df800012a7983 */ /* 0x002f680000300800 */
[----:B------:R1:W-:Y:S02]  /*76ec0*/  LDGSTS.E [R0+0x1e400], [R2.64], P0 ;  /* 0x1e40000002007fae */ /* 0x0003e4000812184c */
[----:B-1----:R-:W-:-:S02]  /*76ed0*/  IMAD.MOV.U32 R2, RZ, RZ, R4 ;  /* 0x000000ffff027224 */ /* 0x002fc400078e0004 */
[----:B------:R-:W-:Y:S01]  /*76ee0*/  IMAD.MOV.U32 R3, RZ, RZ, R39 ;  /* 0x000000ffff037224 */ /* 0x000fe200078e0027 */
[----:B--2---:R-:W2:Y:S01]  /*76ef0*/  LDL.LU R4, [R1+0xe3c] ;  /* 0x000e3c0001047983 */ /* 0x004ea20000300800 */
[----:B------:R-:W-:-:S03]  /*76f00*/  IADD3 R36, P1, R36, UR11, RZ ;  /* 0x0000000b24247c10 */ /* 0x000fc6000ff3e0ff */
[----:B------:R-:W2:Y:S04]  /*76f10*/  LDL.LU R39, [R1+0xe7c] ;  /* 0x000e7c0001277983 */ /* 0x000ea80000300800 */
        /* <DEDUP_REMOVED lines=8> */
[----:B------:R-:W2:Y:S01]  /*76fa0*/  LDL.LU R36, [R1+0xe38] ;  /* 0x000e380001247983 */ /* 0x000ea20000300800 */
[----:B------:R-:W-:-:S03]  /*76fb0*/  IMAD.MOV.U32 R3, RZ, RZ, R43 ;  /* 0x000000ffff037224 */ /* 0x000fc600078e002b */
[----:B------:R1:W-:Y:S04]  /*76fc0*/  STL [R1+0xcf8], R37 ;  /* 0x000cf82501007387 */ /* 0x0003e80000100800 */
[----:B------:R-:W2:Y:S04]  /*76fd0*/  LDL.LU R43, [R1+0xe78] ;  /* 0x000e7800012b7983 */ /* 0x000ea80000300800 */
[----:B------:R1:W-:Y:S02]  /*76fe0*/  LDGSTS.E [R0+0x20400], [R2.64], P0 ;  /* 0x2040000002007fae */ /* 0x0003e4000812184c */
[----:B-1----:R-:W-:-:S02]  /*76ff0*/  IMAD.MOV.U32 R2, RZ, RZ, R5 ;  /* 0x000000ffff027224 */ /* 0x002fc400078e0005 */
[----:B------:R-:W-:Y:S02]  /*77000*/  IMAD.MOV.U32 R3, RZ, RZ, R37 ;  /* 0x000000ffff037224 */ /* 0x000fe400078e0025 */
[----:B------:R-:W2:Y:S04]  /*77010*/  LDL.LU R37, [R1+0xebc] ;  /* 0x000ebc0001257983 */ /* 0x000ea80000300800 */
[----:B------:R-:W2:Y:S04]  /*77020*/  LDL.LU R5, [R1+0xefc] ;  /* 0x000efc0001057983 */ /* 0x000ea80000300800 */
[----:B------:R1:W-:Y:S01]  /*77030*/  LDGSTS.E [R0+0x21400], [R2.64], P0 ;  /* 0x2140000002007fae */ /* 0x0003e2000812184c */
[----:B---3--:R-:W-:-:S05]  /*77040*/  IADD3 R40, P1, R40, UR11, RZ ;  /* 0x0000000b28287c10 */ /* 0x008fca000ff3e0ff */
        /* <DEDUP_REMOVED lines=8> */
[----:B---3--:R-:W3:Y:S04]  /*770d0*/  LDL.LU R41, [R1+0xeb8] ;  /* 0x000eb80001297983 */ /* 0x008ee80000300800 */
[----:B------:R-:W-:Y:S04]  /*770e0*/  STL [R1+0xd78], R75 ;  /* 0x000d784b01007387 */ /* 0x000fe80000100800 */
[----:B------:R-:W3:Y:S01]  /*770f0*/  LDL.LU R40, [R1+0xef8] ;  /* 0x000ef80001287983 */ /* 0x000ee20000300800 */
[----:B----4-:R-:W-:-:S03]  /*77100*/  IADD3 R6, P1, R6, UR11, RZ ;  /* 0x0000000b06067c10 */ /* 0x010fc6000ff3e0ff */
[----:B------:R1:W-:Y:S01]  /*77110*/  LDGSTS.E [R0+0x22400], [R2.64], P0 ;  /* 0x2240000002007fae */ /* 0x0003e2000812184c */
[----:B------:R-:W-:-:S03]  /*77120*/  IADD3 R38, P2, R38, UR11, RZ ;  /* 0x0000000b26267c10 */ /* 0x000fc6000ff5e0ff */
[----:B------:R-:W-:Y:S01]  /*77130*/  STL [R1+0xdbc], R6 ;  /* 0x000dbc0601007387 */ /* 0x000fe20000100800 */
[----:B-1----:R-:W-:Y:S02]  /*77140*/  IMAD.MOV.U32 R2, RZ, RZ, R74 ;  /* 0x000000ffff027224 */ /* 0x002fe400078e004a */
[----:B------:R-:W-:-:S05]  /*77150*/  IMAD.MOV.U32 R3, RZ, RZ, R75 ;  /* 0x000000ffff037224 */ /* 0x000fca00078e004b */
[----:B------:R1:W-:Y:S02]  /*77160*/  LDGSTS.E [R0+0x23400], [R2.64], P0 ;  /* 0x2340000002007fae */ /* 0x0003e4000812184c */
[----:B-1----:R-:W-:Y:S01]  /*77170*/  IMAD.MOV.U32 R2, RZ, RZ, R6 ;  /* 0x000000ffff027224 */ /* 0x002fe200078e0006 */
[----:B-----5:R-:W-:-:S04]  /*77180*/  IADD3.X R7, R7, UR10, RZ, P1, !PT ;  /* 0x0000000a07077c10 */ /* 0x020fc80008ffe4ff */
        /* <DEDUP_REMOVED lines=8> */
[----:B----4-:R-:W-:Y:S01]  /*77210*/  IMAD.MOV.U32 R3, RZ, RZ, R42 ;  /* 0x000000ffff037224 */ /* 0x010fe200078e002a */
[----:B--2---:R-:W-:-:S02]  /*77220*/  IADD3 R4, P1, R4, UR11, RZ ;  /* 0x0000000b04047c10 */ /* 0x004fc4000ff3e0ff */
        /* <DEDUP_REMOVED lines=24> */
[----:B-1----:R-:W-:Y:S01]  /*773b0*/  IMAD.MOV.U32 R2, RZ, RZ, R37 ;  /* 0x000000ffff027224 */ /* 0x002fe200078e0025 */
[----:B---3--:R-:W-:-:S05]  /*773c0*/  IADD3.X R41, R41, UR10, RZ, P1, !PT ;  /* 0x0000000a29297c10 */ /* 0x008fca0008ffe4ff */
        /* <DEDUP_REMOVED lines=12> */
[----:B---3--:R-:W3:Y:S04]  /*77490*/  LDL.LU R5, [R1+0x10bc] ;  /* 0x0010bc0001057983 */ /* 0x008ee80000300800 */
[----:B------:R-:W3:Y:S04]  /*774a0*/  LDL.LU R40, [R1+0x10fc] ;  /* 0x0010fc0001287983 */ /* 0x000ee80000300800 */
        /* <DEDUP_REMOVED lines=32> */
[----:B-1----:R-:W-:Y:S01]  /*776b0*/  MOV R2, R4 ;  /* 0x0000000400027202 */ /* 0x002fe20000000f00 */
[----:B------:R-:W-:-:S02]  /*776c0*/  IMAD.MOV.U32 R3, RZ, RZ, R39 ;  /* 0x000000ffff037224 */ /* 0x000fc400078e0027 */
[----:B------:R-:W2:Y:S04]  /*776d0*/  LDL.LU R39, [R1+0x11bc] ;  /* 0x0011bc0001277983 */ /* 0x000ea80000300800 */
[----:B------:R-:W2:Y:S04]  /*776e0*/  LDL.LU R4, [R1+0x11fc] ;  /* 0x0011fc0001047983 */ /* 0x000ea80000300800 */
        /* <DEDUP_REMOVED lines=13> */
[----:B---3--:R-:W-:-:S03]  /*777c0*/  IADD3 R5, P1, R5, UR11, RZ ;  /* 0x0000000b05057c10 */ /* 0x008fc6000ff3e0ff */
[----:B------:R1:W-:Y:S01]  /*777d0*/  LDGSTS.E [R0+0x2e400], [R2.64], P0 ;  /* 0x2e40000002007fae */ /* 0x0003e2000812184c */
[----:B------:R-:W-:-:S03]  /*777e0*/  IADD3 R40, P2, R40, UR11, RZ ;  /* 0x0000000b28287c10 */ /* 0x000fc6000ff5e0ff */
[----:B------:R-:W-:Y:S01]  /*777f0*/  STL [R1+0x10bc], R5 ;  /* 0x0010bc0501007387 */ /* 0x000fe20000100800 */
[----:B-1----:R-:W-:Y:S02]  /*77800*/  IMAD.MOV.U32 R2, RZ, RZ, R74 ;  /* 0x000000ffff027224 */ /* 0x002fe400078e004a */
[----:B------:R-:W-:-:S05]  /*77810*/  IMAD.MOV.U32 R3, RZ, RZ, R75 ;  /* 0x000000ffff037224 */ /* 0x000fca00078e004b */
[----:B------:R1:W-:Y:S02]  /*77820*/  LDGSTS.E [R0+0x2f400], [R2.64], P0 ;  /* 0x2f40000002007fae */ /* 0x0003e4000812184c */
[----:B-1----:R-:W-:Y:S01]  /*77830*/  IMAD.MOV.U32 R2, RZ, RZ, R5 ;  /* 0x000000ffff027224 */ /* 0x002fe200078e0005 */
[----:B-----5:R-:W-:-:S05]  /*77840*/  IADD3.X R7, R7, UR10, RZ, P1, !PT ;  /* 0x0000000a07077c10 */ /* 0x020fca0008ffe4ff */
        /* <DEDUP_REMOVED lines=35> */
[----:B----4-:R-:W-:-:S05]  /*77a80*/  IADD3.X R41, R41, UR10, RZ, P1, !PT ;  /* 0x0000000a29297c10 */ /* 0x010fca0008ffe4ff */
[----:B------:R1:W-:Y:S01]  /*77a90*/  STL [R1+0x11b8], R41 ;  /* 0x0011b82901007387 */ /* 0x0003e20000100800 */
[----:B------:R-:W-:-:S03]  /*77aa0*/  IADD3.X R37, R37, UR10, RZ, P2, !PT ;  /* 0x0000000a25257c10 */ /* 0x000fc600097fe4ff */
[----:B------:R4:W-:Y:S04]  /*77ab0*/  STL [R1+0x11fc], R4 ;  /* 0x0011fc0401007387 */ /* 0x0009e80000100800 */
[----:B------:R-:W3:Y:S04]  /*77ac0*/  LDL.LU R74, [R1+0x133c] ;  /* 0x00133c00014a7983 */ /* 0x000ee80000300800 */
[----:B------:R1:W-:Y:S04]  /*77ad0*/  STL [R1+0x11f8], R37 ;  /* 0x0011f82501007387 */ /* 0x0003e80000100800 */
[----:B------:R-:W3:Y:S04]  /*77ae0*/  LDL.LU R39, [R1+0x137c] ;  /* 0x00137c0001277983 */ /* 0x000ee80000300800 */
[----:B------:R-:W3:Y:S01]  /*77af0*/  LDL.LU R75, [R1+0x1338] ;  /* 0x00133800014b7983 */ /* 0x000ee20000300800 */
[----:B------:R-:W-:-:S03]  /*77b00*/  IMAD.MOV.U32 R3, RZ, RZ, R41 ;  /* 0x000000ffff037224 */ /* 0x000fc600078e0029 */
[----:B-1----:R-:W3:Y:S04]  /*77b10*/  LDL.LU R41, [R1+0x1378] ;  /* 0x0013780001297983 */ /* 0x002ee80000300800 */
[----:B------:R1:W-:Y:S02]  /*77b20*/  LDGSTS.E [R0+0x34400], [R2.64], P0 ;  /* 0x3440000002007fae */ /* 0x0003e4000812184c */
[----:B-1----:R-:W-:Y:S01]  /*77b30*/  IMAD.MOV.U32 R2, RZ, RZ, R4 ;  /* 0x000000ffff027224 */ /* 0x002fe200078e0004 */
[----:B------:R-:W-:Y:S01]  /*77b40*/  MOV R3, R37 ;  /* 0x0000002500037202 */ /* 0x000fe20000000f00 */
        /* <DEDUP_REMOVED lines=28> */
[----:B------:R1:W-:Y:S04]  /*77d10*/  STL [R1+0x12fc], R6 ;  /* 0x0012fc0601007387 */ /* 0x0003e80000100800 */
[----:B------:R-:W2:Y:S01]  /*77d20*/  LDL.LU R36, [R1+0x1438] ;  /* 0x0014380001247983 */ /* 0x000ea20000300800 */
[----:B------:R-:W-:-:S03]  /*77d30*/  IMAD.MOV.U32 R3, RZ, RZ, R43 ;  /* 0x000000ffff037224 */ /* 0x000fc600078e002b */
[----:B------:R1:W-:Y:S04]  /*77d40*/  STL [R1+0x12f8], R38 ;  /* 0x0012f82601007387 */ /* 0x0003e80000100800 */
[----:B------:R-:W2:Y:S04]  /*77d50*/  LDL.LU R43, [R1+0x1478] ;  /* 0x00147800012b7983 */ /* 0x000ea80000300800 */
[----:B------:R1:W-:Y:S02]  /*77d60*/  LDGSTS.E [R0+0x38400], [R2.64], P0 ;  /* 0x3840000002007fae */ /* 0x0003e4000812184c */
[----:B-1----:R-:W-:-:S02]  /*77d70*/  IMAD.MOV.U32 R2, RZ, RZ, R6 ;  /* 0x000000ffff027224 */ /* 0x002fc400078e0006 */
[----:B------:R-:W-:Y:S01]  /*77d80*/  IMAD.MOV.U32 R3, RZ, RZ, R38 ;  /* 0x000000ffff037224 */ /* 0x000fe200078e0026 */
[----:B------:R-:W2:Y:S04]  /*77d90*/  LDL.LU R6, [R1+0x4a8] ;  /* 0x0004a80001067983 */ /* 0x000ea80000300800 */
[----:B------:R1:W-:Y:S04]  /*77da0*/  LDGSTS.E [R0+0x39400], [R2.64], P0 ;  /* 0x3940000002007fae */ /* 0x0003e8000812184c */
[----:B------:R-:W2:Y:S01]  /*77db0*/  LDL.LU R38, [R1+0x4e8] ;  /* 0x0004e80001267983 */ /* 0x000ea20000300800 */
[----:B---3--:R-:W-:-:S05]  /*77dc0*/  IADD3 R74, P1, R74, UR11, RZ ;  /* 0x0000000b4a4a7c10 */ /* 0x008fca000ff3e0ff */
[----:B-1----:R-:W-:Y:S01]  /*77dd0*/  IMAD.MOV.U32 R2, RZ, RZ, R74 ;  /* 0x000000ffff027224 */ /* 0x002fe200078e004a */
[----:B------:R-:W-:Y:S02]  /*77de0*/  IADD3 R39, P2, R39, UR11, RZ ;  /* 0x0000000b27277c10 */ /* 0x000fe4000ff5e0ff */
[----:B------:R-:W-:Y:S01]  /*77df0*/  IADD3.X R75, R75, UR10, RZ, P1, !PT ;  /* 0x0000000a4b4b7c10 */ /* 0x000fe20008ffe4ff */
[----:B------:R-:W-:Y:S01]  /*77e00*/  STL [R1+0x133c], R74 ;  /* 0x00133c4a01007387 */ /* 0x000fe20000100800 */
[----:B------:R-:W-:-:S03]  /*77e10*/  IADD3.X R41, R41, UR10, RZ, P2, !PT ;  /* 0x0000000a29297c10 */ /* 0x000fc600097fe4ff */
[----:B------:R-:W-:Y:S01]  /*77e20*/  IMAD.MOV.U32 R3, RZ, RZ, R75 ;  /* 0x000000ffff037224 */ /* 0x000fe200078e004b */
[----:B------:R-:W-:Y:S04]  /*77e30*/  STL [R1+0x1338], R75 ;  /* 0x0013384b01007387 */ /* 0x000fe80000100800 */
[----:B------:R1:W-:Y:S04]  /*77e40*/  STL [R1+0x137c], R39 ;  /* 0x00137c2701007387 */ /* 0x0003e80000100800 */
[----:B------:R3:W-:Y:S04]  /*77e50*/  LDGSTS.E [R0+0x3a400], [R2.64], P0 ;  /* 0x3a40000002007fae */ /* 0x0007e8000812184c */
[----:B------:R1:W-:Y:S01]  /*77e60*/  STL [R1+0x1378], R41 ;  /* 0x0013782901007387 */ /* 0x0003e20000100800 */
[----:B----4-:R-:W-:Y:S01]  /*77e70*/  IADD3 R4, P1, R4, UR11, RZ ;  /* 0x0000000b04047c10 */ /* 0x010fe2000ff3e0ff */
[----:B---3--:R-:W-:-:S02]  /*77e80*/  IMAD.MOV.U32 R2, RZ, RZ, R39 ;  /* 0x000000ffff027224 */ /* 0x008fc400078e0027 */
[----:B-1----:R-:W3:Y:S01]  /*77e90*/  LDL.LU R39, [R1+0x4a4] ;  /* 0x0004a40001277983 */ /* 0x002ee20000300800 */
[----:B------:R-:W-:Y:S01]  /*77ea0*/  IMAD.MOV.U32 R3, RZ, RZ, R41 ;  /* 0x000000ffff037224 */ /* 0x000fe200078e0029 */
[----:B------:R-:W-:Y:S02]  /*77eb0*/  IADD3 R37, P2, R37, UR11, RZ ;  /* 0x0000000b25257c10 */ /* 0x000fe4000ff5e0ff */
[----:B------:R-:W4:Y:S04]  /*77ec0*/  LDL.LU R41, [R1+0x4e4] ;  /* 0x0004e40001297983 */ /* 0x000f280000300800 */
[----:B------:R1:W-:Y:S04]  /*77ed0*/  LDGSTS.E [R0+0x3b400], [R2.64], P0 ;  /* 0x3b40000002007fae */ /* 0x0003e8000812184c */
[----:B------:R5:W-:Y:S01]  /*77ee0*/  STL [R1+0x13bc], R4 ;  /* 0x0013bc0401007387 */ /* 0x000be20000100800 */
[----:B-1----:R-:W-:Y:S01]  /*77ef0*/  IMAD.MOV.U32 R2, RZ, RZ, R4 ;  /* 0x000000ffff027224 */ /* 0x002fe200078e0004 */
[----:B-----5:R-:W-:-:S05]  /*77f00*/  IADD3.X R7, R7, UR10, RZ, P1, !PT ;  /* 0x0000000a07077c10 */ /* 0x020fca0008ffe4ff */
        /* <DEDUP_REMOVED lines=9> */
[----:B------:R-:W-:-:S02]  /*77fa0*/  IMAD.MOV.U32 R2, RZ, RZ, R37 ;  /* 0x000000ffff027224 */ /* 0x000fc400078e0025 */
[----:B-----5:R-:W2:Y:S01]  /*77fb0*/  LDL.LU R37, [R1+0x524] ;  /* 0x0005240001257983 */ /* 0x020ea20000300800 */
[----:B------:R-:W-:-:S03]  /*77fc0*/  IMAD.MOV.U32 R3, RZ, RZ, R42 ;  /* 0x000000ffff037224 */ /* 0x000fc600078e002a */
[----:B------:R-:W5:Y:S01]  /*77fd0*/  LDL.LU R42, [R1+0x564] ;  /* 0x00056400012a7983 */ /* 0x000f620000300800 */
[----:B------:R-:W-:-:S03]  /*77fe0*/  IADD3 R40, P2, R40, UR11, RZ ;  /* 0x0000000b28287c10 */ /* 0x000fc6000ff5e0ff */
[----:B------:R1:W-:Y:S04]  /*77ff0*/  LDGSTS.E [R0+0x3d400], [R2.64], P0 ;  /* 0x3d40000002007fae */ /* 0x0003e8000812184c */
[----:B------:R-:W-:Y:S01]  /*78000*/  STL [R1+0x143c], R5 ;  /* 0x00143c0501007387 */ /* 0x000fe20000100800 */
[----:B------:R-:W-:Y:S02]  /*78010*/  IADD3.X R36, R36, UR10, RZ, P1, !PT ;  /* 0x0000000a24247c10 */ /* 0x000fe40008ffe4ff */
[----:B-1----:R-:W-:-:S03]  /*78020*/  MOV R2, R5 ;  /* 0x0000000500027202 */ /* 0x002fc60000000f00 */
        /* <DEDUP_REMOVED lines=8> */
[----:B------:R-:W-:-:S02]  /*780b0*/  IMAD.MOV.U32 R3, RZ, RZ, R43 ;  /* 0x000000ffff037224 */ /* 0x000fc400078e002b */
[----:B------:R-:W-:Y:S01]  /*780c0*/  IMAD.MOV.U32 R2, RZ, RZ, R40 ;  /* 0x000000ffff027224 */ /* 0x000fe200078e0028 */
[----:B-1----:R-:W5:Y:S04]  /*780d0*/  LDL.LU R43, [R1+0x5a4] ;  /* 0x0005a400012b7983 */ /* 0x002f680000300800 */
[----:B------:R-:W5:Y:S04]  /*780e0*/  LDL.LU R40, [R1+0x5e4] ;  /* 0x0005e40001287983 */ /* 0x000f680000300800 */
[----:B------:R-:W1:Y:S01]  /*780f0*/  S2R R76, SR_TID.X ;  /* 0x00000000004c7919 */ /* 0x000e620000002100 */
[----:B------:R-:W-:-:S02]  /*78100*/  IADD3 R6, P1, R6, UR11, RZ ;  /* 0x0000000b06067c10 */ /* 0x000fc4000ff3e0ff */
[----:B------:R-:W-:Y:S01]  /*78110*/  IADD3 R38, P2, R38, UR11, RZ ;  /* 0x0000000b26267c10 */ /* 0x000fe2000ff5e0ff */
[----:B------:R1:W-:Y:S04]  /*78120*/  LDGSTS.E [R0+0x3f400], [R2.64], P0 ;  /* 0x3f40000002007fae */ /* 0x0003e8000812184c */
[----:B------:R-:W-:Y:S01]  /*78130*/  STL [R1+0x4a8], R6 ;  /* 0x0004a80601007387 */ /* 0x000fe20000100800 */
[----:B-1----:R-:W-:-:S05]  /*78140*/  LOP3.LUT R76, R76, 0x7f, RZ, 0xc0, !PT ;  /* 0x0000007f4c4c7812 */ /* 0x002fca00078ec0ff */
[----:B------:R-:W-:Y:S02]  /*78150*/  IMAD.SHL.U32 R76, R76, 0x4, RZ ;  /* 0x000000044c4c7824 */ /* 0x000fe400078e00ff */
[----:B------:R-:W-:-:S03]  /*78160*/  IMAD.U32 R0, RZ, RZ, UR8 ;  /* 0x00000008ff007e24 */ /* 0x000fc6000f8e00ff */
[----:B------:R-:W-:Y:S01]  /*78170*/  LOP3.LUT R74, R76, 0x30, RZ, 0x3c, !PT ;  /* 0x000000304c4a7812 */ /* 0x000fe200078e3cff */
[----:B------:R-:W-:Y:S01]  /*78180*/  IMAD.MOV.U32 R2, RZ, RZ, R6 ;  /* 0x000000ffff027224 */ /* 0x000fe200078e0006 */
[----:B------:R-:W-:Y:S03]  /*78190*/  STL [R1+0x4e8], R38 ;  /* 0x0004e82601007387 */ /* 0x000fe60000100800 */
[----:B------:R-:W-:Y:S01]  /*781a0*/  IMAD R0, R0, 0x40000, R74 ;  /* 0x0004000000007824 */ /* 0x000fe200078e024a */
[----:B---3--:R-:W-:Y:S02]  /*781b0*/  IADD3.X R39, R39, UR10, RZ, P1, !PT ;  /* 0x0000000a27277c10 */ /* 0x008fe40008ffe4ff */
[----:B----4-:R-:W-:-:S03]  /*781c0*/  IADD3.X R41, R41, UR10, RZ, P2, !PT ;  /* 0x0000000a29297c10 */ /* 0x010fc600097fe4ff */
[----:B------:R-:W-:Y:S01]  /*781d0*/  IMAD.MOV.U32 R3, RZ, RZ, R39 ;  /* 0x000000ffff037224 */ /* 0x000fe200078e0027 */
[----:B------:R1:W-:Y:S04]  /*781e0*/  STL [R1+0x4a4], R39 ;  /* 0x0004a42701007387 */ /* 0x0003e80000100800 */
[----:B------:R3:W-:Y:S04]  /*781f0*/  LDGSTS.E [R0+0x600], [R2.64], P0 ;  /* 0x0060000002007fae */ /* 0x0007e8000812184c */
[----:B-1----:R-:W4:Y:S04]  /*78200*/  LDL.LU R39, [R1+0x628] ;  /* 0x0006280001277983 */ /* 0x002f280000300800 */
[----:B------:R-:W4:Y:S01]  /*78210*/  LDL.LU R6, [R1+0x668] ;  /* 0x0006680001067983 */ /* 0x000f220000300800 */
[----:B---3--:R-:W-:-:S03]  /*78220*/  IMAD.MOV.U32 R3, RZ, RZ, R41 ;  /* 0x000000ffff037224 */ /* 0x008fc600078e0029 */
[----:B------:R1:W-:Y:S01]  /*78230*/  STL [R1+0x4e4], R41 ;  /* 0x0004e42901007387 */ /* 0x0003e20000100800 */
[----:B------:R-:W-:-:S05]  /*78240*/  IMAD.MOV.U32 R2, RZ, RZ, R38 ;  /* 0x000000ffff027224 */ /* 0x000fca00078e0026 */
[----:B------:R3:W-:Y:S04]  /*78250*/  LDGSTS.E [R0+0x1600], [R2.64], P0 ;  /* 0x0160000002007fae */ /* 0x0007e8000812184c */
[----:B-1----:R-:W4:Y:S04]  /*78260*/  LDL.LU R41, [R1+0x624] ;  /* 0x0006240001297983 */ /* 0x002f280000300800 */
[----:B------:R-:W4:Y:S01]  /*78270*/  LDL.LU R38, [R1+0x664] ;  /* 0x0006640001267983 */ /* 0x000f220000300800 */
[----:B------:R-:W-:-:S05]  /*78280*/  IADD3 R4, P1, R4, UR11, RZ ;  /* 0x0000000b04047c10 */ /* 0x000fca000ff3e0ff */
[----:B------:R-:W-:Y:S01]  /*78290*/  STL [R1+0x528], R4 ;  /* 0x0005280401007387 */ /* 0x000fe20000100800 */
[----:B---3--:R-:W-:Y:S01]  /*782a0*/  IMAD.MOV.U32 R2, RZ, RZ, R4 ;  /* 0x000000ffff027224 */ /* 0x008fe200078e0004 */
[----:B------:R-:W-:Y:S02]  /*782b0*/  IADD3 R7, P2, R7, UR11, RZ ;  /* 0x0000000b07077c10 */ /* 0x000fe4000ff5e0ff */
[----:B--2---:R-:W-:Y:S02]  /*782c0*/  IADD3.X R37, R37, UR10, RZ, P1, !PT ;  /* 0x0000000a25257c10 */ /* 0x004fe40008ffe4ff */
[----:B-----5:R-:W-:-:S03]  /*782d0*/  IADD3.X R42, R42, UR10, RZ, P2, !PT ;  /* 0x0000000a2a2a7c10 */ /* 0x020fc600097fe4ff */
[----:B------:R-:W-:Y:S01]  /*782e0*/  IMAD.MOV.U32 R3, RZ, RZ, R37 ;  /* 0x000000ffff037224 */ /* 0x000fe200078e0025 */
[----:B------:R1:W-:Y:S04]  /*782f0*/  STL [R1+0x524], R37 ;  /* 0x0005242501007387 */ /* 0x0003e80000100800 */
[----:B------:R-:W-:Y:S04]  /*78300*/  STL [R1+0x568], R7 ;  /* 0x0005680701007387 */ /* 0x000fe80000100800 */
[----:B------:R2:W-:Y:S04]  /*78310*/  LDGSTS.E [R0+0x2600], [R2.64], P0 ;  /* 0x0260000002007fae */ /* 0x0005e8000812184c */
[----:B-1----:R-:W3:Y:S04]  /*78320*/  LDL.LU R37, [R1+0x6a8] ;  /* 0x0006a80001257983 */ /* 0x002ee80000300800 */
[----:B------:R1:W-:Y:S04]  /*78330*/  STL [R1+0x564], R42 ;  /* 0x0005642a01007387 */ /* 0x0003e80000100800 */
[----:B------:R-:W5:Y:S01]  /*78340*/  LDL.LU R4, [R1+0x704] ;  /* 0x0007040001047983 */ /* 0x000f620000300800 */
[----:B--2---:R-:W-:-:S03]  /*78350*/  IMAD.MOV.U32 R3, RZ, RZ, R42 ;  /* 0x000000ffff037224 */ /* 0x004fc600078e002a */
[----:B-1----:R-:W2:Y:S01]  /*78360*/  LDL.LU R42, [R1+0x6a4] ;  /* 0x0006a400012a7983 */ /* 0x002ea20000300800 */
[----:B------:R-:W-:-:S03]  /*78370*/  IMAD.MOV.U32 R2, RZ, RZ, R7 ;  /* 0x000000ffff027224 */ /* 0x000fc600078e0007 */
[----:B------:R-:W2:Y:S01]  /*78380*/  LDL.LU R7, [R1+0x700] ;  /* 0x0007000001077983 */ /* 0x000ea20000300800 */
[----:B------:R-:W-:-:S03]  /*78390*/  IADD3 R36, P1, R36, UR11, RZ ;  /* 0x0000000b24247c10 */ /* 0x000fc6000ff3e0ff */
[----:B------:R1:W-:Y:S01]  /*783a0*/  LDGSTS.E [R0+0x3600], [R2.64], P0 ;  /* 0x0360000002007fae */ /* 0x0003e2000812184c */
[----:B------:R-:W-:-:S03]  /*783b0*/  IADD3 R5, P2, R5, UR11, RZ ;  /* 0x0000000b05057c10 */ /* 0x000fc6000ff5e0ff */
[----:B------:R1:W-:Y:S01]  /*783c0*/  STL [R1+0x5a8], R36 ;  /* 0x0005a82401007387 */ /* 0x0003e20000100800 */
[----:B------:R-:W-:Y:S01]  /*783d0*/  IADD3.X R43, R43, UR10, RZ, P1, !PT ;  /* 0x0000000a2b2b7c10 */ /* 0x000fe20008ffe4ff */
        /* <DEDUP_REMOVED lines=11> */
[----:B-1----:R-:W-:Y:S01]  /*78490*/  MOV R2, R5 ;  /* 0x0000000500027202 */ /* 0x002fe20000000f00 */
[----:B------:R-:W-:Y:S01]  /*784a0*/  IMAD.MOV.U32 R3, RZ, RZ, R40 ;  /* 0x000000ffff037224 */ /* 0x000fe200078e0028 */
[----:B------:R-:W2:Y:S04]  /*784b0*/  LDL.LU R5, [R1+0x7c4] ;  /* 0x0007c40001057983 */ /* 0x000ea80000300800 */
[----:B------:R-:W2:Y:S04]  /*784c0*/  LDL.LU R40, [R1+0x804] ;  /* 0x0008040001287983 */ /* 0x000ea80000300800 */
[----:B------:R1:W-:Y:S01]  /*784d0*/  LDGSTS.E [R0+0x5600], [R2.64], P0 ;  /* 0x0560000002007fae */ /* 0x0003e2000812184c */
[----:B----4-:R-:W-:-:S02]  /*784e0*/  IADD3 R39, P1, R39, UR11, RZ ;  /* 0x0000000b27277c10 */ /* 0x010fc4000ff3e0ff */
[----:B------:R-:W-:-:S03]  /*784f0*/  IADD3 R6, P2, R6, UR11, RZ ;  /* 0x0000000b06067c10 */ /* 0x000fc6000ff5e0ff */
[----:B------:R4:W-:Y:S01]  /*78500*/  STL [R1+0x628], R39 ;  /* 0x0006282701007387 */ /* 0x0009e20000100800 */
[----:B-1----:R-:W-:Y:S01]  /*78510*/  IMAD.MOV.U32 R2, RZ, RZ, R39 ;  /* 0x000000ffff027224 */ /* 0x002fe200078e0027 */
[----:B------:R-:W-:Y:S02]  /*78520*/  IADD3.X R41, R41, UR10, RZ, P1, !PT ;  /* 0x0000000a29297c10 */ /* 0x000fe40008ffe4ff */
[----:B------:R-:W-:-:S03]  /*78530*/  IADD3.X R38, R38, UR10, RZ, P2, !PT ;  /* 0x0000000a26267c10 */ /* 0x000fc600097fe4ff */
[----:B------:R1:W-:Y:S04]  /*78540*/  STL [R1+0x624], R41 ;  /* 0x0006242901007387 */ /* 0x0003e80000100800 */
[----:B------:R1:W-:Y:S04]  /*78550*/  STL [R1+0x668], R6 ;  /* 0x0006680601007387 */ /* 0x0003e80000100800 */
[----:B----4-:R-:W4:Y:S01]  /*78560*/  LDL.LU R39, [R1+0x7c0] ;  /* 0x0007c00001277983 */ /* 0x010f220000300800 */
[----:B------:R-:W-:-:S03]  /*78570*/  IMAD.MOV.U32 R3, RZ, RZ, R41 ;  /* 0x000000ffff037224 */ /* 0x000fc600078e0029 */
[----:B------:R1:W-:Y:S04]  /*78580*/  STL [R1+0x664], R38 ;  /* 0x0006642601007387 */ /* 0x0003e80000100800 */
[----:B-1----:R-:W4:Y:S04]  /*78590*/  LDL.LU R41, [R1+0x800] ;  /* 0x0008000001297983 */ /* 0x002f280000300800 */
        /* <DEDUP_REMOVED lines=8> */
[----:B-----5:R-:W-:Y:S02]  /*78620*/  IADD3 R4, P2, R4, UR11, RZ ;  /* 0x0000000b04047c10 */ /* 0x020fe4000ff5e0ff */
[----:B--2---:R-:W-:Y:S01]  /*78630*/  IADD3.X R42, R42, UR10, RZ, P1, !PT ;  /* 0x0000000a2a2a7c10 */ /* 0x004fe20008ffe4ff */
[----:B-1----:R-:W-:Y:S01]  /*78640*/  IMAD.MOV.U32 R2, RZ, RZ, R37 ;  /* 0x000000ffff027224 */ /* 0x002fe200078e0025 */
[----:B------:R-:W-:-:S03]  /*78650*/  IADD3.X R7, R7, UR10, RZ, P2, !PT ;  /* 0x0000000a07077c10 */ /* 0x000fc600097fe4ff */
[----:B------:R1:W-:Y:S04]  /*78660*/  STL [R1+0x6a4], R42 ;  /* 0x0006a42a01007387 */ /* 0x0003e80000100800 */
[----:B------:R-:W-:Y:S04]  /*78670*/  STL [R1+0x704], R4 ;  /* 0x0007040401007387 */ /* 0x000fe80000100800 */
[----:B---3--:R-:W2:Y:S01]  /*78680*/  LDL.LU R37, [R1+0x840] ;  /* 0x0008400001257983 */ /* 0x008ea20000300800 */
[----:B------:R-:W-:-:S03]  /*78690*/  IMAD.MOV.U32 R3, RZ, RZ, R42 ;  /* 0x000000ffff037224 */ /* 0x000fc600078e002a */
[----:B------:R3:W-:Y:S04]  /*786a0*/  STL [R1+0x700], R7 ;  /* 0x0007000701007387 */ /* 0x0007e80000100800 */
[----:B-1----:R-:W5:Y:S04]  /*786b0*/  LDL.LU R42, [R1+0x880] ;  /* 0x00088000012a7983 */ /* 0x002f680000300800 */
[----:B------:R1:W-:Y:S01]  /*786c0*/  LDGSTS.E [R0+0x8600], [R2.64], P0 ;  /* 0x0860000002007fae */ /* 0x0003e2000812184c */
[----:B------:R-:W-:Y:S01]  /*786d0*/  IADD3 R36, P1, R36, UR11, RZ ;  /* 0x0000000b24247c10 */ /* 0x000fe2000ff3e0ff */
[----:B-1----:R-:W-:-:S02]  /*786e0*/  IMAD.MOV.U32 R2, RZ, RZ, R4 ;  /* 0x000000ffff027224 */ /* 0x002fc400078e0004 */
[----:B------:R-:W-:Y:S02]  /*786f0*/  IMAD.MOV.U32 R3, RZ, RZ, R7 ;  /* 0x000000ffff037224 */ /* 0x000fe400078e0007 */
[----:B---3--:R-:W5:Y:S01]  /*78700*/  LDL.LU R7, [R1+0x8c4] ;  /* 0x0008c40001077983 */ /* 0x008f620000300800 */
        /* <DEDUP_REMOVED lines=21> */
[----:B----4-:R-:W-:-:S05]  /*78860*/  IADD3.X R39, R39, UR10, RZ, P1, !PT ;  /* 0x0000000a27277c10 */ /* 0x010fca0008ffe4ff */
        /* <DEDUP_REMOVED lines=8> */
[----:B----4-:R-:W-:-:S02]  /*788f0*/  MOV R3, R41 ;  /* 0x0000002900037202 */ /* 0x010fc40000000f00 */
[----:B------:R-:W-:Y:S01]  /*78900*/  IADD3 R6, P1, R6, UR11, RZ ;  /* 0x0000000b06067c10 */ /* 0x000fe2000ff3e0ff */
[----:B-1----:R-:W4:Y:S01]  /*78910*/  LDL.LU R41, [R1+0x940] ;  /* 0x0009400001297983 */ /* 0x002f220000300800 */
[----:B------:R-:W-:Y:S01]  /*78920*/  IMAD.MOV.U32 R2, RZ, RZ, R40 ;  /* 0x000000ffff027224 */ /* 0x000fe200078e0028 */
[----:B------:R-:W-:Y:S02]  /*78930*/  IADD3 R38, P2, R38, UR11, RZ ;  /* 0x0000000b26267c10 */ /* 0x000fe4000ff5e0ff */
[----:B------:R-:W4:Y:S04]  /*78940*/  LDL.LU R40, [R1+0x980] ;  /* 0x0009800001287983 */ /* 0x000f280000300800 */
[----:B------:R1:W-:Y:S04]  /*78950*/  LDGSTS.E [R0+0xd600], [R2.64], P0 ;  /* 0x0d60000002007fae */ /* 0x0003e8000812184c */
[----:B------:R-:W-:Y:S01]  /*78960*/  STL [R1+0x844], R6 ;  /* 0x0008440601007387 */ /* 0x000fe20000100800 */
[----:B-1----:R-:W-:Y:S01]  /*78970*/  IMAD.MOV.U32 R2, RZ, RZ, R6 ;  /* 0x000000ffff027224 */ /* 0x002fe200078e0006 */
[----:B--2---:R-:W-:-:S05]  /*78980*/  IADD3.X R37, R37, UR10, RZ, P1, !PT ;  /* 0x0000000a25257c10 */ /* 0x004fca0008ffe4ff */
[----:B------:R-:W-:Y:S01]  /*78990*/  IMAD.MOV.U32 R3, RZ, RZ, R37 ;  /* 0x000000ffff037224 */ /* 0x000fe200078e0025 */
[----:B------:R1:W-:Y:S01]  /*789a0*/  STL [R1+0x840], R37 ;  /* 0x0008402501007387 */ /* 0x0003e20000100800 */
[----:B-----5:R-:W-:-:S03]  /*789b0*/  IADD3.X R42, R42, UR10, RZ, P2, !PT ;  /* 0x0000000a2a2a7c10 */ /* 0x020fc600097fe4ff */
[----:B------:R-:W-:Y:S04]  /*789c0*/  STL [R1+0x884], R38 ;  /* 0x0008842601007387 */ /* 0x000fe80000100800 */
[----:B------:R2:W-:Y:S04]  /*789d0*/  LDGSTS.E [R0+0xe600], [R2.64], P0 ;  /* 0x0e60000002007fae */ /* 0x0005e8000812184c */
[----:B-1----:R-:W5:Y:S04]  /*789e0*/  LDL.LU R37, [R1+0x9c4] ;  /* 0x0009c40001257983 */ /* 0x002f680000300800 */
[----:B------:R1:W-:Y:S04]  /*789f0*/  STL [R1+0x880], R42 ;  /* 0x0008802a01007387 */ /* 0x0003e80000100800 */
[----:B------:R-:W5:Y:S01]  /*78a00*/  LDL.LU R6, [R1+0xa04] ;  /* 0x000a040001067983 */ /* 0x000f620000300800 */
[----:B--2---:R-:W-:Y:S01]  /*78a10*/  IMAD.MOV.U32 R3, RZ, RZ, R42 ;  /* 0x000000ffff037224 */ /* 0x004fe200078e002a */
[----:B------:R-:W-:-:S02]  /*78a20*/  IADD3 R7, P1, R7, UR11, RZ ;  /* 0x0000000b07077c10 */ /* 0x000fc4000ff3e0ff */
[----:B-1----:R-:W2:Y:S01]  /*78a30*/  LDL.LU R42, [R1+0x9c0] ;  /* 0x0009c000012a7983 */ /* 0x002ea20000300800 */
[----:B------:R-:W-:Y:S01]  /*78a40*/  IMAD.MOV.U32 R2, RZ, RZ, R38 ;  /* 0x000000ffff027224 */ /* 0x000fe200078e0026 */
[----:B------:R-:W-:Y:S02]  /*78a50*/  IADD3 R4, P2, R4, UR11, RZ ;  /* 0x0000000b04047c10 */ /* 0x000fe4000ff5e0ff */
[----:B------:R-:W2:Y:S04]  /*78a60*/  LDL.LU R38, [R1+0xa00] ;  /* 0x000a000001267983 */ /* 0x000ea80000300800 */
        /* <DEDUP_REMOVED lines=16> */
[----:B------:R-:W2:Y:S04]  /*78b70*/  LDL.LU R4, [R1+0xac4] ;  /* 0x000ac40001047983 */ /* 0x000ea80000300800 */
[----:B------:R-:W2:Y:S04]  /*78b80*/  LDL.LU R36, [R1+0xb04] ;  /* 0x000b040001247983 */ /* 0x000ea80000300800 */
[----:B------:R1:W-:Y:S01]  /*78b90*/  LDGSTS.E [R0+0x11600], [R2.64], P0 ;  /* 0x1160000002007fae */ /* 0x0003e2000812184c */
[----:B---3--:R-:W-:-:S05]  /*78ba0*/  IADD3 R39, P1, R39, UR11, RZ ;  /* 0x0000000b27277c10 */ /* 0x008fca000ff3e0ff */
[----:B------:R3:W-:Y:S01]  /*78bb0*/  STL [R1+0x944], R39 ;  /* 0x0009442701007387 */ /* 0x0007e20000100800 */
[----:B------:R-:W-:Y:S02]  /*78bc0*/  IADD3 R5, P2, R5, UR11, RZ ;  /* 0x0000000b05057c10 */ /* 0x000fe4000ff5e0ff */
[----:B----4-:R-:W-:Y:S01]  /*78bd0*/  IADD3.X R41, R41, UR10, RZ, P1, !PT ;  /* 0x0000000a29297c10 */ /* 0x010fe20008ffe4ff */
[----:B-1----:R-:W-:Y:S01]  /*78be0*/  IMAD.MOV.U32 R2, RZ, RZ, R39 ;  /* 0x000000ffff027224 */ /* 0x002fe200078e0027 */
[----:B------:R-:W-:-:S03]  /*78bf0*/  IADD3.X R40, R40, UR10, RZ, P2, !PT ;  /* 0x0000000a28287c10 */ /* 0x000fc600097fe4ff */
[----:B------:R1:W-:Y:S04]  /*78c00*/  STL [R1+0x940], R41 ;  /* 0x0009402901007387 */ /* 0x0003e80000100800 */
[----:B------:R4:W-:Y:S04]  /*78c10*/  STL [R1+0x984], R5 ;  /* 0x0009840501007387 */ /* 0x0009e80000100800 */
[----:B---3--:R-:W3:Y:S01]  /*78c20*/  LDL.LU R39, [R1+0xac0] ;  /* 0x000ac00001277983 */ /* 0x008ee20000300800 */
[----:B------:R-:W-:-:S03]  /*78c30*/  IMAD.MOV.U32 R3, RZ, RZ, R41 ;  /* 0x000000ffff037224 */ /* 0x000fc600078e0029 */
[----:B------:R4:W-:Y:S04]  /*78c40*/  STL [R1+0x980], R40 ;  /* 0x0009802801007387 */ /* 0x0009e80000100800 */
[----:B-1----:R-:W3:Y:S04]  /*78c50*/  LDL.LU R41, [R1+0xb00] ;  /* 0x000b000001297983 */ /* 0x002ee80000300800 */
        /* <DEDUP_REMOVED lines=13> */
[----:B------:R-:W-:Y:S04]  /*78d30*/  STL [R1+0xa04], R6 ;  /* 0x000a040601007387 */ /* 0x000fe80000100800 */
[----:B-----5:R-:W2:Y:S01]  /*78d40*/  LDL.LU R37, [R1+0xb40] ;  /* 0x000b400001257983 */ /* 0x020ea20000300800 */
[----:B------:R-:W-:-:S03]  /*78d50*/  IMAD.MOV.U32 R3, RZ, RZ, R42 ;  /* 0x000000ffff037224 */ /* 0x000fc600078e002a */
[----:B------:R5:W-:Y:S04]  /*78d60*/  STL [R1+0xa00], R38 ;  /* 0x000a002601007387 */ /* 0x000be80000100800 */
[----:B-1----:R-:W2:Y:S04]  /*78d70*/  LDL.LU R42, [R1+0xb80] ;  /* 0x000b8000012a7983 */ /* 0x002ea80000300800 */
[----:B------:R1:W-:Y:S01]  /*78d80*/  LDGSTS.E [R0+0x14600], [R2.64], P0 ;  /* 0x1460000002007fae */ /* 0x0003e2000812184c */
[----:B------:R-:W-:Y:S01]  /*78d90*/  IADD3 R7, P1, R7, UR11, RZ ;  /* 0x0000000b07077c10 */ /* 0x000fe2000ff3e0ff */
[----:B-1----:R-:W-:-:S02]  /*78da0*/  IMAD.MOV.U32 R2, RZ, RZ, R6 ;  /* 0x000000ffff027224 */ /* 0x002fc400078e0006 */
[----:B------:R-:W-:Y:S02]  /*78db0*/  IMAD.MOV.U32 R3, RZ, RZ, R38 ;  /* 0x000000ffff037224 */ /* 0x000fe400078e0026 */
[----:B-----5:R-:W2:Y:S01]  /*78dc0*/  LDL.LU R38, [R1+0xbc4] ;  /* 0x000bc40001267983 */ /* 0x020ea20000300800 */
[----:B------:R-:W-:-:S03]  /*78dd0*/  IADD3 R74, P2, R74, UR11, RZ ;  /* 0x0000000b4a4a7c10 */ /* 0x000fc6000ff5e0ff */
[----:B------:R-:W2:Y:S01]  /*78de0*/  LDL.LU R6, [R1+0xc04] ;  /* 0x000c040001067983 */ /* 0x000ea20000300800 */
[----:B------:R-:W-:-:S03]  /*78df0*/  IADD3.X R43, R43, UR10, RZ, P1, !PT ;  /* 0x0000000a2b2b7c10 */ /* 0x000fc60008ffe4ff */
[----:B------:R-:W-:Y:S01]  /*78e00*/  STL [R1+0xa44], R7 ;  /* 0x000a440701007387 */ /* 0x000fe20000100800 */
[----:B------:R-:W-:-:S03]  /*78e10*/  IADD3.X R75, R75, UR10, RZ, P2, !PT ;  /* 0x0000000a4b4b7c10 */ /* 0x000fc600097fe4ff */
[----:B------:R1:W-:Y:S04]  /*78e20*/  LDGSTS.E [R0+0x15600], [R2.64], P0 ;  /* 0x1560000002007fae */ /* 0x0003e8000812184c */
[----:B------:R1:W-:Y:S04]  /*78e30*/  STL [R1+0xa40], R43 ;  /* 0x000a402b01007387 */ /* 0x0003e80000100800 */
[----:B------:R-:W-:Y:S01]  /*78e40*/  STL [R1+0xa84], R74 ;  /* 0x000a844a01007387 */ /* 0x000fe20000100800 */
[----:B-1----:R-:W-:-:S03]  /*78e50*/  IMAD.MOV.U32 R3, RZ, RZ, R43 ;  /* 0x000000ffff037224 */ /* 0x002fc600078e002b */
[----:B------:R-:W2:Y:S01]  /*78e60*/  LDL.LU R43, [R1+0xbc0] ;  /* 0x000bc000012b7983 */ /* 0x000ea20000300800 */
[----:B------:R-:W-:-:S03]  /*78e70*/  MOV R2, R7 ;  /* 0x0000000700027202 */ /* 0x000fc60000000f00 */
[----:B------:R-:W-:Y:S04]  /*78e80*/  STL [R1+0xa80], R75 ;  /* 0x000a804b01007387 */ /* 0x000fe80000100800 */
[----:B------:R-:W2:Y:S01]  /*78e90*/  LDL.LU R7, [R1+0xc00] ;  /* 0x000c000001077983 */ /* 0x000ea20000300800 */
        /* <DEDUP_REMOVED lines=18> */
[----:B----4-:R-:W-:-:S02]  /*78fc0*/  IADD3 R5, P1, R5, UR11, RZ ;  /* 0x0000000b05057c10 */ /* 0x010fc4000ff3e0ff */
[----:B-1----:R-:W3:Y:S01]  /*78fd0*/  LDL.LU R41, [R1+0xc40] ;  /* 0x000c400001297983 */ /* 0x002ee20000300800 */
        /* <DEDUP_REMOVED lines=40> */
[----:B-----5:R-:W-:-:S05]  /*79260*/  IADD3 R39, P1, R39, UR11, RZ ;  /* 0x0000000b27277c10 */ /* 0x020fca000ff3e0ff */
[----:B------:R5:W-:Y:S01]  /*79270*/  STL [R1+0xc44], R39 ;  /* 0x000c442701007387 */ /* 0x000be20000100800 */
[----:B------:R-:W-:Y:S02]  /*79280*/  IADD3 R4, P2, R4, UR11, RZ ;  /* 0x0000000b04047c10 */ /* 0x000fe4000ff5e0ff */
[----:B---3--:R-:W-:Y:S01]  /*79290*/  IADD3.X R41, R41, UR10, RZ, P1, !PT ;  /* 0x0000000a29297c10 */ /* 0x008fe20008ffe4ff */
[----:B-1----:R-:W-:Y:S01]  /*792a0*/  IMAD.MOV.U32 R2, RZ, RZ, R39 ;  /* 0x000000ffff027224 */ /* 0x002fe200078e0027 */
[----:B----4-:R-:W-:-:S03]  /*792b0*/  IADD3.X R36, R36, UR10, RZ, P2, !PT ;  /* 0x0000000a24247c10 */ /* 0x010fc600097fe4ff */
[----:B------:R1:W-:Y:S04]  /*792c0*/  STL [R1+0xc40], R41 ;  /* 0x000c402901007387 */ /* 0x0003e80000100800 */
[----:B------:R3:W-:Y:S04]  /*792d0*/  STL [R1+0xc84], R4 ;  /* 0x000c840401007387 */ /* 0x0007e80000100800 */
[----:B-----5:R-:W4:Y:S01]  /*792e0*/  LDL.LU R39, [R1+0xdc0] ;  /* 0x000dc00001277983 */ /* 0x020f220000300800 */
[----:B------:R-:W-:-:S03]  /*792f0*/  MOV R3, R41 ;  /* 0x0000002900037202 */ /* 0x000fc60000000f00 */
[----:B------:R5:W-:Y:S04]  /*79300*/  STL [R1+0xc80], R36 ;  /* 0x000c802401007387 */ /* 0x000be80000100800 */
[----:B-1----:R-:W4:Y:S04]  /*79310*/  LDL.LU R41, [R1+0xe00] ;  /* 0x000e000001297983 */ /* 0x002f280000300800 */
[----:B------:R1:W-:Y:S02]  /*79320*/  LDGSTS.E [R0+0x1e600], [R2.64], P0 ;  /* 0x1e60000002007fae */ /* 0x0003e4000812184c */
[----:B-1----:R-:W-:-:S02]  /*79330*/  IMAD.MOV.U32 R2, RZ, RZ, R4 ;  /* 0x000000ffff027224 */ /* 0x002fc400078e0004 */
[----:B------:R-:W-:Y:S01]  /*79340*/  IMAD.MOV.U32 R3, RZ, RZ, R36 ;  /* 0x000000ffff037224 */ /* 0x000fe200078e0024 */
[----:B---3--:R-:W3:Y:S04]  /*79350*/  LDL.LU R4, [R1+0xe44] ;  /* 0x000e440001047983 */ /* 0x008ee80000300800 */
[----:B-----5:R-:W5:Y:S04]  /*79360*/  LDL.LU R36, [R1+0xe84] ;  /* 0x000e840001247983 */ /* 0x020f680000300800 */
[----:B------:R1:W-:Y:S01]  /*79370*/  LDGSTS.E [R0+0x1f600], [R2.64], P0 ;  /* 0x1f60000002007fae */ /* 0x0003e2000812184c */
[----:B------:R-:W-:-:S05]  /*79380*/  IADD3 R37, P1, R37, UR11, RZ ;  /* 0x0000000b25257c10 */ /* 0x000fca000ff3e0ff */
[----:B------:R1:W-:Y:S01]  /*79390*/  STL [R1+0xcc4], R37 ;  /* 0x000cc42501007387 */ /* 0x0003e20000100800 */
[----:B------:R-:W-:Y:S02]  /*793a0*/  IADD3 R5, P2, R5, UR11, RZ ;  /* 0x0000000b05057c10 */ /* 0x000fe4000ff5e0ff */
[----:B--2---:R-:W-:Y:S01]  /*793b0*/  IADD3.X R42, R42, UR10, RZ, P1, !PT ;  /* 0x0000000a2a2a7c10 */ /* 0x004fe20008ffe4ff */
        /* <DEDUP_REMOVED lines=44> */
[----:B---3--:R-:W-:-:S02]  /*79680*/  IADD3 R4, P1, R4, UR11, RZ ;  /* 0x0000000b04047c10 */ /* 0x008fc4000ff3e0ff */
[----:B-1----:R-:W3:Y:S01]  /*79690*/  LDL.LU R41, [R1+0xf40] ;  /* 0x000f400001297983 */ /* 0x002ee20000300800 */
[----:B------:R-:W-:Y:S01]  /*796a0*/  IMAD.MOV.U32 R2, RZ, RZ, R7 ;  /* 0x000000ffff027224 */ /* 0x000fe200078e0007 */
[----:B-----5:R-:W-:Y:S02]  /*796b0*/  IADD3 R36, P2, R36, UR11, RZ ;  /* 0x0000000b24247c10 */ /* 0x020fe4000ff5e0ff */
[----:B------:R-:W4:Y:S04]  /*796c0*/  LDL.LU R7, [R1+0xf80] ;  /* 0x000f800001077983 */ /* 0x000f280000300800 */
        /* <DEDUP_REMOVED lines=12> */
[----:B-----5:R-:W-:Y:S01]  /*79790*/  IMAD.MOV.U32 R3, RZ, RZ, R42 ;  /* 0x000000ffff037224 */ /* 0x020fe200078e002a */
[----:B------:R-:W-:-:S02]  /*797a0*/  IADD3 R40, P1, R40, UR11, RZ ;  /* 0x0000000b28287c10 */ /* 0x000fc4000ff3e0ff */
[----:B-1----:R-:W5:Y:S01]  /*797b0*/  LDL.LU R42, [R1+0xfc0] ;  /* 0x000fc000012a7983 */ /* 0x002f620000300800 */
[----:B------:R-:W-:Y:S02]  /*797c0*/  MOV R2, R36 ;  /* 0x0000002400027202 */ /* 0x000fe40000000f00 */
[----:B------:R-:W-:Y:S01]  /*797d0*/  IADD3 R5, P2, R5, UR11, RZ ;  /* 0x0000000b05057c10 */ /* 0x000fe2000ff5e0ff */
        /* <DEDUP_REMOVED lines=20> */
[----:B--2---:R-:W-:-:S05]  /*79920*/  IADD3 R39, P1, R39, UR11, RZ ;  /* 0x0000000b27277c10 */ /* 0x004fca000ff3e0ff */
[----:B------:R2:W-:Y:S01]  /*79930*/  STL [R1+0xf44], R39 ;  /* 0x000f442701007387 */ /* 0x0005e20000100800 */
[----:B------:R-:W-:Y:S02]  /*79940*/  IADD3 R6, P2, R6, UR11, RZ ;  /* 0x0000000b06067c10 */ /* 0x000fe4000ff5e0ff */
[----:B---3--:R-:W-:Y:S01]  /*79950*/  IADD3.X R41, R41, UR10, RZ, P1, !PT ;  /* 0x0000000a29297c10 */ /* 0x008fe20008ffe4ff */
[----:B-1----:R-:W-:Y:S01]  /*79960*/  IMAD.MOV.U32 R2, RZ, RZ, R39 ;  /* 0x000000ffff027224 */ /* 0x002fe200078e0027 */
[----:B----4-:R-:W-:-:S03]  /*79970*/  IADD3.X R7, R7, UR10, RZ, P2, !PT ;  /* 0x0000000a07077c10 */ /* 0x010fc600097fe4ff */
[----:B------:R1:W-:Y:S04]  /*79980*/  STL [R1+0xf40], R41 ;  /* 0x000f402901007387 */ /* 0x0003e80000100800 */
[----:B------:R3:W-:Y:S04]  /*79990*/  STL [R1+0xf84], R6 ;  /* 0x000f840601007387 */ /* 0x0007e80000100800 */
[----:B--2---:R-:W2:Y:S01]  /*799a0*/  LDL.LU R39, [R1+0x10c0] ;  /* 0x0010c00001277983 */ /* 0x004ea20000300800 */
[----:B------:R-:W-:-:S03]  /*799b0*/  IMAD.MOV.U32 R3, RZ, RZ, R41 ;  /* 0x000000ffff037224 */ /* 0x000fc600078e0029 */
[----:B------:R4:W-:Y:S04]  /*799c0*/  STL [R1+0xf80], R7 ;  /* 0x000f800701007387 */ /* 0x0009e80000100800 */
[----:B-1----:R-:W2:Y:S04]  /*799d0*/  LDL.LU R41, [R1+0x1100] ;  /* 0x0011000001297983 */ /* 0x002ea80000300800 */
[----:B------:R1:W-:Y:S02]  /*799e0*/  LDGSTS.E [R0+0x2a600], [R2.64], P0 ;  /* 0x2a60000002007fae */ /* 0x0003e4000812184c */
[----:B-1----:R-:W-:-:S02]  /*799f0*/  IMAD.MOV.U32 R2, RZ, RZ, R6 ;  /* 0x000000ffff027224 */ /* 0x002fc400078e0006 */
[----:B------:R-:W-:Y:S01]  /*79a00*/  IMAD.MOV.U32 R3, RZ, RZ, R7 ;  /* 0x000000ffff037224 */ /* 0x000fe200078e0007 */
[----:B---3--:R-:W3:Y:S04]  /*79a10*/  LDL.LU R6, [R1+0x1144] ;  /* 0x0011440001067983 */ /* 0x008ee80000300800 */
[----:B----4-:R-:W4:Y:S04]  /*79a20*/  LDL.LU R7, [R1+0x1184] ;  /* 0x0011840001077983 */ /* 0x010f280000300800 */
[----:B------:R1:W-:Y:S01]  /*79a30*/  LDGSTS.E [R0+0x2b600], [R2.64], P0 ;  /* 0x2b60000002007fae */ /* 0x0003e2000812184c */
[----:B------:R-:W-:-:S05]  /*79a40*/  IADD3 R37, P1, R37, UR11, RZ ;  /* 0x0000000b25257c10 */ /* 0x000fca000ff3e0ff */
[----:B------:R1:W-:Y:S01]  /*79a50*/  STL [R1+0xfc4], R37 ;  /* 0x000fc42501007387 */ /* 0x0003e20000100800 */
[----:B------:R-:W-:Y:S02]  /*79a60*/  IADD3 R4, P2, R4, UR11, RZ ;  /* 0x0000000b04047c10 */ /* 0x000fe4000ff5e0ff */
        /* <DEDUP_REMOVED lines=31> */
[----:B-1----:R-:W-:Y:S01]  /*79c60*/  IMAD.MOV.U32 R2, RZ, RZ, R74 ;  /* 0x000000ffff027224 */ /* 0x002fe200078e004a */
[----:B------:R-:W-:-:S05]  /*79c70*/  MOV R3, R75 ;  /* 0x0000004b00037202 */ /* 0x000fca0000000f00 */
[----:B------:R1:W-:Y:S02]  /*79c80*/  LDGSTS.E [R0+0x2f600], [R2.64], P0 ;  /* 0x2f60000002007fae */ /* 0x0003e4000812184c */
[----:B-1----:R-:W-:Y:S01]  /*79c90*/  IMAD.MOV.U32 R2, RZ, RZ, R5 ;  /* 0x000000ffff027224 */ /* 0x002fe200078e0005 */
[----:B--2---:R-:W-:-:S05]  /*79ca0*/  IADD3.X R39, R39, UR10, RZ, P1, !PT ;  /* 0x0000000a27277c10 */ /* 0x004fca0008ffe4ff */
        /* <DEDUP_REMOVED lines=67> */
[----:B-----5:R-:W5:Y:S04]  /*7a0e0*/  LDL.LU R38, [R1+0x1484] ;  /* 0x0014840001267983 */ /* 0x020f680000300800 */
[----:B------:R1:W-:Y:S01]  /*7a0f0*/  LDGSTS.E [R0+0x37600], [R2.64], P0 ;  /* 0x3760000002007fae */ /* 0x0003e2000812184c */
[----:B------:R-:W-:-:S05]  /*7a100*/  IADD3 R37, P1, R37, UR11, RZ ;  /* 0x0000000b25257c10 */ /* 0x000fca000ff3e0ff */
[----:B------:R1:W-:Y:S01]  /*7a110*/  STL [R1+0x12c4], R37 ;  /* 0x0012c42501007387 */ /* 0x0003e20000100800 */
[----:B------:R-:W-:Y:S02]  /*7a120*/  IADD3 R6, P2, R6, UR11, RZ ;  /* 0x0000000b06067c10 */ /* 0x000fe4000ff5e0ff */
[----:B----4-:R-:W-:Y:S02]  /*7a130*/  IADD3.X R42, R42, UR10, RZ, P1, !PT ;  /* 0x0000000a2a2a7c10 */ /* 0x010fe40008ffe4ff */
[----:B-1----:R-:W-:Y:S02]  /*7a140*/  MOV R2, R37 ;  /* 0x0000002500027202 */ /* 0x002fe40000000f00 */
[----:B------:R-:W-:Y:S01]  /*7a150*/  IADD3.X R7, R7, UR10, RZ, P2, !PT ;  /* 0x0000000a07077c10 */ /* 0x000fe200097fe4ff */
[----:B------:R1:W-:Y:S01]  /*7a160*/  STL [R1+0x12c0], R42 ;  /* 0x0012c02a01007387 */ /* 0x0003e20000100800 */
[----:B------:R-:W-:-:S03]  /*7a170*/  IMAD.MOV.U32 R3, RZ, RZ, R42 ;  /* 0x000000ffff037224 */ /* 0x000fc600078e002a */
[----:B------:R4:W-:Y:S04]  /*7a180*/  STL [R1+0x1304], R6 ;  /* 0x0013040601007387 */ /* 0x0009e80000100800 */
[----:B------:R-:W5:Y:S04]  /*7a190*/  LDL.LU R37, [R1+0x1440] ;  /* 0x0014400001257983 */ /* 0x000f680000300800 */
[----:B------:R4:W-:Y:S04]  /*7a1a0*/  STL [R1+0x1300], R7 ;  /* 0x0013000701007387 */ /* 0x0009e80000100800 */
[----:B-1----:R-:W5:Y:S04]  /*7a1b0*/  LDL.LU R42, [R1+0x1480] ;  /* 0x00148000012a7983 */ /* 0x002f680000300800 */
[----:B------:R1:W-:Y:S01]  /*7a1c0*/  LDGSTS.E [R0+0x38600], [R2.64], P0 ;  /* 0x3860000002007fae */ /* 0x0003e2000812184c */
[----:B------:R-:W-:Y:S01]  /*7a1d0*/  IADD3 R74, P1, R74, UR11, RZ ;  /* 0x0000000b4a4a7c10 */ /* 0x000fe2000ff3e0ff */
[----:B-1----:R-:W-:-:S02]  /*7a1e0*/  IMAD.MOV.U32 R2, RZ, RZ, R6 ;  /* 0x000000ffff027224 */ /* 0x002fc400078e0006 */
        /* <DEDUP_REMOVED lines=20> */
[----:B------:R1:W-:Y:S04]  /*7a330*/  LDGSTS.E [R0+0x3b600], [R2.64], P0 ;  /* 0x3b60000002007fae */ /* 0x0003e8000812184c */
[----:B------:R-:W1:Y:S04]  /*7a340*/  S2R R76, SR_TID.X ;  /* 0x00000000004c7919 */ /* 0x000e680000002100 */
[----:B------:R1:W-:Y:S02]  /*7a350*/  STL [R1+0x13c4], R4 ;  /* 0x0013c40401007387 */ /* 0x0003e40000100800 */
        /* <DEDUP_REMOVED lines=31> */
[----:B-----5:R-:W-:-:S02]  /*7a550*/  IMAD.MOV.U32 R3, RZ, RZ, R42 ;  /* 0x000000ffff037224 */ /* 0x020fc400078e002a */
[----:B------:R-:W-:Y:S01]  /*7a560*/  IMAD.MOV.U32 R2, RZ, RZ, R38 ;  /* 0x000000ffff027224 */ /* 0x000fe200078e0026 */
[----:B-1----:R-:W5:Y:S01]  /*7a570*/  LDL.LU R42, [R1+0x5ac] ;  /* 0x0005ac00012a7983 */ /* 0x002f620000300800 */
[----:B------:R-:W-:-:S03]  /*7a580*/  IADD3 R6, P1, R6, UR11, RZ ;  /* 0x0000000b06067c10 */ /* 0x000fc6000ff3e0ff */
[----:B------:R-:W5:Y:S01]  /*7a590*/  LDL.LU R38, [R1+0x5ec] ;  /* 0x0005ec0001267983 */ /* 0x000f620000300800 */
[----:B------:R-:W-:-:S03]  /*7a5a0*/  IADD3 R7, P2, R7, UR11, RZ ;  /* 0x0000000b07077c10 */ /* 0x000fc6000ff5e0ff */
[----:B------:R1:W-:Y:S04]  /*7a5b0*/  LDGSTS.E [R0+0x3f600], [R2.64], P0 ;  /* 0x3f60000002007fae */ /* 0x0003e8000812184c */
[----:B------:R-:W-:Y:S01]  /*7a5c0*/  STL [R1+0x4b0], R6 ;  /* 0x0004b00601007387 */ /* 0x000fe20000100800 */
[----:B-1----:R-:W-:Y:S01]  /*7a5d0*/  MOV R0, UR8 ;  /* 0x0000000800007c02 */ /* 0x002fe20008000f00 */
[----:B------:R-:W-:Y:S02]  /*7a5e0*/  IMAD.MOV.U32 R2, RZ, RZ, R6 ;  /* 0x000000ffff027224 */ /* 0x000fe400078e0006 */
[----:B------:R-:W-:Y:S02]  /*7a5f0*/  STL [R1+0x4f0], R7 ;  /* 0x0004f00701007387 */ /* 0x000fe40000100800 */
        /* <DEDUP_REMOVED lines=65> */
[----:B-1----:R-:W-:Y:S01]  /*7aa10*/  IMAD.MOV.U32 R2, RZ, RZ, R6 ;  /* 0x000000ffff027224 */ /* 0x002fe200078e0006 */
[----:B------:R-:W-:Y:S01]  /*7aa20*/  MOV R3, R7 ;  /* 0x0000000700037202 */ /* 0x000fe20000000f00 */
        /* <DEDUP_REMOVED lines=14> */
[----:B-1----:R-:W4:Y:S04]  /*7ab10*/  LDL.LU R41, [R1+0x888] ;  /* 0x0008880001297983 */ /* 0x002f280000300800 */
[----:B------:R1:W-:Y:S02]  /*7ab20*/  LDGSTS.E [R0+0x8800], [R2.64], P0 ;  /* 0x0880000002007fae */ /* 0x0003e4000812184c */
[----:B-1----:R-:W-:-:S02]  /*7ab30*/  IMAD.MOV.U32 R2, RZ, RZ, R4 ;  /* 0x000000ffff027224 */ /* 0x002fc400078e0004 */
[----:B------:R-:W-:Y:S02]  /*7ab40*/  IMAD.MOV.U32 R3, RZ, RZ, R39 ;  /* 0x000000ffff037224 */ /* 0x000fe400078e0027 */
[----:B---3--:R-:W3:Y:S04]  /*7ab50*/  LDL.LU R39, [R1+0x8cc] ;  /* 0x0008cc0001277983 */ /* 0x008ee80000300800 */
[----:B------:R-:W3:Y:S04]  /*7ab60*/  LDL.LU R4, [R1+0x90c] ;  /* 0x00090c0001047983 */ /* 0x000ee80000300800 */
[----:B------:R1:W-:Y:S01]  /*7ab70*/  LDGSTS.E [R0+0x9800], [R2.64], P0 ;  /* 0x0980000002007fae */ /* 0x0003e2000812184c */
[----:B------:R-:W-:-:S05]  /*7ab80*/  IADD3 R37, P1, R37, UR11, RZ ;  /* 0x0000000b25257c10 */ /* 0x000fca000ff3e0ff */
[----:B------:R-:W-:Y:S01]  /*7ab90*/  STL [R1+0x74c], R37 ;  /* 0x00074c2501007387 */ /* 0x000fe20000100800 */
[----:B------:R-:W-:Y:S02]  /*7aba0*/  IADD3 R74, P2, R74, UR11, RZ ;  /* 0x0000000b4a4a7c10 */ /* 0x000fe4000ff5e0ff */
[----:B------:R-:W-:Y:S02]  /*7abb0*/  IADD3.X R42, R42, UR10, RZ, P1, !PT ;  /* 0x0000000a2a2a7c10 */ /* 0x000fe40008ffe4ff */
[----:B------:R-:W-:-:S03]  /*7abc0*/  IADD3.X R75, R75, UR10, RZ, P2, !PT ;  /* 0x0000000a4b4b7c10 */ /* 0x000fc600097fe4ff */
[----:B------:R1:W-:Y:S02]  /*7abd0*/  STL [R1+0x748], R42 ;  /* 0x0007482a01007387 */ /* 0x0003e40000100800 */
[----:B-1----:R-:W-:Y:S02]  /*7abe0*/  IMAD.MOV.U32 R3, RZ, RZ, R42 ;  /* 0x000000ffff037224 */ /* 0x002fe400078e002a */
[----:B------:R-:W-:Y:S01]  /*7abf0*/  STL [R1+0x78c], R74 ;  /* 0x00078c4a01007387 */ /* 0x000fe20000100800 */
[----:B------:R-:W-:-:S03]  /*7ac00*/  IMAD.MOV.U32 R2, RZ, RZ, R37 ;  /* 0x000000ffff027224 */ /* 0x000fc600078e0025 */
[----:B------:R-:W3:Y:S04]  /*7ac10*/  LDL.LU R42, [R1+0x8c8] ;  /* 0x0008c800012a7983 */ /* 0x000ee80000300800 */
        /* <DEDUP_REMOVED lines=44> */
[----:B------:R1:W-:Y:S02]  /*7aee0*/  LDGSTS.E [R0+0xf800], [R2.64], P0 ;  /* 0x0f80000002007fae */ /* 0x0003e4000812184c */
[----:B-1----:R-:W-:-:S02]  /*7aef0*/  MOV R2, R39 ;  /* 0x0000002700027202 */ /* 0x002fc40000000f00 */
[----:B------:R-:W-:-:S05]  /*7af00*/  IADD3.X R42, R42, UR10, RZ, P1, !PT ;  /* 0x0000000a2a2a7c10 */ /* 0x000fca0008ffe4ff */
        /* <DEDUP_REMOVED lines=12> */
[----:B------:R-:W3:Y:S04]  /*7afd0*/  LDL.LU R4, [R1+0xacc] ;  /* 0x000acc0001047983 */ /* 0x000ee80000300800 */
[----:B------:R-:W3:Y:S04]  /*7afe0*/  LDL.LU R37, [R1+0xb0c] ;  /* 0x000b0c0001257983 */ /* 0x000ee80000300800 */
        /* <DEDUP_REMOVED lines=8> */
[----:B------:R5:W-:Y:S01]  /*7b070*/  STL [R1+0x98c], R5 ;  /* 0x00098c0501007387 */ /* 0x000be20000100800 */
[----:B------:R-:W-:-:S03]  /*7b080*/  IMAD.MOV.U32 R3, RZ, RZ, R43 ;  /* 0x000000ffff037224 */ /* 0x000fc600078e002b */
[----:B------:R-:W3:Y:S04]  /*7b090*/  LDL.LU R36, [R1+0xac8] ;  /* 0x000ac80001247983 */ /* 0x000ee80000300800 */
        /* <DEDUP_REMOVED lines=46> */
[----:B------:R-:W-:-:S04]  /*7b380*/  IADD3.X R36, R36, UR10, RZ, P1, !PT ;  /* 0x0000000a24247c10 */ /* 0x000fc80008ffe4ff */
        /* <DEDUP_REMOVED lines=34> */
[----:B-1----:R-:W-:Y:S01]  /*7b5b0*/  IMAD.MOV.U32 R2, RZ, RZ, R7 ;  /* 0x000000ffff027224 */ /* 0x002fe200078e0007 */
        /* <DEDUP_REMOVED lines=46> */
[----:B------:R1:W-:Y:S02]  /*7b8a0*/  LDGSTS.E [R0+0x20800], [R2.64], P0 ;  /* 0x2080000002007fae */ /* 0x0003e4000812184c */
[----:B-1----:R-:W-:Y:S01]  /*7b8b0*/  MOV R2, R5 ;  /* 0x0000000500027202 */ /* 0x002fe20000000f00 */
[----:B------:R-:W-:-:S02]  /*7b8c0*/  IMAD.MOV.U32 R3, RZ, RZ, R38 ;  /* 0x000000ffff037224 */ /* 0x000fc400078e0026 */
[----:B---3--:R-:W3:Y:S04]  /*7b8d0*/  LDL.LU R38, [R1+0xecc] ;  /* 0x000ecc0001267983 */ /* 0x008ee80000300800 */
[----:B------:R-:W3:Y:S01]  /*7b8e0*/  LDL.LU R5, [R1+0xf0c] ;  /* 0x000f0c0001057983 */ /* 0x000ee20000300800 */
[----:B------:R-:W-:-:S03]  /*7b8f0*/  IADD3 R7, P1, R7, UR11, RZ ;  /* 0x0000000b07077c10 */ /* 0x000fc6000ff3e0ff */
[----:B------:R1:W-:Y:S04]  /*7b900*/  LDGSTS.E [R0+0x21800], [R2.64], P0 ;  /* 0x2180000002007fae */ /* 0x0003e8000812184c */
        /* <DEDUP_REMOVED lines=47> */
[----:B---3--:R-:W-:Y:S01]  /*7bc00*/  IADD3 R38, P1, R38, UR11, RZ ;  /* 0x0000000b26267c10 */ /* 0x008fe2000ff3e0ff */
[----:B------:R-:W-:Y:S01]  /*7bc10*/  IMAD.MOV.U32 R2, RZ, RZ, R37 ;  /* 0x000000ffff027224 */ /* 0x000fe200078e0025 */
[----:B-1----:R-:W2:Y:S01]  /*7bc20*/  LDL.LU R41, [R1+0xfc8] ;  /* 0x000fc80001297983 */ /* 0x002ea20000300800 */
[----:B------:R-:W-:-:S03]  /*7bc30*/  IADD3 R5, P2, R5, UR11, RZ ;  /* 0x0000000b05057c10 */ /* 0x000fc6000ff5e0ff */
        /* <DEDUP_REMOVED lines=15> */
[----:B-1----:R-:W-:Y:S01]  /*7bd30*/  IMAD.MOV.U32 R2, RZ, RZ, R5 ;  /* 0x000000ffff027224 */ /* 0x002fe200078e0005 */
[----:B------:R-:W-:Y:S01]  /*7bd40*/  MOV R3, R7 ;  /* 0x0000000700037202 */ /* 0x000fe20000000f00 */
        /* <DEDUP_REMOVED lines=34> */
[----:B-1----:R-:W-:-:S02]  /*7bf70*/  IMAD.MOV.U32 R2, RZ, RZ, R4 ;  /* 0x000000ffff027224 */ /* 0x002fc400078e0004 */
[----:B------:R-:W-:Y:S02]  /*7bf80*/  IMAD.MOV.U32 R3, RZ, RZ, R37 ;  /* 0x000000ffff037224 */ /* 0x000fe400078e0025 */
[----:B---3--:R-:W3:Y:S01]  /*7bf90*/  LDL.LU R37, [R1+0x11cc] ;  /* 0x0011cc0001257983 */ /* 0x008ee20000300800 */
[----:B------:R-:W-:-:S03]  /*7bfa0*/  IADD3 R38, P1, R38, UR11, RZ ;  /* 0x0000000b26267c10 */ /* 0x000fc6000ff3e0ff */
[----:B------:R-:W3:Y:S01]  /*7bfb0*/  LDL.LU R4, [R1+0x120c] ;  /* 0x00120c0001047983 */ /* 0x000ee20000300800 */
[----:B------:R-:W-:-:S03]  /*7bfc0*/  IADD3 R74, P2, R74, UR11, RZ ;  /* 0x0000000b4a4a7c10 */ /* 0x000fc6000ff5e0ff */
[----:B------:R1:W-:Y:S01]  /*7bfd0*/  LDGSTS.E [R0+0x2d800], [R2.64], P0 ;  /* 0x2d80000002007fae */ /* 0x0003e2000812184c */
[----:B------:R-:W-:-:S03]  /*7bfe0*/  IADD3.X R42, R42, UR10, RZ, P1, !PT ;  /* 0x0000000a2a2a7c10 */ /* 0x000fc60008ffe4ff */
[----:B------:R-:W-:Y:S01]  /*7bff0*/  STL [R1+0x104c], R38 ;  /* 0x00104c2601007387 */ /* 0x000fe20000100800 */
        /* <DEDUP_REMOVED lines=33> */
[----:B-1----:R-:W-:Y:S02]  /*7c210*/  MOV R2, R6 ;  /* 0x0000000600027202 */ /* 0x002fe40000000f00 */
        /* <DEDUP_REMOVED lines=12> */
[----:B------:R-:W-:Y:S01]  /*7c2e0*/  IADD3 R4, P2, R4, UR11, RZ ;  /* 0x0000000b04047c10 */ /* 0x000fe2000ff5e0ff */
[----:B------:R-:W-:Y:S02]  /*7c2f0*/  IMAD.MOV.U32 R2, RZ, RZ, R39 ;  /* 0x000000ffff027224 */ /* 0x000fe400078e0027 */
[----:B------:R-:W3:Y:S04]  /*7c300*/  LDL.LU R39, [R1+0x1308] ;  /* 0x0013080001277983 */ /* 0x000ee80000300800 */
[----:B------:R1:W-:Y:S04]  /*7c310*/  STL [R1+0x11cc], R37 ;  /* 0x0011cc2501007387 */ /* 0x0003e80000100800 */
[----:B------:R1:W-:Y:S01]  /*7c320*/  LDGSTS.E [R0+0x33800], [R2.64], P0 ;  /* 0x3380000002007fae */ /* 0x0003e2000812184c */
[----:B------:R-:W-:Y:S01]  /*7c330*/  IADD3.X R42, R42, UR10, RZ, P1, !PT ;  /* 0x0000000a2a2a7c10 */ /* 0x000fe20008ffe4ff */
[----:B-1----:R-:W-:-:S04]  /*7c340*/  IMAD.MOV.U32 R2, RZ, RZ, R37 ;  /* 0x000000ffff027224 */ /* 0x002fc800078e0025 */
        /* <DEDUP_REMOVED lines=10> */
[----:B-1----:R-:W-:Y:S02]  /*7c3f0*/  IMAD.MOV.U32 R2, RZ, RZ, R4 ;  /* 0x000000ffff027224 */ /* 0x002fe400078e0004 */
        /* <DEDUP_REMOVED lines=24> */
[----:B------:R-:W-:Y:S01]  /*7c580*/  IADD3 R6, P2, R6, UR11, RZ ;  /* 0x0000000b06067c10 */ /* 0x000fe2000ff5e0ff */
[----:B-1----:R-:W-:Y:S01]  /*7c590*/  IMAD.MOV.U32 R2, RZ, RZ, R40 ;  /* 0x000000ffff027224 */ /* 0x002fe200078e0028 */
[----:B--2---:R-:W-:Y:S02]  /*7c5a0*/  IADD3.X R41, R41, UR10, RZ, P1, !PT ;  /* 0x0000000a29297c10 */ /* 0x004fe40008ffe4ff */
[----:B---3--:R-:W-:-:S03]  /*7c5b0*/  IADD3.X R39, R39, UR10, RZ, P2, !PT ;  /* 0x0000000a27277c10 */ /* 0x008fc600097fe4ff */
[----:B------:R-:W-:Y:S01]  /*7c5c0*/  IMAD.MOV.U32 R3, RZ, RZ, R41 ;  /* 0x000000ffff037224 */ /* 0x000fe200078e0029 */
[----:B------:R1:W-:Y:S04]  /*7c5d0*/  STL [R1+0x12c8], R41 ;  /* 0x0012c82901007387 */ /* 0x0003e80000100800 */
[----:B------:R2:W-:Y:S04]  /*7c5e0*/  STL [R1+0x130c], R6 ;  /* 0x00130c0601007387 */ /* 0x0005e80000100800 */
[----:B----4-:R-:W3:Y:S04]  /*7c5f0*/  LDL.LU R40, [R1+0x1448] ;  /* 0x0014480001287983 */ /* 0x010ee80000300800 */
[----:B------:R4:W-:Y:S04]  /*7c600*/  LDGSTS.E [R0+0x38800], [R2.64], P0 ;  /* 0x3880000002007fae */ /* 0x0009e8000812184c */
[----:B------:R2:W-:Y:S04]  /*7c610*/  STL [R1+0x1308], R39 ;  /* 0x0013082701007387 */ /* 0x0005e80000100800 */
[----:B-1----:R-:W3:Y:S01]  /*7c620*/  LDL.LU R41, [R1+0x1488] ;  /* 0x0014880001297983 */ /* 0x002ee20000300800 */
[----:B----4-:R-:W-:-:S02]  /*7c630*/  IMAD.MOV.U32 R2, RZ, RZ, R6 ;  /* 0x000000ffff027224 */ /* 0x010fc400078e0006 */
[----:B------:R-:W-:Y:S01]  /*7c640*/  IMAD.MOV.U32 R3, RZ, RZ, R39 ;  /* 0x000000ffff037224 */ /* 0x000fe200078e0027 */
[----:B--2---:R-:W2:Y:S04]  /*7c650*/  LDL.LU R6, [R1+0x4b8] ;  /* 0x0004b80001067983 */ /* 0x004ea80000300800 */
[----:B------:R1:W-:Y:S01]  /*7c660*/  LDGSTS.E [R0+0x39800], [R2.64], P0 ;  /* 0x3980000002007fae */ /* 0x0003e2000812184c */
[----:B------:R-:W-:-:S03]  /*7c670*/  IADD3 R74, P1, R74, UR11, RZ ;  /* 0x0000000b4a4a7c10 */ /* 0x000fc6000ff3e0ff */
[----:B------:R-:W4:Y:S01]  /*7c680*/  LDL.LU R39, [R1+0x4f8] ;  /* 0x0004f80001277983 */ /* 0x000f220000300800 */
[----:B------:R-:W-:Y:S02]  /*7c690*/  IADD3 R37, P2, R37, UR11, RZ ;  /* 0x0000000b25257c10 */ /* 0x000fe4000ff5e0ff */
[----:B------:R-:W-:Y:S01]  /*7c6a0*/  IADD3.X R75, R75, UR10, RZ, P1, !PT ;  /* 0x0000000a4b4b7c10 */ /* 0x000fe20008ffe4ff */
[----:B-1----:R-:W-:-:S03]  /*7c6b0*/  IMAD.MOV.U32 R2, RZ, RZ, R74 ;  /* 0x000000ffff027224 */ /* 0x002fc600078e004a */
[----:B------:R-:W-:Y:S02]  /*7c6c0*/  MOV R3, R75 ;  /* 0x0000004b00037202 */ /* 0x000fe40000000f00 */
[----:B------:R-:W-:Y:S01]  /*7c6d0*/  IADD3.X R42, R42, UR10, RZ, P2, !PT ;  /* 0x0000000a2a2a7c10 */ /* 0x000fe200097fe4ff */
[----:B------:R-:W-:Y:S04]  /*7c6e0*/  STL [R1+0x134c], R74 ;  /* 0x00134c4a01007387 */ /* 0x000fe80000100800 */
[----:B------:R-:W-:Y:S04]  /*7c6f0*/  STL [R1+0x1348], R75 ;  /* 0x0013484b01007387 */ /* 0x000fe80000100800 */
[----:B------:R1:W-:Y:S04]  /*7c700*/  STL [R1+0x138c], R37 ;  /* 0x00138c2501007387 */ /* 0x0003e80000100800 */
[----:B------:R1:W-:Y:S04]  /*7c710*/  LDGSTS.E [R0+0x3a800], [R2.64], P0 ;  /* 0x3a80000002007fae */ /* 0x0003e8000812184c */
[----:B------:R1:W-:Y:S01]  /*7c720*/  STL [R1+0x1388], R42 ;  /* 0x0013882a01007387 */ /* 0x0003e20000100800 */
[----:B------:R-:W-:Y:S01]  /*7c730*/  IADD3 R4, P1, R4, UR11, RZ ;  /* 0x0000000b04047c10 */ /* 0x000fe2000ff3e0ff */
[----:B-1----:R-:W-:-:S02]  /*7c740*/  IMAD.MOV.U32 R2, RZ, RZ, R37 ;  /* 0x000000ffff027224 */ /* 0x002fc400078e0025 */
[----:B------:R-:W4:Y:S01]  /*7c750*/  LDL.LU R37, [R1+0x4b4] ;  /* 0x0004b40001257983 */ /* 0x000f220000300800 */
[----:B------:R-:W-:-:S03]  /*7c760*/  IMAD.MOV.U32 R3, RZ, RZ, R42 ;  /* 0x000000ffff037224 */ /* 0x000fc600078e002a */
[----:B------:R-:W4:Y:S01]  /*7c770*/  LDL.LU R42, [R1+0x4f4] ;  /* 0x0004f400012a7983 */ /* 0x000f220000300800 */
[----:B------:R-:W-:-:S03]  /*7c780*/  IADD3 R38, P2, R38, UR11, RZ ;  /* 0x0000000b26267c10 */ /* 0x000fc6000ff5e0ff */
[----:B------:R1:W-:Y:S04]  /*7c790*/  LDGSTS.E [R0+0x3b800], [R2.64], P0 ;  /* 0x3b80000002007fae */ /* 0x0003e8000812184c */
[----:B------:R1:W-:Y:S02]  /*7c7a0*/  STL [R1+0x13cc], R4 ;  /* 0x0013cc0401007387 */ /* 0x0003e40000100800 */
[----:B-1----:R-:W-:Y:S01]  /*7c7b0*/  IMAD.MOV.U32 R2, RZ, RZ, R4 ;  /* 0x000000ffff027224 */ /* 0x002fe200078e0004 */
[----:B------:R-:W-:-:S05]  /*7c7c0*/  IADD3.X R36, R36, UR10, RZ, P1, !PT ;  /* 0x0000000a24247c10 */ /* 0x000fca0008ffe4ff */
        /* <DEDUP_REMOVED lines=11> */
[----:B------:R-:W4:Y:S01]  /*7c880*/  LDL.LU R43, [R1+0x574] ;  /* 0x00057400012b7983 */ /* 0x000f220000300800 */
[----:B------:R-:W-:Y:S02]  /*7c890*/  IADD3 R5, P1, R5, UR11, RZ ;  /* 0x0000000b05057c10 */ /* 0x000fe4000ff3e0ff */
[----:B------:R-:W-:Y:S01]  /*7c8a0*/  IADD3 R7, P2, R7, UR11, RZ ;  /* 0x0000000b07077c10 */ /* 0x000fe2000ff5e0ff */
[----:B------:R1:W-:Y:S01]  /*7c8b0*/  LDGSTS.E [R0+0x3d800], [R2.64], P0 ;  /* 0x3d80000002007fae */ /* 0x0003e2000812184c */
[----:B------:R-:W-:-:S03]  /*7c8c0*/  LOP3.LUT R77, R77, 0x7f, RZ, 0xc0, !PT ;  /* 0x0000007f4d4d7812 */ /* 0x000fc600078ec0ff */
[----:B------:R-:W-:Y:S02]  /*7c8d0*/  STL [R1+0x144c], R5 ;  /* 0x00144c0501007387 */ /* 0x000fe40000100800 */
[----:B------:R-:W-:Y:S02]  /*7c8e0*/  IMAD.SHL.U32 R77, R77, 0x4, RZ ;  /* 0x000000044d4d7824 */ /* 0x000fe400078e00ff */
[----:B-1----:R-:W-:-:S03]  /*7c8f0*/  IMAD.MOV.U32 R2, RZ, RZ, R5 ;  /* 0x000000ffff027224 */ /* 0x002fc600078e0005 */
[----:B------:R-:W-:Y:S02]  /*7c900*/  LOP3.LUT R74, R77, 0x50, RZ, 0x3c, !PT ;  /* 0x000000504d4a7812 */ /* 0x000fe400078e3cff */
[----:B---3--:R-:W-:-:S05]  /*7c910*/  IADD3.X R40, R40, UR10, RZ, P1, !PT ;  /* 0x0000000a28287c10 */ /* 0x008fca0008ffe4ff */
[----:B------:R-:W-:Y:S01]  /*7c920*/  IMAD.MOV.U32 R3, RZ, RZ, R40 ;  /* 0x000000ffff037224 */ /* 0x000fe200078e0028 */
[----:B------:R1:W-:Y:S04]  /*7c930*/  STL [R1+0x1448], R40 ;  /* 0x0014482801007387 */ /* 0x0003e80000100800 */
[----:B------:R-:W-:Y:S01]  /*7c940*/  STL [R1+0x148c], R7 ;  /* 0x00148c0701007387 */ /* 0x000fe20000100800 */
[----:B------:R-:W-:-:S03]  /*7c950*/  IADD3.X R41, R41, UR10, RZ, P2, !PT ;  /* 0x0000000a29297c10 */ /* 0x000fc600097fe4ff */
[----:B------:R3:W-:Y:S04]  /*7c960*/  LDGSTS.E [R0+0x3e800], [R2.64], P0 ;  /* 0x3e80000002007fae */ /* 0x0007e8000812184c */
[----:B-1----:R-:W5:Y:S01]  /*7c970*/  LDL.LU R40, [R1+0x5b8] ;  /* 0x0005b80001287983 */ /* 0x002f620000300800 */
[----:B--2---:R-:W-:-:S03]  /*7c980*/  IADD3 R6, P1, R6, UR11, RZ ;  /* 0x0000000b06067c10 */ /* 0x004fc6000ff3e0ff */
[----:B------:R1:W-:Y:S04]  /*7c990*/  STL [R1+0x1488], R41 ;  /* 0x0014882901007387 */ /* 0x0003e80000100800 */
[----:B------:R-:W2:Y:S01]  /*7c9a0*/  LDL.LU R5, [R1+0x5f8] ;  /* 0x0005f80001057983 */ /* 0x000ea20000300800 */
[----:B---3--:R-:W-:Y:S02]  /*7c9b0*/  IMAD.MOV.U32 R2, RZ, RZ, R7 ;  /* 0x000000ffff027224 */ /* 0x008fe400078e0007 */
[----:B------:R-:W-:Y:S02]  /*7c9c0*/  IMAD.MOV.U32 R3, RZ, RZ, R41 ;  /* 0x000000ffff037224 */ /* 0x000fe400078e0029 */
[----:B-1----:R-:W3:Y:S01]  /*7c9d0*/  LDL.LU R41, [R1+0x5b4] ;  /* 0x0005b40001297983 */ /* 0x002ee20000300800 */
[----:B----4-:R-:W-:-:S03]  /*7c9e0*/  IADD3 R39, P2, R39, UR11, RZ ;  /* 0x0000000b27277c10 */ /* 0x010fc6000ff5e0ff */
[----:B------:R-:W4:Y:S04]  /*7c9f0*/  LDL.LU R7, [R1+0x5f4] ;  /* 0x0005f40001077983 */ /* 0x000f280000300800 */
        /* <DEDUP_REMOVED lines=11> */
[----:B-1----:R-:W4:Y:S04]  /*7cab0*/  LDL.LU R37, [R1+0x638] ;  /* 0x0006380001257983 */ /* 0x002f280000300800 */
[----:B------:R-:W4:Y:S01]  /*7cac0*/  LDL.LU R6, [R1+0x678] ;  /* 0x0006780001067983 */ /* 0x000f220000300800 */
[----:B------:R-:W-:-:S03]  /*7cad0*/  MOV R3, R42 ;  /* 0x0000002a00037202 */ /* 0x000fc60000000f00 */
[----:B------:R1:W-:Y:S01]  /*7cae0*/  STL [R1+0x4f4], R42 ;  /* 0x0004f42a01007387 */ /* 0x0003e20000100800 */
[----:B------:R-:W-:-:S05]  /*7caf0*/  IMAD.MOV.U32 R2, RZ, RZ, R39 ;  /* 0x000000ffff027224 */ /* 0x000fca00078e0027 */
[----:B------:R1:W-:Y:S04]  /*7cb00*/  LDGSTS.E [R0+0x1a00], [R2.64], P0 ;  /* 0x01a0000002007fae */ /* 0x0003e8000812184c */
[----:B-1----:R-:W4:Y:S04]  /*7cb10*/  LDL.LU R42, [R1+0x634] ;  /* 0x00063400012a7983 */ /* 0x002f280000300800 */
[----:B------:R-:W4:Y:S01]  /*7cb20*/  LDL.LU R39, [R1+0x674] ;  /* 0x0006740001277983 */ /* 0x000f220000300800 */
[----:B------:R-:W-:-:S05]  /*7cb30*/  IADD3 R4, P1, R4, UR11, RZ ;  /* 0x0000000b04047c10 */ /* 0x000fca000ff3e0ff */
[----:B------:R-:W-:Y:S01]  /*7cb40*/  STL [R1+0x538], R4 ;  /* 0x0005380401007387 */ /* 0x000fe20000100800 */
[----:B------:R-:W-:Y:S01]  /*7cb50*/  IMAD.MOV.U32 R2, RZ, RZ, R4 ;  /* 0x000000ffff027224 */ /* 0x000fe200078e0004 */
[----:B------:R-:W-:Y:S02]  /*7cb60*/  IADD3 R36, P2, R36, UR11, RZ ;  /* 0x0000000b24247c10 */ /* 0x000fe4000ff5e0ff */
[----:B------:R-:W-:Y:S02]  /*7cb70*/  IADD3.X R38, R38, UR10, RZ, P1, !PT ;  /* 0x0000000a26267c10 */ /* 0x000fe40008ffe4ff */
[----:B------:R-:W-:-:S03]  /*7cb80*/  IADD3.X R43, R43, UR10, RZ, P2, !PT ;  /* 0x0000000a2b2b7c10 */ /* 0x000fc600097fe4ff */
[----:B------:R-:W-:Y:S01]  /*7cb90*/  IMAD.MOV.U32 R3, RZ, RZ, R38 ;  /* 0x000000ffff037224 */ /* 0x000fe200078e0026 */
[----:B------:R1:W-:Y:S04]  /*7cba0*/  STL [R1+0x534], R38 ;  /* 0x0005342601007387 */ /* 0x0003e80000100800 */
[----:B------:R-:W-:Y:S04]  /*7cbb0*/  STL [R1+0x578], R36 ;  /* 0x0005782401007387 */ /* 0x000fe80000100800 */
[----:B------:R1:W-:Y:S04]  /*7cbc0*/  LDGSTS.E [R0+0x2a00], [R2.64], P0 ;  /* 0x02a0000002007fae */ /* 0x0003e8000812184c */
[----:B-1----:R-:W4:Y:S04]  /*7cbd0*/  LDL.LU R38, [R1+0x6d4] ;  /* 0x0006d40001267983 */ /* 0x002f280000300800 */
[----:B------:R1:W-:Y:S04]  /*7cbe0*/  STL [R1+0x574], R43 ;  /* 0x0005742b01007387 */ /* 0x0003e80000100800 */
[----:B------:R-:W4:Y:S01]  /*7cbf0*/  LDL.LU R4, [R1+0x714] ;  /* 0x0007140001047983 */ /* 0x000f220000300800 */
[----:B------:R-:W-:-:S03]  /*7cc00*/  IMAD.MOV.U32 R3, RZ, RZ, R43 ;  /* 0x000000ffff037224 */ /* 0x000fc600078e002b */
[----:B-1----:R-:W4:Y:S01]  /*7cc10*/  LDL.LU R43, [R1+0x6d0] ;  /* 0x0006d000012b7983 */ /* 0x002f220000300800 */
[----:B------:R-:W-:-:S03]  /*7cc20*/  IMAD.MOV.U32 R2, RZ, RZ, R36 ;  /* 0x000000ffff027224 */ /* 0x000fc600078e0024 */
[----:B------:R-:W4:Y:S04]  /*7cc30*/  LDL.LU R36, [R1+0x710] ;  /* 0x0007100001247983 */ /* 0x000f280000300800 */
[----:B------:R1:W-:Y:S01]  /*7cc40*/  LDGSTS.E [R0+0x3a00], [R2.64], P0 ;  /* 0x03a0000002007fae */ /* 0x0003e2000812184c */
[----:B-----5:R-:W-:Y:S02]  /*7cc50*/  IADD3 R40, P1, R40, UR11, RZ ;  /* 0x0000000b28287c10 */ /* 0x020fe4000ff3e0ff */
[----:B--2---:R-:W-:-:S03]  /*7cc60*/  IADD3 R5, P2, R5, UR11, RZ ;  /* 0x0000000b05057c10 */ /* 0x004fc6000ff5e0ff */
[----:B------:R2:W-:Y:S01]  /*7cc70*/  STL [R1+0x5b8], R40 ;  /* 0x0005b82801007387 */ /* 0x0005e20000100800 */
[----:B---3--:R-:W-:Y:S01]  /*7cc80*/  IADD3.X R41, R41, UR10, RZ, P1, !PT ;  /* 0x0000000a29297c10 */ /* 0x008fe20008ffe4ff */
[----:B-1----:R-:W-:Y:S01]  /*7cc90*/  IMAD.MOV.U32 R2, RZ, RZ, R40 ;  /* 0x000000ffff027224 */ /* 0x002fe200078e0028 */
[----:B----4-:R-:W-:-:S03]  /*7cca0*/  IADD3.X R7, R7, UR10, RZ, P2, !PT ;  /* 0x0000000a07077c10 */ /* 0x010fc600097fe4ff */
[----:B------:R1:W-:Y:S04]  /*7ccb0*/  STL [R1+0x5b4], R41 ;  /* 0x0005b42901007387 */ /* 0x0003e80000100800 */
[----:B------:R3:W-:Y:S01]  /*7ccc0*/  STL [R1+0x5f8], R5 ;  /* 0x0005f80501007387 */ /* 0x0007e20000100800 */
[----:B------:R-:W-:-:S03]  /*7ccd0*/  IMAD.MOV.U32 R3, RZ, RZ, R41 ;  /* 0x000000ffff037224 */ /* 0x000fc600078e0029 */
[----:B--2---:R-:W2:Y:S04]  /*7cce0*/  LDL.LU R40, [R1+0x754] ;  /* 0x0007540001287983 */ /* 0x004ea80000300800 */
[----:B------:R4:W-:Y:S04]  /*7ccf0*/  STL [R1+0x5f4], R7 ;  /* 0x0005f40701007387 */ /* 0x0009e80000100800 */
[----:B------:R-:W5:Y:S04]  /*7cd00*/  LDL.LU R74, [R1+0x794] ;  /* 0x00079400014a7983 */ /* 0x000f680000300800 */
[----:B-1----:R-:W5:Y:S04]  /*7cd10*/  LDL.LU R41, [R1+0x750] ;  /* 0x0007500001297983 */ /* 0x002f680000300800 */
[----:B------:R1:W-:Y:S04]  /*7cd20*/  LDGSTS.E [R0+0x4a00], [R2.64], P0 ;  /* 0x04a0000002007fae */ /* 0x0003e8000812184c */
[----:B------:R-:W5:Y:S01]  /*7cd30*/  LDL.LU R75, [R1+0x790] ;  /* 0x00079000014b7983 */ /* 0x000f620000300800 */
[----:B-1----:R-:W-:-:S02]  /*7cd40*/  IMAD.MOV.U32 R2, RZ, RZ, R5 ;  /* 0x000000ffff027224 */ /* 0x002fc400078e0005 */
[----:B------:R-:W-:Y:S01]  /*7cd50*/  IMAD.MOV.U32 R3, RZ, RZ, R7 ;  /* 0x000000ffff037224 */ /* 0x000fe200078e0007 */
[----:B---3--:R-:W3:Y:S04]  /*7cd60*/  LDL.LU R5, [R1+0x7d4] ;  /* 0x0007d40001057983 */ /* 0x008ee80000300800 */
[----:B----4-:R-:W4:Y:S04]  /*7cd70*/  LDL.LU R7, [R1+0x814] ;  /* 0x0008140001077983 */ /* 0x010f280000300800 */
[----:B------:R1:W-:Y:S01]  /*7cd80*/  LDGSTS.E [R0+0x5a00], [R2.64], P0 ;  /* 0x05a0000002007fae */ /* 0x0003e2000812184c */
[----:B------:R-:W-:-:S02]  /*7cd90*/  IADD3 R37, P1, R37, UR11, RZ ;  /* 0x0000000b25257c10 */ /* 0x000fc4000ff3e0ff */
[----:B------:R-:W-:-:S03]  /*7cda0*/  IADD3 R6, P2, R6, UR11, RZ ;  /* 0x0000000b06067c10 */ /* 0x000fc6000ff5e0ff */
[----:B------:R1:W-:Y:S02]  /*7cdb0*/  STL [R1+0x638], R37 ;  /* 0x0006382501007387 */ /* 0x0003e40000100800 */
[----:B-1----:R-:W-:Y:S01]  /*7cdc0*/  IMAD.MOV.U32 R2, RZ, RZ, R37 ;  /* 0x000000ffff027224 */ /* 0x002fe200078e0025 */
[----:B------:R-:W-:Y:S02]  /*7cdd0*/  IADD3.X R42, R42, UR10, RZ, P1, !PT ;  /* 0x0000000a2a2a7c10 */ /* 0x000fe40008ffe4ff */
[----:B------:R-:W-:-:S03]  /*7cde0*/  IADD3.X R39, R39, UR10, RZ, P2, !PT ;  /* 0x0000000a27277c10 */ /* 0x000fc600097fe4ff */
[----:B------:R1:W-:Y:S04]  /*7cdf0*/  STL [R1+0x634], R42 ;  /* 0x0006342a01007387 */ /* 0x0003e80000100800 */
[----:B------:R1:W-:Y:S04]  /*7ce00*/  STL [R1+0x678], R6 ;  /* 0x0006780601007387 */ /* 0x0003e80000100800 */
[----:B------:R-:W4:Y:S01]  /*7ce10*/  LDL.LU R37, [R1+0x7d0] ;  /* 0x0007d00001257983 */ /* 0x000f220000300800 */
        /* <DEDUP_REMOVED lines=16> */
[----:B------:R-:W-:Y:S04]  /*7cf20*/  STL [R1+0x714], R4 ;  /* 0x0007140401007387 */ /* 0x000fe80000100800 */
[----:B------:R-:W4:Y:S01]  /*7cf30*/  LDL.LU R38, [R1+0x850] ;  /* 0x0008500001267983 */ /* 0x000f220000300800 */
[----:B------:R-:W-:-:S03]  /*7cf40*/  IMAD.MOV.U32 R3, RZ, RZ, R43 ;  /* 0x000000ffff037224 */ /* 0x000fc600078e002b */
[----:B------:R1:W-:Y:S04]  /*7cf50*/  STL [R1+0x710], R36 ;  /* 0x0007102401007387 */ /* 0x0003e80000100800 */
[----:B-1----:R-:W4:Y:S04]  /*7cf60*/  LDL.LU R43, [R1+0x890] ;  /* 0x00089000012b7983 */ /* 0x002f280000300800 */
[----:B------:R1:W-:Y:S02]  /*7cf70*/  LDGSTS.E [R0+0x8a00], [R2.64], P0 ;  /* 0x08a0000002007fae */ /* 0x0003e4000812184c */
[----:B-1----:R-:W-:-:S02]  /*7cf80*/  IMAD.MOV.U32 R2, RZ, RZ, R4 ;  /* 0x000000ffff027224 */ /* 0x002fc400078e0004 */
[----:B------:R-:W-:Y:S02]  /*7cf90*/  IMAD.MOV.U32 R3, RZ, RZ, R36 ;  /* 0x000000ffff037224 */ /* 0x000fe400078e0024 */
[----:B------:R-:W4:Y:S04]  /*7cfa0*/  LDL.LU R36, [R1+0x8d4] ;  /* 0x0008d40001247983 */ /* 0x000f280000300800 */
[----:B------:R-:W4:Y:S04]  /*7cfb0*/  LDL.LU R4, [R1+0x914] ;  /* 0x0009140001047983 */ /* 0x000f280000300800 */
[----:B------:R1:W-:Y:S01]  /*7cfc0*/  LDGSTS.E [R0+0x9a00], [R2.64], P0 ;  /* 0x09a0000002007fae */ /* 0x0003e2000812184c */
[----:B--2---:R-:W-:-:S04]  /*7cfd0*/  IADD3 R40, P1, R40, UR11, RZ ;  /* 0x0000000b28287c10 */ /* 0x004fc8000ff3e0ff */
[----:B-1----:R-:W-:Y:S01]  /*7cfe0*/  MOV R2, R40 ;  /* 0x0000002800027202 */ /* 0x002fe20000000f00 */
[----:B------:R-:W-:Y:S01]  /*7cff0*/  STL [R1+0x754], R40 ;  /* 0x0007542801007387 */ /* 0x000fe20000100800 */
[----:B-----5:R-:W-:Y:S02]  /*7d000*/  IADD3 R74, P2, R74, UR11, RZ ;  /* 0x0000000b4a4a7c10 */ /* 0x020fe4000ff5e0ff */
[----:B------:R-:W-:-:S05]  /*7d010*/  IADD3.X R41, R41, UR10, RZ, P1, !PT ;  /* 0x0000000a29297c10 */ /* 0x000fca0008ffe4ff */
[----:B------:R-:W-:Y:S01]  /*7d020*/  IMAD.MOV.U32 R3, RZ, RZ, R41 ;  /* 0x000000ffff037224 */ /* 0x000fe200078e0029 */
[----:B------:R1:W-:Y:S01]  /*7d030*/  STL [R1+0x750], R41 ;  /* 0x0007502901007387 */ /* 0x0003e20000100800 */
[----:B------:R-:W-:-:S03]  /*7d040*/  IADD3.X R75, R75, UR10, RZ, P2, !PT ;  /* 0x0000000a4b4b7c10 */ /* 0x000fc600097fe4ff */
[----:B------:R-:W-:Y:S04]  /*7d050*/  STL [R1+0x794], R74 ;  /* 0x0007944a01007387 */ /* 0x000fe80000100800 */
[----:B------:R2:W-:Y:S04]  /*7d060*/  LDGSTS.E [R0+0xaa00], [R2.64], P0 ;  /* 0x0aa0000002007fae */ /* 0x0005e8000812184c */
[----:B-1----:R-:W5:Y:S01]  /*7d070*/  LDL.LU R41, [R1+0x8d0] ;  /* 0x0008d00001297983 */ /* 0x002f620000300800 */
[----:B---3--:R-:W-:-:S03]  /*7d080*/  IADD3 R5, P1, R5, UR11, RZ ;  /* 0x0000000b05057c10 */ /* 0x008fc6000ff3e0ff */
[----:B------:R-:W-:Y:S01]  /*7d090*/  STL [R1+0x790], R75 ;  /* 0x0007904b01007387 */ /* 0x000fe20000100800 */
[----:B----4-:R-:W-:Y:S01]  /*7d0a0*/  IADD3 R7, P2, R7, UR11, RZ ;  /* 0x0000000b07077c10 */ /* 0x010fe2000ff5e0ff */
[----:B--2---:R-:W-:Y:S02]  /*7d0b0*/  IMAD.MOV.U32 R2, RZ, RZ, R74 ;  /* 0x000000ffff027224 */ /* 0x004fe400078e004a */
[----:B------:R-:W2:Y:S01]  /*7d0c0*/  LDL.LU R40, [R1+0x910] ;  /* 0x0009100001287983 */ /* 0x000ea20000300800 */
[----:B------:R-:W-:-:S03]  /*7d0d0*/  IMAD.MOV.U32 R3, RZ, RZ, R75 ;  /* 0x000000ffff037224 */ /* 0x000fc600078e004b */
        /* <DEDUP_REMOVED lines=13> */
[----:B------:R-:W-:-:S02]  /*7d1b0*/  IADD3 R6, P1, R6, UR11, RZ ;  /* 0x0000000b06067c10 */ /* 0x000fc4000ff3e0ff */
[----:B-1----:R-:W3:Y:S01]  /*7d1c0*/  LDL.LU R42, [R1+0x950] ;  /* 0x00095000012a7983 */ /* 0x002ee20000300800 */
[----:B------:R-:W-:-:S03]  /*7d1d0*/  IMAD.MOV.U32 R2, RZ, RZ, R7 ;  /* 0x000000ffff027224 */ /* 0x000fc600078e0007 */
[----:B------:R-:W3:Y:S01]  /*7d1e0*/  LDL.LU R7, [R1+0x990] ;  /* 0x0009900001077983 */ /* 0x000ee20000300800 */
        /* <DEDUP_REMOVED lines=22> */
[----:B-----5:R-:W-:-:S05]  /*7d350*/  IADD3.X R41, R41, UR10, RZ, P1, !PT ;  /* 0x0000000a29297c10 */ /* 0x020fca0008ffe4ff */
[----:B------:R1:W-:Y:S01]  /*7d360*/  STL [R1+0x8d0], R41 ;  /* 0x0008d02901007387 */ /* 0x0003e20000100800 */
[----:B--2---:R-:W-:-:S03]  /*7d370*/  IADD3.X R40, R40, UR10, RZ, P2, !PT ;  /* 0x0000000a28287c10 */ /* 0x004fc600097fe4ff */
[----:B------:R2:W-:Y:S01]  /*7d380*/  STL [R1+0x914], R4 ;  /* 0x0009140401007387 */ /* 0x0005e20000100800 */
[----:B------:R-:W-:-:S03]  /*7d390*/  IMAD.MOV.U32 R3, RZ, RZ, R41 ;  /* 0x000000ffff037224 */ /* 0x000fc600078e0029 */
[----:B------:R-:W5:Y:S04]  /*7d3a0*/  LDL.LU R36, [R1+0xa54] ;  /* 0x000a540001247983 */ /* 0x000f680000300800 */
[----:B------:R2:W-:Y:S04]  /*7d3b0*/  STL [R1+0x910], R40 ;  /* 0x0009102801007387 */ /* 0x0005e80000100800 */
[----:B------:R-:W5:Y:S04]  /*7d3c0*/  LDL.LU R74, [R1+0xa94] ;  /* 0x000a9400014a7983 */ /* 0x000f680000300800 */
[----:B-1----:R-:W5:Y:S04]  /*7d3d0*/  LDL.LU R41, [R1+0xa50] ;  /* 0x000a500001297983 */ /* 0x002f680000300800 */
[----:B------:R1:W-:Y:S04]  /*7d3e0*/  LDGSTS.E [R0+0x10a00], [R2.64], P0 ;  /* 0x10a0000002007fae */ /* 0x0003e8000812184c */
[----:B------:R-:W5:Y:S01]  /*7d3f0*/  LDL.LU R75, [R1+0xa90] ;  /* 0x000a9000014b7983 */ /* 0x000f620000300800 */
[----:B-1----:R-:W-:-:S02]  /*7d400*/  IMAD.MOV.U32 R2, RZ, RZ, R4 ;  /* 0x000000ffff027224 */ /* 0x002fc400078e0004 */
[----:B------:R-:W-:Y:S01]  /*7d410*/  IMAD.MOV.U32 R3, RZ, RZ, R40 ;  /* 0x000000ffff037224 */ /* 0x000fe200078e0028 */
[----:B--2---:R-:W2:Y:S04]  /*7d420*/  LDL.LU R4, [R1+0xad4] ;  /* 0x000ad40001047983 */ /* 0x004ea80000300800 */
[----:B------:R-:W2:Y:S04]  /*7d430*/  LDL.LU R40, [R1+0xb14] ;  /* 0x000b140001287983 */ /* 0x000ea80000300800 */
[----:B------:R1:W-:Y:S01]  /*7d440*/  LDGSTS.E [R0+0x11a00], [R2.64], P0 ;  /* 0x11a0000002007fae */ /* 0x0003e2000812184c */
[----:B----4-:R-:W-:-:S05]  /*7d450*/  IADD3 R37, P1, R37, UR11, RZ ;  /* 0x0000000b25257c10 */ /* 0x010fca000ff3e0ff */
[----:B------:R4:W-:Y:S01]  /*7d460*/  STL [R1+0x954], R37 ;  /* 0x0009542501007387 */ /* 0x0009e20000100800 */
[----:B------:R-:W-:Y:S02]  /*7d470*/  IADD3 R5, P2, R5, UR11, RZ ;  /* 0x0000000b05057c10 */ /* 0x000fe4000ff5e0ff */
[----:B---3--:R-:W-:Y:S01]  /*7d480*/  IADD3.X R42, R42, UR10, RZ, P1, !PT ;  /* 0x0000000a2a2a7c10 */ /* 0x008fe20008ffe4ff */
[----:B-1----:R-:W-:Y:S01]  /*7d490*/  IMAD.MOV.U32 R2, RZ, RZ, R37 ;  /* 0x000000ffff027224 */ /* 0x002fe200078e0025 */
[----:B------:R-:W-:-:S03]  /*7d4a0*/  IADD3.X R7, R7, UR10, RZ, P2, !PT ;  /* 0x0000000a07077c10 */ /* 0x000fc600097fe4ff */
[----:B------:R1:W-:Y:S04]  /*7d4b0*/  STL [R1+0x950], R42 ;  /* 0x0009502a01007387 */ /* 0x0003e80000100800 */
[----:B------:R3:W-:Y:S04]  /*7d4c0*/  STL [R1+0x994], R5 ;  /* 0x0009940501007387 */ /* 0x0007e80000100800 */
[----:B----4-:R-:W4:Y:S01]  /*7d4d0*/  LDL.LU R37, [R1+0xad0] ;  /* 0x000ad00001257983 */ /* 0x010f220000300800 */
[----:B------:R-:W-:-:S03]  /*7d4e0*/  MOV R3, R42 ;  /* 0x0000002a00037202 */ /* 0x000fc60000000f00 */
[----:B------:R3:W-:Y:S04]  /*7d4f0*/  STL [R1+0x990], R7 ;  /* 0x0009900701007387 */ /* 0x0007e80000100800 */
[----:B-1----:R-:W4:Y:S04]  /*7d500*/  LDL.LU R42, [R1+0xb10] ;  /* 0x000b1000012a7983 */ /* 0x002f280000300800 */
[----:B------:R1:W-:Y:S02]  /*7d510*/  LDGSTS.E [R0+0x12a00], [R2.64], P0 ;  /* 0x12a0000002007fae */ /* 0x0003e4000812184c */
[----:B-1----:R-:W-:-:S02]  /*7d520*/  IMAD.MOV.U32 R2, RZ, RZ, R5 ;  /* 0x000000ffff027224 */ /* 0x002fc400078e0005 */
[----:B------:R-:W-:Y:S01]  /*7d530*/  IMAD.MOV.U32 R3, RZ, RZ, R7 ;  /* 0x000000ffff037224 */ /* 0x000fe200078e0007 */
[----:B---3--:R-:W4:Y:S04]  /*7d540*/  LDL.LU R5, [R1+0xb54] ;  /* 0x000b540001057983 */ /* 0x008f280000300800 */
        /* <DEDUP_REMOVED lines=20> */
[----:B-----5:R-:W-:-:S05]  /*7d690*/  IADD3 R36, P1, R36, UR11, RZ ;  /* 0x0000000b24247c10 */ /* 0x020fca000ff3e0ff */
[----:B------:R-:W-:Y:S01]  /*7d6a0*/  STL [R1+0xa54], R36 ;  /* 0x000a542401007387 */ /* 0x000fe20000100800 */
[----:B------:R-:W-:Y:S02]  /*7d6b0*/  IADD3 R74, P2, R74, UR11, RZ ;  /* 0x0000000b4a4a7c10 */ /* 0x000fe4000ff5e0ff */
[----:B------:R-:W-:Y:S01]  /*7d6c0*/  IADD3.X R41, R41, UR10, RZ, P1, !PT ;  /* 0x0000000a29297c10 */ /* 0x000fe20008ffe4ff */
[----:B-1----:R-:W-:-:S04]  /*7d6d0*/  IMAD.MOV.U32 R2, RZ, RZ, R36 ;  /* 0x000000ffff027224 */ /* 0x002fc800078e0024 */
[----:B------:R-:W-:Y:S01]  /*7d6e0*/  IMAD.MOV.U32 R3, RZ, RZ, R41 ;  /* 0x000000ffff037224 */ /* 0x000fe200078e0029 */
[----:B------:R1:W-:Y:S01]  /*7d6f0*/  STL [R1+0xa50], R41 ;  /* 0x000a502901007387 */ /* 0x0003e20000100800 */
[----:B------:R-:W-:-:S03]  /*7d700*/  IADD3.X R75, R75, UR10, RZ, P2, !PT ;  /* 0x0000000a4b4b7c10 */ /* 0x000fc600097fe4ff */
[----:B------:R-:W-:Y:S04]  /*7d710*/  STL [R1+0xa94], R74 ;  /* 0x000a944a01007387 */ /* 0x000fe80000100800 */
[----:B------:R5:W-:Y:S04]  /*7d720*/  LDGSTS.E [R0+0x16a00], [R2.64], P0 ;  /* 0x16a0000002007fae */ /* 0x000be8000812184c */
[----:B-1----:R-:W3:Y:S01]  /*7d730*/  LDL.LU R41, [R1+0xbd0] ;  /* 0x000bd00001297983 */ /* 0x002ee20000300800 */
[----:B--2---:R-:W-:-:S03]  /*7d740*/  IADD3 R4, P1, R4, UR11, RZ ;  /* 0x0000000b04047c10 */ /* 0x004fc6000ff3e0ff */
[----:B------:R-:W-:Y:S01]  /*7d750*/  STL [R1+0xa90], R75 ;  /* 0x000a904b01007387 */ /* 0x000fe20000100800 */
[----:B------:R-:W-:Y:S01]  /*7d760*/  IADD3 R40, P2, R40, UR11, RZ ;  /* 0x0000000b28287c10 */ /* 0x000fe2000ff5e0ff */
[----:B-----5:R-:W-:Y:S02]  /*7d770*/  IMAD.MOV.U32 R2, RZ, RZ, R74 ;  /* 0x000000ffff027224 */ /* 0x020fe400078e004a */
[----:B------:R-:W2:Y:S01]  /*7d780*/  LDL.LU R36, [R1+0xc10] ;  /* 0x000c100001247983 */ /* 0x000ea20000300800 */
[----:B------:R-:W-:-:S03]  /*7d790*/  IMAD.MOV.U32 R3, RZ, RZ, R75 ;  /* 0x000000ffff037224 */ /* 0x000fc600078e004b */
[----:B------:R-:W-:Y:S04]  /*7d7a0*/  STL [R1+0xad4], R4 ;  /* 0x000ad40401007387 */ /* 0x000fe80000100800 */
        /* <DEDUP_REMOVED lines=12> */
[----:B------:R-:W-:-:S02]  /*7d870*/  IADD3 R5, P1, R5, UR11, RZ ;  /* 0x0000000b05057c10 */ /* 0x000fc4000ff3e0ff */
[----:B-1----:R-:W4:Y:S01]  /*7d880*/  LDL.LU R42, [R1+0xc50] ;  /* 0x000c5000012a7983 */ /* 0x002f220000300800 */
[----:B------:R-:W-:-:S03]  /*7d890*/  IMAD.MOV.U32 R2, RZ, RZ, R40 ;  /* 0x000000ffff027224 */ /* 0x000fc600078e0028 */
[----:B------:R-:W4:Y:S01]  /*7d8a0*/  LDL.LU R40, [R1+0xc90] ;  /* 0x000c900001287983 */ /* 0x000f220000300800 */
        /* <DEDUP_REMOVED lines=13> */
[----:B------:R-:W-:-:S03]  /*7d980*/  IMAD.MOV.U32 R3, RZ, RZ, R43 ;  /* 0x000000ffff037224 */ /* 0x000fc600078e002b */
[----:B-1----:R-:W4:Y:S01]  /*7d990*/  LDL.LU R43, [R1+0xcd0] ;  /* 0x000cd000012b7983 */ /* 0x002f220000300800 */
[----:B------:R-:W-:-:S03]  /*7d9a0*/  MOV R2, R7 ;  /* 0x0000000700027202 */ /* 0x000fc60000000f00 */
[----:B------:R-:W4:Y:S01]  /*7d9b0*/  LDL.LU R7, [R1+0xd10] ;  /* 0x000d100001077983 */ /* 0x000f220000300800 */
[----:B------:R-:W-:Y:S02]  /*7d9c0*/  IADD3 R39, P1, R39, UR11, RZ ;  /* 0x0000000b27277c10 */ /* 0x000fe4000ff3e0ff */
[----:B------:R-:W-:Y:S01]  /*7d9d0*/  IADD3 R6, P2, R6, UR11, RZ ;  /* 0x0000000b06067c10 */ /* 0x000fe2000ff5e0ff */
[----:B------:R1:W-:Y:S04]  /*7d9e0*/  LDGSTS.E [R0+0x1ba00], [R2.64], P0 ;  /* 0x1ba0000002007fae */ /* 0x0003e8000812184c */
[----:B------:R2:W-:Y:S01]  /*7d9f0*/  STL [R1+0xbd4], R39 ;  /* 0x000bd42701007387 */ /* 0x0005e20000100800 */
[----:B-1----:R-:W-:Y:S01]  /*7da00*/  IMAD.MOV.U32 R2, RZ, RZ, R39 ;  /* 0x000000ffff027224 */ /* 0x002fe200078e0027 */
[----:B---3--:R-:W-:-:S05]  /*7da10*/  IADD3.X R41, R41, UR10, RZ, P1, !PT ;  /* 0x0000000a29297c10 */ /* 0x008fca0008ffe4ff */
[----:B------:R1:W-:Y:S01]  /*7da20*/  STL [R1+0xbd0], R41 ;  /* 0x000bd02901007387 */ /* 0x0003e20000100800 */
[----:B--2---:R-:W-:-:S03]  /*7da30*/  IADD3.X R36, R36, UR10, RZ, P2, !PT ;  /* 0x0000000a24247c10 */ /* 0x004fc600097fe4ff */
[----:B------:R2:W-:Y:S01]  /*7da40*/  STL [R1+0xc14], R6 ;  /* 0x000c140601007387 */ /* 0x0005e20000100800 */
[----:B------:R-:W-:-:S03]  /*7da50*/  IMAD.MOV.U32 R3, RZ, RZ, R41 ;  /* 0x000000ffff037224 */ /* 0x000fc600078e0029 */
[----:B------:R-:W3:Y:S04]  /*7da60*/  LDL.LU R39, [R1+0xd54] ;  /* 0x000d540001277983 */ /* 0x000ee80000300800 */
[----:B------:R2:W-:Y:S04]  /*7da70*/  STL [R1+0xc10], R36 ;  /* 0x000c102401007387 */ /* 0x0005e80000100800 */
[----:B------:R-:W3:Y:S04]  /*7da80*/  LDL.LU R74, [R1+0xd94] ;  /* 0x000d9400014a7983 */ /* 0x000ee80000300800 */
[----:B-1----:R-:W3:Y:S04]  /*7da90*/  LDL.LU R41, [R1+0xd50] ;  /* 0x000d500001297983 */ /* 0x002ee80000300800 */
[----:B------:R1:W-:Y:S04]  /*7daa0*/  LDGSTS.E [R0+0x1ca00], [R2.64], P0 ;  /* 0x1ca0000002007fae */ /* 0x0003e8000812184c */
[----:B------:R-:W3:Y:S01]  /*7dab0*/  LDL.LU R75, [R1+0xd90] ;  /* 0x000d9000014b7983 */ /* 0x000ee20000300800 */
        /* <DEDUP_REMOVED lines=8> */
[----:B----4-:R-:W-:Y:S01]  /*7db40*/  IADD3.X R42, R42, UR10, RZ, P1, !PT ;  /* 0x0000000a2a2a7c10 */ /* 0x010fe20008ffe4ff */
        /* <DEDUP_REMOVED lines=11> */
[----:B----4-:R-:W5:Y:S04]  /*7dc00*/  LDL.LU R4, [R1+0xe54] ;  /* 0x000e540001047983 */ /* 0x010f680000300800 */
        /* <DEDUP_REMOVED lines=24> */
[----:B-1----:R-:W-:-:S04]  /*7dd90*/  IMAD.MOV.U32 R2, RZ, RZ, R39 ;  /* 0x000000ffff027224 */ /* 0x002fc800078e0027 */
[----:B------:R1:W-:Y:S01]  /*7dda0*/  STL [R1+0xd50], R41 ;  /* 0x000d502901007387 */ /* 0x0003e20000100800 */
[----:B------:R-:W-:Y:S01]  /*7ddb0*/  IMAD.MOV.U32 R3, RZ, RZ, R41 ;  /* 0x000000ffff037224 */ /* 0x000fe200078e0029 */
[----:B------:R-:W-:Y:S02]  /*7ddc0*/  IADD3.X R75, R75, UR10, RZ, P2, !PT ;  /* 0x0000000a4b4b7c10 */ /* 0x000fe400097fe4ff */
[----:B------:R-:W-:Y:S04]  /*7ddd0*/  STL [R1+0xd94], R74 ;  /* 0x000d944a01007387 */ /* 0x000fe80000100800 */
[----:B------:R3:W-:Y:S04]  /*7dde0*/  LDGSTS.E [R0+0x22a00], [R2.64], P0 ;  /* 0x22a0000002007fae */ /* 0x0007e8000812184c */
[----:B-1----:R-:W4:Y:S01]  /*7ddf0*/  LDL.LU R41, [R1+0xed0] ;  /* 0x000ed00001297983 */ /* 0x002f220000300800 */
[----:B--2---:R-:W-:-:S03]  /*7de00*/  IADD3 R6, P1, R6, UR11, RZ ;  /* 0x0000000b06067c10 */ /* 0x004fc6000ff3e0ff */
[----:B------:R-:W-:Y:S01]  /*7de10*/  STL [R1+0xd90], R75 ;  /* 0x000d904b01007387 */ /* 0x000fe20000100800 */
[----:B------:R-:W-:-:S03]  /*7de20*/  IADD3 R36, P2, R36, UR11, RZ ;  /* 0x0000000b24247c10 */ /* 0x000fc6000ff5e0ff */
[----:B------:R-:W2:Y:S01]  /*7de30*/  LDL.LU R39, [R1+0xf10] ;  /* 0x000f100001277983 */ /* 0x000ea20000300800 */
[----:B---3--:R-:W-:Y:S01]  /*7de40*/  IMAD.MOV.U32 R2, RZ, RZ, R74 ;  /* 0x000000ffff027224 */ /* 0x008fe200078e004a */
[----:B------:R-:W-:Y:S02]  /*7de50*/  MOV R3, R75 ;  /* 0x0000004b00037202 */ /* 0x000fe40000000f00 */
[----:B------:R-:W-:Y:S04]  /*7de60*/  STL [R1+0xdd4], R6 ;  /* 0x000dd40601007387 */ /* 0x000fe80000100800 */
        /* <DEDUP_REMOVED lines=47> */
[----:B------:R1:W-:Y:S04]  /*7e160*/  LDGSTS.E [R0+0x28a00], [R2.64], P0 ;  /* 0x28a0000002007fae */ /* 0x0003e8000812184c */
[----:B------:R-:W4:Y:S01]  /*7e170*/  LDL.LU R75, [R1+0x1090] ;  /* 0x00109000014b7983 */ /* 0x000f220000300800 */
        /* <DEDUP_REMOVED lines=20> */
[----:B---3--:R-:W5:Y:S04]  /*7e2c0*/  LDL.LU R6, [R1+0x1154] ;  /* 0x0011540001067983 */ /* 0x008f680000300800 */
[----:B------:R-:W5:Y:S04]  /*7e2d0*/  LDL.LU R36, [R1+0x1194] ;  /* 0x0011940001247983 */ /* 0x000f680000300800 */
[----:B------:R1:W-:Y:S01]  /*7e2e0*/  LDGSTS.E [R0+0x2ba00], [R2.64], P0 ;  /* 0x2ba0000002007fae */ /* 0x0003e2000812184c */
[----:B------:R-:W-:-:S05]  /*7e2f0*/  IADD3 R38, P1, R38, UR11, RZ ;  /* 0x0000000b26267c10 */ /* 0x000fca000ff3e0ff */
[----:B------:R1:W-:Y:S01]  /*7e300*/  STL [R1+0xfd4], R38 ;  /* 0x000fd42601007387 */ /* 0x0003e20000100800 */
[----:B------:R-:W-:Y:S02]  /*7e310*/  IADD3 R4, P2, R4, UR11, RZ ;  /* 0x0000000b04047c10 */ /* 0x000fe4000ff5e0ff */
[----:B------:R-:W-:Y:S02]  /*7e320*/  IADD3.X R43, R43, UR10, RZ, P1, !PT ;  /* 0x0000000a2b2b7c10 */ /* 0x000fe40008ffe4ff */
[----:B-1----:R-:W-:Y:S02]  /*7e330*/  MOV R2, R38 ;  /* 0x0000002600027202 */ /* 0x002fe40000000f00 */
[----:B------:R-:W-:Y:S01]  /*7e340*/  IADD3.X R40, R40, UR10, RZ, P2, !PT ;  /* 0x0000000a28287c10 */ /* 0x000fe200097fe4ff */
        /* <DEDUP_REMOVED lines=12> */
[----:B----4-:R-:W-:-:S05]  /*7e410*/  IADD3 R7, P1, R7, UR11, RZ ;  /* 0x0000000b07077c10 */ /* 0x010fca000ff3e0ff */
        /* <DEDUP_REMOVED lines=9> */
[----:B-1----:R-:W3:Y:S01]  /*7e4b0*/  LDL.LU R41, [R1+0x11d0] ;  /* 0x0011d00001297983 */ /* 0x002ee20000300800 */
[----:B--2---:R-:W-:-:S03]  /*7e4c0*/  IADD3 R5, P1, R5, UR11, RZ ;  /* 0x0000000b05057c10 */ /* 0x004fc6000ff3e0ff */
[----:B------:R-:W-:Y:S04]  /*7e4d0*/  STL [R1+0x1090], R75 ;  /* 0x0010904b01007387 */ /* 0x000fe80000100800 */
[----:B------:R-:W2:Y:S01]  /*7e4e0*/  LDL.LU R7, [R1+0x1210] ;  /* 0x0012100001077983 */ /* 0x000ea20000300800 */
[----:B----4-:R-:W-:Y:S02]  /*7e4f0*/  IMAD.MOV.U32 R2, RZ, RZ, R74 ;  /* 0x000000ffff027224 */ /* 0x010fe400078e004a */
[----:B------:R-:W-:Y:S01]  /*7e500*/  IMAD.MOV.U32 R3, RZ, RZ, R75 ;  /* 0x000000ffff037224 */ /* 0x000fe200078e004b */
[----:B------:R-:W-:Y:S01]  /*7e510*/  IADD3 R39, P2, R39, UR11, RZ ;  /* 0x0000000b27277c10 */ /* 0x000fe2000ff5e0ff */
        /* <DEDUP_REMOVED lines=42> */
[----:B------:R2:W-:Y:S04]  /*7e7c0*/  STL [R1+0x1214], R4 ;  /* 0x0012140401007387 */ /* 0x0005e80000100800 */
[----:B------:R-:W3:Y:S01]  /*7e7d0*/  LDL.LU R74, [R1+0x1354] ;  /* 0x00135400014a7983 */ /* 0x000ee20000300800 */
[----:B------:R-:W-:-:S03]  /*7e7e0*/  MOV R3, R41 ;  /* 0x0000002900037202 */ /* 0x000fc60000000f00 */
[----:B------:R1:W-:Y:S04]  /*7e7f0*/  STL [R1+0x1210], R7 ;  /* 0x0012100701007387 */ /* 0x0003e80000100800 */
[----:B------:R-:W3:Y:S04]  /*7e800*/  LDL.LU R40, [R1+0x1394] ;  /* 0x0013940001287983 */ /* 0x000ee80000300800 */
[----:B------:R-:W3:Y:S04]  /*7e810*/  LDL.LU R75, [R1+0x1350] ;  /* 0x00135000014b7983 */ /* 0x000ee80000300800 */
[----:B------:R2:W-:Y:S04]  /*7e820*/  LDGSTS.E [R0+0x34a00], [R2.64], P0 ;  /* 0x34a0000002007fae */ /* 0x0005e8000812184c */
[----:B-1----:R-:W3:Y:S01]  /*7e830*/  LDL.LU R41, [R1+0x1390] ;  /* 0x0013900001297983 */ /* 0x002ee20000300800 */
[----:B--2---:R-:W-:-:S02]  /*7e840*/  IMAD.MOV.U32 R2, RZ, RZ, R4 ;  /* 0x000000ffff027224 */ /* 0x004fc400078e0004 */
[----:B------:R-:W-:Y:S01]  /*7e850*/  IMAD.MOV.U32 R3, RZ, RZ, R7 ;  /* 0x000000ffff037224 */ /* 0x000fe200078e0007 */
[----:B------:R-:W2:Y:S04]  /*7e860*/  LDL.LU R4, [R1+0x13d4] ;  /* 0x0013d40001047983 */ /* 0x000ea80000300800 */
        /* <DEDUP_REMOVED lines=17> */
[----:B----4-:R-:W4:Y:S04]  /*7e980*/  LDL.LU R5, [R1+0x1454] ;  /* 0x0014540001057983 */ /* 0x010f280000300800 */
        /* <DEDUP_REMOVED lines=18> */
[----:B------:R1:W-:Y:S04]  /*7eab0*/  LDGSTS.E [R0+0x39a00], [R2.64], P0 ;  /* 0x39a0000002007fae */ /* 0x0003e8000812184c */
[----:B------:R-:W4:Y:S01]  /*7eac0*/  LDL.LU R36, [R1+0x500] ;  /* 0x0005000001247983 */ /* 0x000f220000300800 */
[----:B---3--:R-:W-:-:S05]  /*7ead0*/  IADD3 R74, P1, R74, UR11, RZ ;  /* 0x0000000b4a4a7c10 */ /* 0x008fca000ff3e0ff */
[----:B-1----:R-:W-:Y:S01]  /*7eae0*/  IMAD.MOV.U32 R2, RZ, RZ, R74 ;  /* 0x000000ffff027224 */ /* 0x002fe200078e004a */
[----:B------:R-:W-:Y:S02]  /*7eaf0*/  IADD3 R40, P2, R40, UR11, RZ ;  /* 0x0000000b28287c10 */ /* 0x000fe4000ff5e0ff */
[----:B------:R-:W-:Y:S01]  /*7eb00*/  IADD3.X R75, R75, UR10, RZ, P1, !PT ;  /* 0x0000000a4b4b7c10 */ /* 0x000fe20008ffe4ff */
[----:B------:R-:W-:Y:S04]  /*7eb10*/  STL [R1+0x1354], R74 ;  /* 0x0013544a01007387 */ /* 0x000fe80000100800 */
[----:B------:R-:W-:Y:S01]  /*7eb20*/  IMAD.MOV.U32 R3, RZ, RZ, R75 ;  /* 0x000000ffff037224 */ /* 0x000fe200078e004b */
[----:B------:R-:W-:Y:S01]  /*7eb30*/  IADD3.X R41, R41, UR10, RZ, P2, !PT ;  /* 0x0000000a29297c10 */ /* 0x000fe200097fe4ff */
[----:B------:R-:W-:Y:S04]  /*7eb40*/  STL [R1+0x1350], R75 ;  /* 0x0013504b01007387 */ /* 0x000fe80000100800 */
[----:B------:R1:W-:Y:S04]  /*7eb50*/  STL [R1+0x1394], R40 ;  /* 0x0013942801007387 */ /* 0x0003e80000100800 */
[----:B------:R3:W-:Y:S01]  /*7eb60*/  LDGSTS.E [R0+0x3aa00], [R2.64], P0 ;  /* 0x3aa0000002007fae */ /* 0x0007e2000812184c */
[----:B--2---:R-:W-:-:S03]  /*7eb70*/  IADD3 R4, P1, R4, UR11, RZ ;  /* 0x0000000b04047c10 */ /* 0x004fc6000ff3e0ff */
[----:B------:R2:W-:Y:S01]  /*7eb80*/  STL [R1+0x1390], R41 ;  /* 0x0013902901007387 */ /* 0x0005e20000100800 */
[----:B------:R-:W-:Y:S01]  /*7eb90*/  IADD3 R7, P2, R7, UR11, RZ ;  /* 0x0000000b07077c10 */ /* 0x000fe2000ff5e0ff */
[----:B---3--:R-:W-:Y:S02]  /*7eba0*/  IMAD.MOV.U32 R2, RZ, RZ, R40 ;  /* 0x000000ffff027224 */ /* 0x008fe400078e0028 */
[----:B-1----:R-:W3:Y:S01]  /*7ebb0*/  LDL.LU R40, [R1+0x4bc] ;  /* 0x0004bc0001287983 */ /* 0x002ee20000300800 */
[----:B------:R-:W-:-:S03]  /*7ebc0*/  IMAD.MOV.U32 R3, RZ, RZ, R41 ;  /* 0x000000ffff037224 */ /* 0x000fc600078e0029 */
[----:B--2---:R-:W2:Y:S04]  /*7ebd0*/  LDL.LU R41, [R1+0x4fc] ;  /* 0x0004fc0001297983 */ /* 0x004ea80000300800 */
        /* <DEDUP_REMOVED lines=8> */
[----:B------:R-:W2:Y:S04]  /*7ec60*/  LDL.LU R4, [R1+0x540] ;  /* 0x0005400001047983 */ /* 0x000ea80000300800 */
[----:B------:R4:W-:Y:S04]  /*7ec70*/  STL [R1+0x1410], R42 ;  /* 0x0014102a01007387 */ /* 0x0009e80000100800 */
[----:B------:R4:W-:Y:S04]  /*7ec80*/  LDGSTS.E [R0+0x3ca00], [R2.64], P0 ;  /* 0x3ca0000002007fae */ /* 0x0009e8000812184c */
[----:B-1----:R-:W2:Y:S01]  /*7ec90*/  LDL.LU R37, [R1+0x580] ;  /* 0x0005800001257983 */ /* 0x002ea20000300800 */
[----:B----4-:R-:W-:-:S02]  /*7eca0*/  IADD3 R5, P1, R5, UR11, RZ ;  /* 0x0000000b05057c10 */ /* 0x010fc4000ff3e0ff */
[----:B------:R-:W-:Y:S02]  /*7ecb0*/  MOV R2, R7 ;  /* 0x0000000700027202 */ /* 0x000fe40000000f00 */
[----:B-----5:R-:W4:Y:S01]  /*7ecc0*/  LDL.LU R7, [R1+0x53c] ;  /* 0x00053c0001077983 */ /* 0x020f220000300800 */
[----:B------:R-:W-:-:S03]  /*7ecd0*/  IMAD.MOV.U32 R3, RZ, RZ, R42 ;  /* 0x000000ffff037224 */ /* 0x000fc600078e002a */
[----:B------:R-:W5:Y:S01]  /*7ece0*/  LDL.LU R42, [R1+0x57c] ;  /* 0x00057c00012a7983 */ /* 0x000f620000300800 */
        /* <DEDUP_REMOVED lines=16> */
[----:B------:R-:W5:Y:S01]  /*7edf0*/  LDL.LU R39, [R1+0x5fc] ;  /* 0x0005fc0001277983 */ /* 0x000f620000300800 */
[----:B------:R-:W-:Y:S01]  /*7ee00*/  IMAD.SHL.U32 R77, R73, 0x4, RZ ;  /* 0x00000004494d7824 */ /* 0x000fe200078e00ff */
[----:B------:R-:W-:Y:S02]  /*7ee10*/  IADD3 R6, P1, R6, UR11, RZ ;  /* 0x0000000b06067c10 */ /* 0x000fe4000ff3e0ff */
[----:B------:R1:W-:Y:S01]  /*7ee20*/  LDGSTS.E [R0+0x3fa00], [R2.64], P0 ;  /* 0x3fa0000002007fae */ /* 0x0003e2000812184c */
[----:B------:R-:W-:-:S02]  /*7ee30*/  IADD3 R36, P2, R36, UR11, RZ ;  /* 0x0000000b24247c10 */ /* 0x000fc4000ff5e0ff */
[----:B------:R-:W-:Y:S01]  /*7ee40*/  LOP3.LUT R73, R77, 0x60, RZ, 0x3c, !PT ;  /* 0x000000604d497812 */ /* 0x000fe200078e3cff */
[----:B------:R-:W-:Y:S01]  /*7ee50*/  STL [R1+0x4c0], R6 ;  /* 0x0004c00601007387 */ /* 0x000fe20000100800 */
[----:B-1----:R-:W-:-:S03]  /*7ee60*/  IMAD.U32 R0, RZ, RZ, UR8 ;  /* 0x00000008ff007e24 */ /* 0x002fc6000f8e00ff */
[----:B------:R-:W-:Y:S01]  /*7ee70*/  STL [R1+0x500], R36 ;  /* 0x0005002401007387 */ /* 0x000fe20000100800 */
[----:B------:R-:W-:Y:S02]  /*7ee80*/  IMAD.MOV.U32 R2, RZ, RZ, R6 ;  /* 0x000000ffff027224 */ /* 0x000fe400078e0006 */
[----:B------:R-:W-:Y:S01]  /*7ee90*/  IMAD R0, R0, 0x40000, R73 ;  /* 0x0004000000007824 */ /* 0x000fe200078e0249 */
[----:B---3--:R-:W-:Y:S02]  /*7eea0*/  IADD3.X R40, R40, UR10, RZ, P1, !PT ;  /* 0x0000000a28287c10 */ /* 0x008fe40008ffe4ff */
[----:B--2---:R-:W-:-:S03]  /*7eeb0*/  IADD3.X R41, R41, UR10, RZ, P2, !PT ;  /* 0x0000000a29297c10 */ /* 0x004fc600097fe4ff */
[----:B------:R-:W-:Y:S01]  /*7eec0*/  IMAD.MOV.U32 R3, RZ, RZ, R40 ;  /* 0x000000ffff037224 */ /* 0x000fe200078e0028 */
[----:B------:R1:W-:Y:S04]  /*7eed0*/  STL [R1+0x4bc], R40 ;  /* 0x0004bc2801007387 */ /* 0x0003e80000100800 */
[----:B------:R2:W-:Y:S04]  /*7eee0*/  LDGSTS.E [R0+0xc00], [R2.64], P0 ;  /* 0x00c0000002007fae */ /* 0x0005e8000812184c */
[----:B-1----:R-:W3:Y:S04]  /*7eef0*/  LDL.LU R40, [R1+0x640] ;  /* 0x0006400001287983 */ /* 0x002ee80000300800 */
[----:B------:R-:W3:Y:S01]  /*7ef00*/  LDL.LU R6, [R1+0x680] ;  /* 0x0006800001067983 */ /* 0x000ee20000300800 */
[----:B--2---:R-:W-:-:S03]  /*7ef10*/  IMAD.MOV.U32 R3, RZ, RZ, R41 ;  /* 0x000000ffff037224 */ /* 0x004fc600078e0029 */
[----:B------:R1:W-:Y:S01]  /*7ef20*/  STL [R1+0x4fc], R41 ;  /* 0x0004fc2901007387 */ /* 0x0003e20000100800 */
[----:B------:R-:W-:-:S05]  /*7ef30*/  IMAD.MOV.U32 R2, RZ, RZ, R36 ;  /* 0x000000ffff027224 */ /* 0x000fca00078e0024 */
[----:B------:R2:W-:Y:S04]  /*7ef40*/  LDGSTS.E [R0+0x1c00], [R2.64], P0 ;  /* 0x01c0000002007fae */ /* 0x0005e8000812184c */
[----:B-1----:R-:W3:Y:S04]  /*7ef50*/  LDL.LU R41, [R1+0x63c] ;  /* 0x00063c0001297983 */ /* 0x002ee80000300800 */
[----:B------:R-:W3:Y:S01]  /*7ef60*/  LDL.LU R36, [R1+0x67c] ;  /* 0x00067c0001247983 */ /* 0x000ee20000300800 */
[----:B------:R-:W-:-:S05]  /*7ef70*/  IADD3 R4, P1, R4, UR11, RZ ;  /* 0x0000000b04047c10 */ /* 0x000fca000ff3e0ff */
[----:B------:R-:W-:Y:S01]  /*7ef80*/  STL [R1+0x540], R4 ;  /* 0x0005400401007387 */ /* 0x000fe20000100800 */
[----:B--2---:R-:W-:Y:S01]  /*7ef90*/  IMAD.MOV.U32 R2, RZ, RZ, R4 ;  /* 0x000000ffff027224 */ /* 0x004fe200078e0004 */
[----:B------:R-:W-:Y:S02]  /*7efa0*/  IADD3 R37, P2, R37, UR11, RZ ;  /* 0x0000000b25257c10 */ /* 0x000fe4000ff5e0ff */
[----:B----4-:R-:W-:Y:S02]  /*7efb0*/  IADD3.X R7, R7, UR10, RZ, P1, !PT ;  /* 0x0000000a07077c10 */ /* 0x010fe40008ffe4ff */
[----:B-----5:R-:W-:-:S03]  /*7efc0*/  IADD3.X R42, R42, UR10, RZ, P2, !PT ;  /* 0x0000000a2a2a7c10 */ /* 0x020fc600097fe4ff */
[----:B------:R-:W-:Y:S01]  /*7efd0*/  IMAD.MOV.U32 R3, RZ, RZ, R7 ;  /* 0x000000ffff037224 */ /* 0x000fe200078e0007 */
[----:B------:R1:W-:Y:S04]  /*7efe0*/  STL [R1+0x53c], R7 ;  /* 0x00053c0701007387 */ /* 0x0003e80000100800 */
[----:B------:R-:W-:Y:S04]  /*7eff0*/  STL [R1+0x580], R37 ;  /* 0x0005802501007387 */ /* 0x000fe80000100800 */
[----:B------:R2:W-:Y:S04]  /*7f000*/  LDGSTS.E [R0+0x2c00], [R2.64], P0 ;  /* 0x02c0000002007fae */ /* 0x0005e8000812184c */
[----:B-1----:R-:W4:Y:S04]  /*7f010*/  LDL.LU R7, [R1+0x6dc] ;  /* 0x0006dc0001077983 */ /* 0x002f280000300800 */
[----:B------:R1:W-:Y:S04]  /*7f020*/  STL [R1+0x57c], R42 ;  /* 0x00057c2a01007387 */ /* 0x0003e80000100800 */
[----:B------:R-:W5:Y:S01]  /*7f030*/  LDL.LU R4, [R1+0x71c] ;  /* 0x00071c0001047983 */ /* 0x000f620000300800 */
[----:B--2---:R-:W-:-:S03]  /*7f040*/  IMAD.MOV.U32 R3, RZ, RZ, R42 ;  /* 0x000000ffff037224 */ /* 0x004fc600078e002a */
[----:B-1----:R-:W2:Y:S01]  /*7f050*/  LDL.LU R42, [R1+0x6d8] ;  /* 0x0006d800012a7983 */ /* 0x002ea20000300800 */
[----:B------:R-:W-:-:S03]  /*7f060*/  IMAD.MOV.U32 R2, RZ, RZ, R37 ;  /* 0x000000ffff027224 */ /* 0x000fc600078e0025 */
[----:B------:R-:W2:Y:S04]  /*7f070*/  LDL.LU R37, [R1+0x718] ;  /* 0x0007180001257983 */ /* 0x000ea80000300800 */
[----:B------:R1:W-:Y:S01]  /*7f080*/  LDGSTS.E [R0+0x3c00], [R2.64], P0 ;  /* 0x03c0000002007fae */ /* 0x0003e2000812184c */
[----:B------:R-:W-:Y:S02]  /*7f090*/  IADD3 R38, P1, R38, UR11, RZ ;  /* 0x0000000b26267c10 */ /* 0x000fe4000ff3e0ff */
[----:B------:R-:W-:-:S03]  /*7f0a0*/  IADD3 R5, P2, R5, UR11, RZ ;  /* 0x0000000b05057c10 */ /* 0x000fc6000ff5e0ff */
[----:B------:R1:W-:Y:S01]  /*7f0b0*/  STL [R1+0x5c0], R38 ;  /* 0x0005c02601007387 */ /* 0x0003e20000100800 */
[----:B------:R-:W-:Y:S02]  /*7f0c0*/  IADD3.X R43, R43, UR10, RZ, P1, !PT ;  /* 0x0000000a2b2b7c10 */ /* 0x000fe40008ffe4ff */
[----:B-1----:R-:W-:Y:S02]  /*7f0d0*/  MOV R2, R38 ;  /* 0x0000002600027202 */ /* 0x002fe40000000f00 */
[----:B------:R-:W-:Y:S01]  /*7f0e0*/  IADD3.X R39, R39, UR10, RZ, P2, !PT ;  /* 0x0000000a27277c10 */ /* 0x000fe200097fe4ff */
        /* <DEDUP_REMOVED lines=14> */
[----:B---3--:R-:W-:-:S02]  /*7f1d0*/  IADD3 R40, P1, R40, UR11, RZ ;  /* 0x0000000b28287c10 */ /* 0x008fc4000ff3e0ff */
[----:B------:R-:W-:-:S03]  /*7f1e0*/  IADD3 R6, P2, R6, UR11, RZ ;  /* 0x0000000b06067c10 */ /* 0x000fc6000ff5e0ff */
[----:B------:R3:W-:Y:S01]  /*7f1f0*/  STL [R1+0x640], R40 ;  /* 0x0006402801007387 */ /* 0x0007e20000100800 */
[----:B-1----:R-:W-:Y:S01]  /*7f200*/  IMAD.MOV.U32 R2, RZ, RZ, R40 ;  /* 0x000000ffff027224 */ /* 0x002fe200078e0028 */
[----:B------:R-:W-:Y:S02]  /*7f210*/  IADD3.X R41, R41, UR10, RZ, P1, !PT ;  /* 0x0000000a29297c10 */ /* 0x000fe40008ffe4ff */
[----:B------:R-:W-:-:S03]  /*7f220*/  IADD3.X R36, R36, UR10, RZ, P2, !PT ;  /* 0x0000000a24247c10 */ /* 0x000fc600097fe4ff */
[----:B------:R1:W-:Y:S01]  /*7f230*/  STL [R1+0x63c], R41 ;  /* 0x00063c2901007387 */ /* 0x0003e20000100800 */
[----:B------:R-:W-:-:S03]  /*7f240*/  IMAD.MOV.U32 R3, RZ, RZ, R41 ;  /* 0x000000ffff037224 */ /* 0x000fc600078e0029 */
[----:B------:R1:W-:Y:S04]  /*7f250*/  STL [R1+0x680], R6 ;  /* 0x0006800601007387 */ /* 0x0003e80000100800 */
[----:B---3--:R-:W3:Y:S04]  /*7f260*/  LDL.LU R40, [R1+0x7d8] ;  /* 0x0007d80001287983 */ /* 0x008ee80000300800 */
[----:B------:R1:W-:Y:S04]  /*7f270*/  STL [R1+0x67c], R36 ;  /* 0x00067c2401007387 */ /* 0x0003e80000100800 */
[----:B-1----:R-:W3:Y:S04]  /*7f280*/  LDL.LU R41, [R1+0x818] ;  /* 0x0008180001297983 */ /* 0x002ee80000300800 */
[----:B------:R1:W-:Y:S02]  /*7f290*/  LDGSTS.E [R0+0x6c00], [R2.64], P0 ;  /* 0x06c0000002007fae */ /* 0x0003e4000812184c */
[----:B-1----:R-:W-:-:S02]  /*7f2a0*/  IMAD.MOV.U32 R2, RZ, RZ, R6 ;  /* 0x000000ffff027224 */ /* 0x002fc400078e0006 */
[----:B------:R-:W-:Y:S01]  /*7f2b0*/  IMAD.MOV.U32 R3, RZ, RZ, R36 ;  /* 0x000000ffff037224 */ /* 0x000fe200078e0024 */
[----:B------:R-:W3:Y:S04]  /*7f2c0*/  LDL.LU R6, [R1+0x85c] ;  /* 0x00085c0001067983 */ /* 0x000ee80000300800 */
[----:B------:R-:W3:Y:S04]  /*7f2d0*/  LDL.LU R36, [R1+0x89c] ;  /* 0x00089c0001247983 */ /* 0x000ee80000300800 */
[----:B------:R1:W-:Y:S01]  /*7f2e0*/  LDGSTS.E [R0+0x7c00], [R2.64], P0 ;  /* 0x07c0000002007fae */ /* 0x0003e2000812184c */
[----:B----4-:R-:W-:-:S05]  /*7f2f0*/  IADD3 R7, P1, R7, UR11, RZ ;  /* 0x0000000b07077c10 */ /* 0x010fca000ff3e0ff */
[----:B------:R4:W-:Y:S01]  /*7f300*/  STL [R1+0x6dc], R7 ;  /* 0x0006dc0701007387 */ /* 0x0009e20000100800 */
[----:B-----5:R-:W-:Y:S02]  /*7f310*/  IADD3 R4, P2, R4, UR11, RZ ;  /* 0x0000000b04047c10 */ /* 0x020fe4000ff5e0ff */
[----:B--2---:R-:W-:Y:S01]  /*7f320*/  IADD3.X R42, R42, UR10, RZ, P1, !PT ;  /* 0x0000000a2a2a7c10 */ /* 0x004fe20008ffe4ff */
[----:B-1----:R-:W-:Y:S01]  /*7f330*/  IMAD.MOV.U32 R2, RZ, RZ, R7 ;  /* 0x000000ffff027224 */ /* 0x002fe200078e0007 */
[----:B------:R-:W-:-:S03]  /*7f340*/  IADD3.X R37, R37, UR10, RZ, P2, !PT ;  /* 0x0000000a25257c10 */ /* 0x000fc600097fe4ff */
[----:B------:R1:W-:Y:S04]  /*7f350*/  STL [R1+0x6d8], R42 ;  /* 0x0006d82a01007387 */ /* 0x0003e80000100800 */
[----:B------:R-:W-:Y:S04]  /*7f360*/  STL [R1+0x71c], R4 ;  /* 0x00071c0401007387 */ /* 0x000fe80000100800 */
[----:B----4-:R-:W2:Y:S01]  /*7f370*/  LDL.LU R7, [R1+0x858] ;  /* 0x0008580001077983 */ /* 0x010ea20000300800 */
[----:B------:R-:W-:-:S03]  /*7f380*/  IMAD.MOV.U32 R3, RZ, RZ, R42 ;  /* 0x000000ffff037224 */ /* 0x000fc600078e002a */
[----:B------:R4:W-:Y:S04]  /*7f390*/  STL [R1+0x718], R37 ;  /* 0x0007182501007387 */ /* 0x0009e80000100800 */
[----:B-1----:R-:W5:Y:S04]  /*7f3a0*/  LDL.LU R42, [R1+0x898] ;  /* 0x00089800012a7983 */ /* 0x002f680000300800 */
[----:B------:R1:W-:Y:S02]  /*7f3b0*/  LDGSTS.E [R0+0x8c00], [R2.64], P0 ;  /* 0x08c0000002007fae */ /* 0x0003e4000812184c */
[----:B-1----:R-:W-:-:S02]  /*7f3c0*/  IMAD.MOV.U32 R2, RZ, RZ, R4 ;  /* 0x000000ffff027224 */ /* 0x002fc400078e0004 */
[----:B------:R-:W-:Y:S02]  /*7f3d0*/  IMAD.MOV.U32 R3, RZ, RZ, R37 ;  /* 0x000000ffff037224 */ /* 0x000fe400078e0025 */
[----:B----4-:R-:W5:Y:S04]  /*7f3e0*/  LDL.LU R37, [R1+0x8dc] ;  /* 0x0008dc0001257983 */ /* 0x010f680000300800 */
[----:B------:R-:W5:Y:S04]  /*7f3f0*/  LDL.LU R4, [R1+0x91c] ;  /* 0x00091c0001047983 */ /* 0x000f680000300800 */
        /* <DEDUP_REMOVED lines=10> */
[----:B------:R-:W5:Y:S04]  /*7f4a0*/  LDL.LU R43, [R1+0x8d8] ;  /* 0x0008d800012b7983 */ /* 0x000f680000300800 */
        /* <DEDUP_REMOVED lines=20> */
[----:B------:R-:W-:Y:S01]  /*7f5f0*/  IADD3 R6, P1, R6, UR11, RZ ;  /* 0x0000000b06067c10 */ /* 0x000fe2000ff3e0ff */
[----:B------:R-:W-:Y:S01]  /*7f600*/  IMAD.MOV.U32 R2, RZ, RZ, R39 ;  /* 0x000000ffff027224 */ /* 0x000fe200078e0027 */
[----:B-1----:R-:W3:Y:S01]  /*7f610*/  LDL.LU R41, [R1+0x958] ;  /* 0x0009580001297983 */ /* 0x002ee20000300800 */
[----:B------:R-:W-:-:S03]  /*7f620*/  IADD3 R36, P2, R36, UR11, RZ ;  /* 0x0000000b24247c10 */ /* 0x000fc6000ff5e0ff */
[----:B------:R-:W3:Y:S04]  /*7f630*/  LDL.LU R39, [R1+0x998] ;  /* 0x0009980001277983 */ /* 0x000ee80000300800 */
        /* <DEDUP_REMOVED lines=43> */
[----:B------:R1:W-:Y:S01]  /*7f8f0*/  STL [R1+0x958], R41 ;  /* 0x0009582901007387 */ /* 0x0003e20000100800 */
[----:B------:R-:W-:-:S03]  /*7f900*/  IMAD.MOV.U32 R3, RZ, RZ, R41 ;  /* 0x000000ffff037224 */ /* 0x000fc600078e0029 */
[----:B------:R3:W-:Y:S04]  /*7f910*/  STL [R1+0x99c], R5 ;  /* 0x00099c0501007387 */ /* 0x0007e80000100800 */
[----:B----4-:R-:W4:Y:S04]  /*7f920*/  LDL.LU R40, [R1+0xad8] ;  /* 0x000ad80001287983 */ /* 0x010f280000300800 */
[----:B------:R3:W-:Y:S04]  /*7f930*/  STL [R1+0x998], R39 ;  /* 0x0009982701007387 */ /* 0x0007e80000100800 */
[----:B-1----:R-:W4:Y:S04]  /*7f940*/  LDL.LU R41, [R1+0xb18] ;  /* 0x000b180001297983 */ /* 0x002f280000300800 */
        /* <DEDUP_REMOVED lines=18> */
[----:B------:R1:W-:Y:S02]  /*7fa70*/  LDGSTS.E [R0+0x14c00], [R2.64], P0 ;  /* 0x14c0000002007fae */ /* 0x0003e4000812184c */
[----:B-1----:R-:W-:Y:S01]  /*7fa80*/  MOV R2, R6 ;  /* 0x0000000600027202 */ /* 0x002fe20000000f00 */
[----:B------:R-:W-:-:S02]  /*7fa90*/  IMAD.MOV.U32 R3, RZ, RZ, R36 ;  /* 0x000000ffff037224 */ /* 0x000fc400078e0024 */
[----:B-----5:R-:W2:Y:S04]  /*7faa0*/  LDL.LU R36, [R1+0xbdc] ;  /* 0x000bdc0001247983 */ /* 0x020ea80000300800 */
[----:B------:R-:W2:Y:S04]  /*7fab0*/  LDL.LU R6, [R1+0xc1c] ;  /* 0x000c1c0001067983 */ /* 0x000ea80000300800 */
        /* <DEDUP_REMOVED lines=10> */
[----:B------:R-:W2:Y:S04]  /*7fb60*/  LDL.LU R43, [R1+0xbd8] ;  /* 0x000bd800012b7983 */ /* 0x000ea80000300800 */
        /* <DEDUP_REMOVED lines=20> */
[----:B---3--:R-:W-:Y:S01]  /*7fcb0*/  IADD3 R5, P1, R5, UR11, RZ ;  /* 0x0000000b05057c10 */ /* 0x008fe2000ff3e0ff */
[----:B------:R-:W-:Y:S01]  /*7fcc0*/  IMAD.MOV.U32 R2, RZ, RZ, R38 ;  /* 0x000000ffff027224 */ /* 0x000fe200078e0026 */
[----:B-1----:R-:W3:Y:S01]  /*7fcd0*/  LDL.LU R41, [R1+0xc58] ;  /* 0x000c580001297983 */ /* 0x002ee20000300800 */
[----:B------:R-:W-:-:S03]  /*7fce0*/  IADD3 R39, P2, R39, UR11, RZ ;  /* 0x0000000b27277c10 */ /* 0x000fc6000ff5e0ff */
        /* <DEDUP_REMOVED lines=33> */
[----:B-1----:R-:W-:Y:S01]  /*7ff00*/  IMAD.MOV.U32 R2, RZ, RZ, R6 ;  /* 0x000000ffff027224 */ /* 0x002fe200078e0006 */
[----:B------:R-:W-:Y:S01]  /*7ff10*/  MOV R3, R37 ;  /* 0x0000002500037202 */ /* 0x000fe20000000f00 */
        /* <DEDUP_REMOVED lines=9> */
[----:B------:R1:W-:Y:S01]  /*7ffb0*/  STL [R1+0xc58], R41 ;  /* 0x000c582901007387 */ /* 0x0003e20000100800 */
[----:B------:R-:W-:-:S03]  /*7ffc0*/  IMAD.MOV.U32 R3, RZ, RZ, R41 ;  /* 0x000000ffff037224 */ /* 0x000fc600078e0029 */
[----:B------:R3:W-:Y:S04]  /*7ffd0*/  STL [R1+0xc9c], R4 ;  /* 0x000c9c0401007387 */ /* 0x0007e80000100800 */
[----:B-----5:R-:W4:Y:S04]  /*7ffe0*/  LDL.LU R40, [R1+0xdd8] ;  /* 0x000dd80001287983 */ /* 0x020f280000300800 */
        /* <DEDUP_REMOVED lines=23> */
[----:B------:R-:W5:Y:S01]  /*80160*/  LDL.LU R39, [R1+0xedc] ;  /* 0x000edc0001277983 */ /* 0x000f620000300800 */
[----:B------:R-:W-:-:S03]  /*80170*/  IADD3 R36, P1, R36, UR11, RZ ;  /* 0x0000000b24247c10 */ /* 0x000fc6000ff3e0ff */
[----:B------:R-:W5:Y:S04]  /*80180*/  LDL.LU R5, [R1+0xf1c] ;  /* 0x000f1c0001057983 */ /* 0x000f680000300800 */
[----:B------:R-:W-:Y:S01]  /*80190*/  STL [R1+0xd5c], R36 ;  /* 0x000d5c2401007387 */ /* 0x000fe20000100800 */
[----:B------:R-:W-:-:S03]  /*801a0*/  IADD3 R73, P2, R73, UR11, RZ ;  /* 0x0000000b49497c10 */ /* 0x000fc6000ff5e0ff */
[----:B------:R1:W-:Y:S01]  /*801b0*/  LDGSTS.E [R0+0x21c00], [R2.64], P0 ;  /* 0x21c0000002007fae */ /* 0x0003e2000812184c */
        /* <DEDUP_REMOVED lines=27> */
[----:B---3--:R-:W-:Y:S01]  /*80370*/  IADD3 R4, P1, R4, UR11, RZ ;  /* 0x0000000b04047c10 */ /* 0x008fe2000ff3e0ff */
[----:B------:R-:W-:Y:S01]  /*80380*/  IMAD.MOV.U32 R2, RZ, RZ, R37 ;  /* 0x000000ffff027224 */ /* 0x000fe200078e0025 */
[----:B-1----:R-:W3:Y:S01]  /*80390*/  LDL.LU R41, [R1+0xf58] ;  /* 0x000f580001297983 */ /* 0x002ee20000300800 */
[----:B-----5:R-:W-:-:S03]  /*803a0*/  IADD3 R38, P2, R38, UR11, RZ ;  /* 0x0000000b26267c10 */ /* 0x020fc6000ff5e0ff */
[----:B------:R-:W4:Y:S04]  /*803b0*/  LDL.LU R37, [R1+0xf98] ;  /* 0x000f980001257983 */ /* 0x000f280000300800 */
[----:B------:R1:W-:Y:S04]  /*803c0*/  LDGSTS.E [R0+0x25c00], [R2.64], P0 ;  /* 0x25c0000002007fae */ /* 0x0003e8000812184c */
[----:B------:R-:W-:Y:S01]  /*803d0*/  STL [R1+0xe5c], R4 ;  /* 0x000e5c0401007387 */ /* 0x000fe20000100800 */
[----:B-1----:R-:W-:Y:S02]  /*803e0*/  MOV R2, R4 ;  /* 0x0000000400027202 */ /* 0x002fe40000000f00 */
        /* <DEDUP_REMOVED lines=43> */
[----:B--2---:R-:W2:Y:S04]  /*806a0*/  LDL.LU R40, [R1+0x10d8] ;  /* 0x0010d80001287983 */ /* 0x004ea80000300800 */
        /* <DEDUP_REMOVED lines=33> */
[----:B-1----:R-:W-:-:S03]  /*808c0*/  MOV R3, R43 ;  /* 0x0000002b00037202 */ /* 0x002fc60000000f00 */
        /* <DEDUP_REMOVED lines=22> */
[----:B---3--:R-:W-:Y:S01]  /*80a30*/  IADD3 R6, P1, R6, UR11, RZ ;  /* 0x0000000b06067c10 */ /* 0x008fe2000ff3e0ff */
[----:B------:R-:W-:Y:S01]  /*80a40*/  IMAD.MOV.U32 R2, RZ, RZ, R36 ;  /* 0x000000ffff027224 */ /* 0x000fe200078e0024 */
[----:B-1----:R-:W2:Y:S01]  /*80a50*/  LDL.LU R41, [R1+0x1258] ;  /* 0x0012580001297983 */ /* 0x002ea20000300800 */
[----:B----4-:R-:W-:-:S03]  /*80a60*/  IADD3 R37, P2, R37, UR11, RZ ;  /* 0x0000000b25257c10 */ /* 0x010fc6000ff5e0ff */
[----:B------:R-:W3:Y:S04]  /*80a70*/  LDL.LU R36, [R1+0x1298] ;  /* 0x0012980001247983 */ /* 0x000ee80000300800 */
[----:B------:R1:W-:Y:S04]  /*80a80*/  LDGSTS.E [R0+0x31c00], [R2.64], P0 ;  /* 0x31c0000002007fae */ /* 0x0003e8000812184c */
[----:B------:R4:W-:Y:S01]  /*80a90*/  STL [R1+0x115c], R6 ;  /* 0x00115c0601007387 */ /* 0x0009e20000100800 */
[----:B-1----:R-:W-:Y:S01]  /*80aa0*/  IMAD.MOV.U32 R2, RZ, RZ, R6 ;  /* 0x000000ffff027224 */ /* 0x002fe200078e0006 */
[----:B------:R-:W-:-:S05]  /*80ab0*/  IADD3.X R7, R7, UR10, RZ, P1, !PT ;  /* 0x0000000a07077c10 */ /* 0x000fca0008ffe4ff */
[----:B------:R-:W-:Y:S01]  /*80ac0*/  IMAD.MOV.U32 R3, RZ, RZ, R7 ;  /* 0x000000ffff037224 */ /* 0x000fe200078e0007 */
[----:B------:R1:W-:Y:S01]  /*80ad0*/  STL [R1+0x1158], R7 ;  /* 0x0011580701007387 */ /* 0x0003e20000100800 */
[----:B------:R-:W-:-:S03]  /*80ae0*/  IADD3.X R42, R42, UR10, RZ, P2, !PT ;  /* 0x0000000a2a2a7c10 */ /* 0x000fc600097fe4ff */
[----:B------:R-:W-:Y:S04]  /*80af0*/  STL [R1+0x119c], R37 ;  /* 0x00119c2501007387 */ /* 0x000fe80000100800 */
[----:B----4-:R-:W4:Y:S04]  /*80b00*/  LDL.LU R6, [R1+0x12dc] ;  /* 0x0012dc0001067983 */ /* 0x010f280000300800 */
[----:B------:R1:W-:Y:S04]  /*80b10*/  STL [R1+0x1198], R42 ;  /* 0x0011982a01007387 */ /* 0x0003e80000100800 */
[----:B------:R1:W-:Y:S04]  /*80b20*/  LDGSTS.E [R0+0x32c00], [R2.64], P0 ;  /* 0x32c0000002007fae */ /* 0x0003e8000812184c */
[----:B-1----:R-:W4:Y:S01]  /*80b30*/  LDL.LU R7, [R1+0x131c] ;  /* 0x00131c0001077983 */ /* 0x002f220000300800 */
[----:B------:R-:W-:Y:S01]  /*80b40*/  IADD3 R38, P1, R38, UR11, RZ ;  /* 0x0000000b26267c10 */ /* 0x000fe2000ff3e0ff */
[----:B------:R-:W-:-:S02]  /*80b50*/  IMAD.MOV.U32 R3, RZ, RZ, R42 ;  /* 0x000000ffff037224 */ /* 0x000fc400078e002a */
[----:B------:R-:W4:Y:S01]  /*80b60*/  LDL.LU R42, [R1+0x12d8] ;  /* 0x0012d800012a7983 */ /* 0x000f220000300800 */
[----:B------:R-:W-:Y:S01]  /*80b70*/  IMAD.MOV.U32 R2, RZ, RZ, R37 ;  /* 0x000000ffff027224 */ /* 0x000fe200078e0025 */
[----:B------:R-:W-:Y:S02]  /*80b80*/  IADD3 R4, P2, R4, UR11, RZ ;  /* 0x0000000b04047c10 */ /* 0x000fe4000ff5e0ff */
        /* <DEDUP_REMOVED lines=29> */
[----:B-----5:R-:W2:Y:S04]  /*80d60*/  LDL.LU R40, [R1+0x13d8] ;  /* 0x0013d80001287983 */ /* 0x020ea80000300800 */
[----:B------:R3:W-:Y:S04]  /*80d70*/  STL [R1+0x1298], R36 ;  /* 0x0012982401007387 */ /* 0x0007e80000100800 */
[----:B-1----:R-:W5:Y:S04]  /*80d80*/  LDL.LU R41, [R1+0x1418] ;  /* 0x0014180001297983 */ /* 0x002f680000300800 */
[----:B------:R1:W-:Y:S02]  /*80d90*/  LDGSTS.E [R0+0x36c00], [R2.64], P0 ;  /* 0x36c0000002007fae */ /* 0x0003e4000812184c */
[----:B-1----:R-:W-:Y:S01]  /*80da0*/  MOV R2, R5 ;  /* 0x0000000500027202 */ /* 0x002fe20000000f00 */
[----:B------:R-:W-:-:S02]  /*80db0*/  IMAD.MOV.U32 R3, RZ, RZ, R36 ;  /* 0x000000ffff037224 */ /* 0x000fc400078e0024 */
[----:B---3--:R-:W3:Y:S04]  /*80dc0*/  LDL.LU R36, [R1+0x145c] ;  /* 0x00145c0001247983 */ /* 0x008ee80000300800 */
[----:B------:R-:W3:Y:S04]  /*80dd0*/  LDL.LU R5, [R1+0x149c] ;  /* 0x00149c0001057983 */ /* 0x000ee80000300800 */
[----:B------:R1:W-:Y:S01]  /*80de0*/  LDGSTS.E [R0+0x37c00], [R2.64], P0 ;  /* 0x37c0000002007fae */ /* 0x0003e2000812184c */
[----:B----4-:R-:W-:-:S05]  /*80df0*/  IADD3 R6, P1, R6, UR11, RZ ;  /* 0x0000000b06067c10 */ /* 0x010fca000ff3e0ff */
[----:B------:R-:W-:Y:S01]  /*80e00*/  STL [R1+0x12dc], R6 ;  /* 0x0012dc0601007387 */ /* 0x000fe20000100800 */
[----:B------:R-:W-:Y:S01]  /*80e10*/  IADD3 R7, P2, R7, UR11, RZ ;  /* 0x0000000b07077c10 */ /* 0x000fe2000ff5e0ff */
[----:B-1----:R-:W-:Y:S01]  /*80e20*/  IMAD.MOV.U32 R2, RZ, RZ, R6 ;  /* 0x000000ffff027224 */ /* 0x002fe200078e0006 */
[----:B------:R-:W-:Y:S02]  /*80e30*/  IADD3.X R42, R42, UR10, RZ, P1, !PT ;  /* 0x0000000a2a2a7c10 */ /* 0x000fe40008ffe4ff */
[----:B------:R-:W-:-:S03]  /*80e40*/  IADD3.X R37, R37, UR10, RZ, P2, !PT ;  /* 0x0000000a25257c10 */ /* 0x000fc600097fe4ff */
[----:B------:R1:W-:Y:S01]  /*80e50*/  STL [R1+0x12d8], R42 ;  /* 0x0012d82a01007387 */ /* 0x0003e20000100800 */
[----:B------:R-:W-:-:S03]  /*80e60*/  IMAD.MOV.U32 R3, RZ, RZ, R42 ;  /* 0x000000ffff037224 */ /* 0x000fc600078e002a */
[----:B------:R4:W-:Y:S04]  /*80e70*/  STL [R1+0x131c], R7 ;  /* 0x00131c0701007387 */ /* 0x0009e80000100800 */
[----:B------:R4:W-:Y:S04]  /*80e80*/  LDGSTS.E [R0+0x38c00], [R2.64], P0 ;  /* 0x38c0000002007fae */ /* 0x0009e8000812184c */
[----:B-1----:R-:W3:Y:S04]  /*80e90*/  LDL.LU R42, [R1+0x1458] ;  /* 0x00145800012a7983 */ /* 0x002ee80000300800 */
[----:B------:R1:W-:Y:S04]  /*80ea0*/  STL [R1+0x1318], R37 ;  /* 0x0013182501007387 */ /* 0x0003e80000100800 */
[----:B------:R-:W3:Y:S01]  /*80eb0*/  LDL.LU R6, [R1+0x1498] ;  /* 0x0014980001067983 */ /* 0x000ee20000300800 */
[----:B----4-:R-:W-:-:S02]  /*80ec0*/  IMAD.MOV.U32 R2, RZ, RZ, R7 ;  /* 0x000000ffff027224 */ /* 0x010fc400078e0007 */
[----:B------:R-:W-:Y:S01]  /*80ed0*/  IMAD.MOV.U32 R3, RZ, RZ, R37 ;  /* 0x000000ffff037224 */ /* 0x000fe200078e0025 */
[----:B------:R-:W4:Y:S04]  /*80ee0*/  LDL.LU R7, [R1+0x4c8] ;  /* 0x0004c80001077983 */ /* 0x000f280000300800 */
[----:B------:R1:W-:Y:S01]  /*80ef0*/  LDGSTS.E [R0+0x39c00], [R2.64], P0 ;  /* 0x39c0000002007fae */ /* 0x0003e2000812184c */
[----:B------:R-:W-:-:S03]  /*80f00*/  IADD3 R73, P1, R73, UR11, RZ ;  /* 0x0000000b49497c10 */ /* 0x000fc6000ff3e0ff */
[----:B-1----:R-:W4:Y:S01]  /*80f10*/  LDL.LU R37, [R1+0x508] ;  /* 0x0005080001257983 */ /* 0x002f220000300800 */
[----:B------:R-:W-:Y:S02]  /*80f20*/  IADD3 R38, P2, R38, UR11, RZ ;  /* 0x0000000b26267c10 */ /* 0x000fe4000ff5e0ff */
[----:B------:R-:W-:Y:S01]  /*80f30*/  IADD3.X R74, R74, UR10, RZ, P1, !PT ;  /* 0x0000000a4a4a7c10 */ /* 0x000fe20008ffe4ff */
[----:B------:R-:W-:Y:S01]  /*80f40*/  IMAD.MOV.U32 R2, RZ, RZ, R73 ;  /* 0x000000ffff027224 */ /* 0x000fe200078e0049 */
[----:B------:R-:W-:Y:S01]  /*80f50*/  STL [R1+0x135c], R73 ;  /* 0x00135c4901007387 */ /* 0x000fe20000100800 */
[----:B------:R-:W-:Y:S02]  /*80f60*/  IADD3.X R43, R43, UR10, RZ, P2, !PT ;  /* 0x0000000a2b2b7c10 */ /* 0x000fe400097fe4ff */
[----:B------:R-:W-:Y:S01]  /*80f70*/  IMAD.MOV.U32 R3, RZ, RZ, R74 ;  /* 0x000000ffff037224 */ /* 0x000fe200078e004a */
[----:B------:R-:W-:Y:S04]  /*80f80*/  STL [R1+0x1358], R74 ;  /* 0x0013584a01007387 */ /* 0x000fe80000100800 */
[----:B------:R1:W-:Y:S04]  /*80f90*/  STL [R1+0x139c], R38 ;  /* 0x00139c2601007387 */ /* 0x0003e80000100800 */
[----:B------:R1:W-:Y:S04]  /*80fa0*/  LDGSTS.E [R0+0x3ac00], [R2.64], P0 ;  /* 0x3ac0000002007fae */ /* 0x0003e8000812184c */
[----:B------:R1:W-:Y:S02]  /*80fb0*/  STL [R1+0x1398], R43 ;  /* 0x0013982b01007387 */ /* 0x0003e40000100800 */
[----:B-1----:R-:W-:-:S02]  /*80fc0*/  IMAD.MOV.U32 R2, RZ, RZ, R38 ;  /* 0x000000ffff027224 */ /* 0x002fc400078e0026 */
[----:B------:R-:W4:Y:S01]  /*80fd0*/  LDL.LU R38, [R1+0x4c4] ;  /* 0x0004c40001267983 */ /* 0x000f220000300800 */
[----:B------:R-:W-:-:S03]  /*80fe0*/  IMAD.MOV.U32 R3, RZ, RZ, R43 ;  /* 0x000000ffff037224 */ /* 0x000fc600078e002b */
[----:B------:R-:W4:Y:S01]  /*80ff0*/  LDL.LU R43, [R1+0x504] ;  /* 0x00050400012b7983 */ /* 0x000f220000300800 */
[----:B------:R-:W-:Y:S02]  /*81000*/  IADD3 R4, P1, R4, UR11, RZ ;  /* 0x0000000b04047c10 */ /* 0x000fe4000ff3e0ff */
[----:B------:R-:W-:Y:S01]  /*81010*/  IADD3 R39, P2, R39, UR11, RZ ;  /* 0x0000000b27277c10 */ /* 0x000fe2000ff5e0ff */
[----:B------:R1:W-:Y:S04]  /*81020*/  LDGSTS.E [R0+0x3bc00], [R2.64], P0 ;  /* 0x3bc0000002007fae */ /* 0x0003e8000812184c */
[----:B------:R-:W-:Y:S01]  /*81030*/  STL [R1+0x13dc], R4 ;  /* 0x0013dc0401007387 */ /* 0x000fe20000100800 */
[----:B-1----:R-:W-:Y:S01]  /*81040*/  IMAD.MOV.U32 R2, RZ, RZ, R4 ;  /* 0x000000ffff027224 */ /* 0x002fe200078e0004 */
[----:B------:R-:W-:-:S02]  /*81050*/  LOP3.LUT R72, R72, 0x70, RZ, 0x3c, !PT ;  /* 0x0000007048487812 */ /* 0x000fc400078e3cff */
        /* <DEDUP_REMOVED lines=12> */
[----:B------:R-:W-:Y:S01]  /*81120*/  IADD3 R5, P2, R5, UR11, RZ ;  /* 0x0000000b05057c10 */ /* 0x000fe2000ff5e0ff */
[----:B-1----:R-:W2:Y:S04]  /*81130*/  LDL.LU R41, [R1+0x544] ;  /* 0x0005440001297983 */ /* 0x002ea80000300800 */
[----:B------:R-:W3:Y:S04]  /*81140*/  LDL.LU R39, [R1+0x584] ;  /* 0x0005840001277983 */ /* 0x000ee80000300800 */
[----:B------:R-:W-:Y:S04]  /*81150*/  STL [R1+0x145c], R36 ;  /* 0x00145c2401007387 */ /* 0x000fe80000100800 */
[----:B------:R1:W-:Y:S02]  /*81160*/  LDGSTS.E [R0+0x3dc00], [R2.64], P0 ;  /* 0x3dc0000002007fae */ /* 0x0003e4000812184c */
[----:B-1----:R-:W-:Y:S01]  /*81170*/  IMAD.MOV.U32 R2, RZ, RZ, R36 ;  /* 0x000000ffff027224 */ /* 0x002fe200078e0024 */
[----:B------:R-:W-:-:S05]  /*81180*/  IADD3.X R42, R42, UR10, RZ, P1, !PT ;  /* 0x0000000a2a2a7c10 */ /* 0x000fca0008ffe4ff */
[----:B------:R1:W-:Y:S01]  /*81190*/  STL [R1+0x1458], R42 ;  /* 0x0014582a01007387 */ /* 0x0003e20000100800 */
[----:B------:R-:W-:Y:S01]  /*811a0*/  IADD3.X R6, R6, UR10, RZ, P2, !PT ;  /* 0x0000000a06067c10 */ /* 0x000fe200097fe4ff */
[----:B------:R-:W-:Y:S02]  /*811b0*/  IMAD.MOV.U32 R3, RZ, RZ, R42 ;  /* 0x000000ffff037224 */ /* 0x000fe400078e002a */
[----:B------:R-:W-:Y:S04]  /*811c0*/  STL [R1+0x149c], R5 ;  /* 0x00149c0501007387 */ /* 0x000fe80000100800 */
[----:B------:R4:W-:Y:S04]  /*811d0*/  STL [R1+0x1498], R6 ;  /* 0x0014980601007387 */ /* 0x0009e80000100800 */
[----:B-1----:R-:W3:Y:S04]  /*811e0*/  LDL.LU R42, [R1+0x5c4] ;  /* 0x0005c400012a7983 */ /* 0x002ee80000300800 */
[----:B------:R-:W3:Y:S04]  /*811f0*/  LDL.LU R36, [R1+0x5c8] ;  /* 0x0005c80001247983 */ /* 0x000ee80000300800 */
[----:B------:R1:W-:Y:S01]  /*81200*/  LDGSTS.E [R0+0x3ec00], [R2.64], P0 ;  /* 0x3ec0000002007fae */ /* 0x0003e2000812184c */
[----:B----4-:R-:W-:-:S02]  /*81210*/  IADD3 R7, P1, R7, UR11, RZ ;  /* 0x0000000b07077c10 */ /* 0x010fc4000ff3e0ff */
[----:B------:R-:W-:Y:S02]  /*81220*/  IADD3 R37, P2, R37, UR11, RZ ;  /* 0x0000000b25257c10 */ /* 0x000fe4000ff5e0ff */
[----:B-1----:R-:W-:Y:S01]  /*81230*/  MOV R3, R6 ;  /* 0x0000000600037202 */ /* 0x002fe20000000f00 */
[----:B------:R-:W-:Y:S01]  /*81240*/  IMAD.MOV.U32 R2, RZ, RZ, R5 ;  /* 0x000000ffff027224 */ /* 0x000fe200078e0005 */
[----:B------:R-:W4:Y:S04]  /*81250*/  LDL.LU R6, [R1+0x604] ;  /* 0x0006040001067983 */ /* 0x000f280000300800 */
[----:B------:R-:W4:Y:S04]  /*81260*/  LDL.LU R5, [R1+0x608] ;  /* 0x0006080001057983 */ /* 0x000f280000300800 */
[----:B------:R1:W-:Y:S04]  /*81270*/  LDGSTS.E [R0+0x3fc00], [R2.64], P0 ;  /* 0x3fc0000002007fae */ /* 0x0003e8000812184c */
[----:B------:R-:W-:Y:S01]  /*81280*/  STL [R1+0x4c8], R7 ;  /* 0x0004c80701007387 */ /* 0x000fe20000100800 */
[----:B------:R-:W-:Y:S01]  /*81290*/  IADD3.X R38, R38, UR10, RZ, P1, !PT ;  /* 0x0000000a26267c10 */ /* 0x000fe20008ffe4ff */
[----:B-1----:R-:W-:-:S02]  /*812a0*/  IMAD.U32 R0, RZ, RZ, UR8 ;  /* 0x00000008ff007e24 */ /* 0x002fc4000f8e00ff */
[----:B------:R-:W-:Y:S01]  /*812b0*/  STL [R1+0x508], R37 ;  /* 0x0005082501007387 */ /* 0x000fe20000100800 */
[----:B------:R-:W-:Y:S01]  /*812c0*/  IMAD.MOV.U32 R2, RZ, RZ, R7 ;  /* 0x000000ffff027224 */ /* 0x000fe200078e0007 */
[----:B------:R-:W-:Y:S01]  /*812d0*/  IADD3.X R43, R43, UR10, RZ, P2, !PT ;  /* 0x0000000a2b2b7c10 */ /* 0x000fe200097fe4ff */
[----:B------:R-:W-:Y:S02]  /*812e0*/  IMAD R0, R0, 0x40000, R72 ;  /* 0x0004000000007824 */ /* 0x000fe400078e0248 */
[----:B------:R-:W-:Y:S01]  /*812f0*/  IMAD.MOV.U32 R3, RZ, RZ, R38 ;  /* 0x000000ffff037224 */ /* 0x000fe200078e0026 */
[----:B------:R1:W-:Y:S04]  /*81300*/  STL [R1+0x4c4], R38 ;  /* 0x0004c42601007387 */ /* 0x0003e80000100800 */
[----:B------:R1:W-:Y:S04]  /*81310*/  LDGSTS.E [R0+0xe00], [R2.64], P0 ;  /* 0x00e0000002007fae */ /* 0x0003e8000812184c */
[----:B-1----:R-:W4:Y:S04]  /*81320*/  LDL.LU R38, [R1+0x648] ;  /* 0x0006480001267983 */ /* 0x002f280000300800 */
[----:B------:R-:W4:Y:S01]  /*81330*/  LDL.LU R7, [R1+0x688] ;  /* 0x0006880001077983 */ /* 0x000f220000300800 */
[----:B------:R-:W-:-:S03]  /*81340*/  IMAD.MOV.U32 R3, RZ, RZ, R43 ;  /* 0x000000ffff037224 */ /* 0x000fc600078e002b */
[----:B------:R1:W-:Y:S01]  /*81350*/  STL [R1+0x504], R43 ;  /* 0x0005042b01007387 */ /* 0x0003e20000100800 */
[----:B------:R-:W-:-:S05]  /*81360*/  IMAD.MOV.U32 R2, RZ, RZ, R37 ;  /* 0x000000ffff027224 */ /* 0x000fca00078e0025 */
[----:B------:R2:W-:Y:S04]  /*81370*/  LDGSTS.E [R0+0x1e00], [R2.64], P0 ;  /* 0x01e0000002007fae */ /* 0x0005e8000812184c */
[----:B-1----:R-:W4:Y:S04]  /*81380*/  LDL.LU R43, [R1+0x644] ;  /* 0x00064400012b7983 */ /* 0x002f280000300800 */
[----:B------:R-:W4:Y:S01]  /*81390*/  LDL.LU R37, [R1+0x684] ;  /* 0x0006840001257983 */ /* 0x000f220000300800 */
[----:B-----5:R-:W-:Y:S02]  /*813a0*/  IADD3 R40, P1, R40, UR11, RZ ;  /* 0x0000000b28287c10 */ /* 0x020fe4000ff3e0ff */
[----:B------:R-:W-:-:S03]  /*813b0*/  IADD3 R4, P2, R4, UR11, RZ ;  /* 0x0000000b04047c10 */ /* 0x000fc6000ff5e0ff */
[----:B------:R1:W-:Y:S01]  /*813c0*/  STL [R1+0x548], R40 ;  /* 0x0005482801007387 */ /* 0x0003e20000100800 */
[----:B--2---:R-:W-:Y:S01]  /*813d0*/  IADD3.X R41, R41, UR10, RZ, P1, !PT ;  /* 0x0000000a29297c10 */ /* 0x004fe20008ffe4ff */
[----:B------:R-:W-:Y:S01]  /*813e0*/  IMAD.MOV.U32 R2, RZ, RZ, R40 ;  /* 0x000000ffff027224 */ /* 0x000fe200078e0028 */
[----:B---3--:R-:W-:-:S03]  /*813f0*/  IADD3.X R39, R39, UR10, RZ, P2, !PT ;  /* 0x0000000a27277c10 */ /* 0x008fc600097fe4ff */
[----:B------:R2:W-:Y:S04]  /*81400*/  STL [R1+0x544], R41 ;  /* 0x0005442901007387 */ /* 0x0005e80000100800 */
[----:B------:R3:W-:Y:S01]  /*81410*/  STL [R1+0x588], R4 ;  /* 0x0005880401007387 */ /* 0x0007e20000100800 */
[----:B------:R-:W-:-:S03]  /*81420*/  IMAD.MOV.U32 R3, RZ, RZ, R41 ;  /* 0x000000ffff037224 */ /* 0x000fc600078e0029 */
[----:B-1----:R-:W5:Y:S04]  /*81430*/  LDL.LU R40, [R1+0x6e4] ;  /* 0x0006e40001287983 */ /* 0x002f680000300800 */
[----:B------:R1:W-:Y:S04]  /*81440*/  STL [R1+0x584], R39 ;  /* 0x0005842701007387 */ /* 0x0003e80000100800 */
[----:B------:R-:W5:Y:S04]  /*81450*/  LDL.LU R72, [R1+0x724] ;  /* 0x0007240001487983 */ /* 0x000f680000300800 */
[----:B--2---:R-:W2:Y:S04]  /*81460*/  LDL.LU R41, [R1+0x6e0] ;  /* 0x0006e00001297983 */ /* 0x004ea80000300800 */
[----:B------:R1:W-:Y:S04]  /*81470*/  LDGSTS.E [R0+0x2e00], [R2.64], P0 ;  /* 0x02e0000002007fae */ /* 0x0003e8000812184c */
[----:B------:R-:W2:Y:S01]  /*81480*/  LDL.LU R73, [R1+0x720] ;  /* 0x0007200001497983 */ /* 0x000ea20000300800 */
[----:B-1----:R-:W-:-:S02]  /*81490*/  IMAD.MOV.U32 R2, RZ, RZ, R4 ;  /* 0x000000ffff027224 */ /* 0x002fc400078e0004 */
[----:B------:R-:W-:Y:S01]  /*814a0*/  IMAD.MOV.U32 R3, RZ, RZ, R39 ;  /* 0x000000ffff037224 */ /* 0x000fe200078e0027 */
[----:B---3--:R-:W3:Y:S04]  /*814b0*/  LDL.LU R4, [R1+0x764] ;  /* 0x0007640001047983 */ /* 0x008ee80000300800 */
[----:B------:R-:W3:Y:S04]  /*814c0*/  LDL.LU R39, [R1+0x7a4] ;  /* 0x0007a40001277983 */ /* 0x000ee80000300800 */
[----:B------:R1:W-:Y:S01]  /*814d0*/  LDGSTS.E [R0+0x3e00], [R2.64], P0 ;  /* 0x03e0000002007fae */ /* 0x0003e2000812184c */
[----:B------:R-:W-:-:S04]  /*814e0*/  IADD3 R36, P1, R36, UR11, RZ ;  /* 0x0000000b24247c10 */ /* 0x000fc8000ff3e0ff */
[----:B------:R-:W-:Y:S01]  /*814f0*/  IADD3.X R42, R42, UR10, RZ, P1, !PT ;  /* 0x0000000a2a2a7c10 */ /* 0x000fe20008ffe4ff */
[----:B------:R4:W-:Y:S01]  /*81500*/  STL [R1+0x5c8], R36 ;  /* 0x0005c82401007387 */ /* 0x0009e20000100800 */
[----:B-1----:R-:W-:-:S03]  /*81510*/  IMAD.MOV.U32 R2, RZ, RZ, R36 ;  /* 0x000000ffff027224 */ /* 0x002fc600078e0024 */
[----:B------:R1:W-:Y:S01]  /*81520*/  STL [R1+0x5c4], R42 ;  /* 0x0005c42a01007387 */ /* 0x0003e20000100800 */
[----:B------:R-:W-:-:S05]  /*81530*/  IMAD.MOV.U32 R3, RZ, RZ, R42 ;  /* 0x000000ffff037224 */ /* 0x000fca00078e002a */
[----:B------:R1:W-:Y:S01]  /*81540*/  LDGSTS.E [R0+0x4e00], [R2.64], P0 ;  /* 0x04e0000002007fae */ /* 0x0003e2000812184c */
[----:B----4-:R-:W-:-:S04]  /*81550*/  IADD3 R5, P2, R5, UR11, RZ ;  /* 0x0000000b05057c10 */ /* 0x010fc8000ff5e0ff */
[----:B------:R-:W-:Y:S01]  /*81560*/  IADD3.X R6, R6, UR10, RZ, P2, !PT ;  /* 0x0000000a06067c10 */ /* 0x000fe200097fe4ff */
[----:B------:R4:W-:Y:S04]  /*81570*/  STL [R1+0x608], R5 ;  /* 0x0006080501007387 */ /* 0x0009e80000100800 */
[----:B------:R-:W3:Y:S04]  /*81580*/  LDL.LU R36, [R1+0x760] ;  /* 0x0007600001247983 */ /* 0x000ee80000300800 */
[----:B------:R4:W-:Y:S04]  /*81590*/  STL [R1+0x604], R6 ;  /* 0x0006040601007387 */ /* 0x0009e80000100800 */
[----:B-1----:R-:W3:Y:S01]  /*815a0*/  LDL.LU R42, [R1+0x7a0] ;  /* 0x0007a000012a7983 */ /* 0x002ee20000300800 */
[----:B------:R-:W-:-:S02]  /*815b0*/  IMAD.MOV.U32 R2, RZ, RZ, R5 ;  /* 0x000000ffff027224 */ /* 0x000fc400078e0005 */
[----:B------:R-:W-:Y:S01]  /*815c0*/  IMAD.MOV.U32 R3, RZ, RZ, R6 ;  /* 0x000000ffff037224 */ /* 0x000fe200078e0006 */
[----:B----4-:R-:W4:Y:S04]  /*815d0*/  LDL.LU R5, [R1+0x7e4] ;  /* 0x0007e40001057983 */ /* 0x010f280000300800 */
[----:B------:R-:W4:Y:S04]  /*815e0*/  LDL.LU R6, [R1+0x824] ;  /* 0x0008240001067983 */ /* 0x000f280000300800 */
        /* <DEDUP_REMOVED lines=14> */
[----:B-1----:R-:W-:Y:S01]  /*816d0*/  MOV R2, R7 ;  /* 0x0000000700027202 */ /* 0x002fe20000000f00 */
[----:B------:R-:W-:-:S02]  /*816e0*/  IMAD.MOV.U32 R3, RZ, RZ, R37 ;  /* 0x000000ffff037224 */ /* 0x000fc400078e0025 */
[----:B------:R-:W4:Y:S04]  /*816f0*/  LDL.LU R37, [R1+0x864] ;  /* 0x0008640001257983 */ /* 0x000f280000300800 */
[----:B------:R-:W4:Y:S04]  /*81700*/  LDL.LU R7, [R1+0x8a4] ;  /* 0x0008a40001077983 */ /* 0x000f280000300800 */
[----:B------:R1:W-:Y:S01]  /*81710*/  LDGSTS.E [R0+0x7e00], [R2.64], P0 ;  /* 0x07e0000002007fae */ /* 0x0003e2000812184c */
[----:B-----5:R-:W-:-:S05]  /*81720*/  IADD3 R40, P1, R40, UR11, RZ ;  /* 0x0000000b28287c10 */ /* 0x020fca000ff3e0ff */
[----:B------:R-:W-:Y:S01]  /*81730*/  STL [R1+0x6e4], R40 ;  /* 0x0006e42801007387 */ /* 0x000fe20000100800 */
[----:B------:R-:W-:Y:S02]  /*81740*/  IADD3 R72, P2, R72, UR11, RZ ;  /* 0x0000000b48487c10 */ /* 0x000fe4000ff5e0ff */
[----:B--2---:R-:W-:Y:S01]  /*81750*/  IADD3.X R41, R41, UR10, RZ, P1, !PT ;  /* 0x0000000a29297c10 */ /* 0x004fe20008ffe4ff */
[----:B-1----:R-:W-:-:S04]  /*81760*/  IMAD.MOV.U32 R2, RZ, RZ, R40 ;  /* 0x000000ffff027224 */ /* 0x002fc800078e0028 */
        /* <DEDUP_REMOVED lines=8> */
[----:B------:R-:W-:Y:S01]  /*817f0*/  IADD3 R39, P2, R39, UR11, RZ ;  /* 0x0000000b27277c10 */ /* 0x000fe2000ff5e0ff */
        /* <DEDUP_REMOVED lines=23> */
[----:B------:R-:W-:Y:S01]  /*81970*/  IADD3.X R38, R38, UR10, RZ, P1, !PT ;  /* 0x0000000a26267c10 */ /* 0x000fe20008ffe4ff */
[----:B-1----:R-:W-:-:S04]  /*81980*/  IMAD.MOV.U32 R2, RZ, RZ, R5 ;  /* 0x000000ffff027224 */ /* 0x002fc800078e0005 */
        /* <DEDUP_REMOVED lines=28> */
[----:B-1----:R-:W-:Y:S01]  /*81b50*/  IMAD.MOV.U32 R2, RZ, RZ, R7 ;  /* 0x000000ffff027224 */ /* 0x002fe200078e0007 */
[----:B------:R-:W-:-:S02]  /*81b60*/  MOV R3, R40 ;  /* 0x0000002800037202 */ /* 0x000fc40000000f00 */
[----:B--2---:R-:W2:Y:S04]  /*81b70*/  LDL.LU R7, [R1+0xa64] ;  /* 0x000a640001077983 */ /* 0x004ea80000300800 */
[----:B------:R-:W2:Y:S04]  /*81b80*/  LDL.LU R40, [R1+0xaa4] ;  /* 0x000aa40001287983 */ /* 0x000ea80000300800 */
[----:B------:R1:W-:Y:S01]  /*81b90*/  LDGSTS.E [R0+0xfe00], [R2.64], P0 ;  /* 0x0fe0000002007fae */ /* 0x0003e2000812184c */
[----:B------:R-:W-:-:S05]  /*81ba0*/  IADD3 R36, P1, R36, UR11, RZ ;  /* 0x0000000b24247c10 */ /* 0x000fca000ff3e0ff */
[----:B------:R1:W-:Y:S01]  /*81bb0*/  STL [R1+0x8e4], R36 ;  /* 0x0008e42401007387 */ /* 0x0003e20000100800 */
[----:B------:R-:W-:Y:S02]  /*81bc0*/  IADD3 R4, P2, R4, UR11, RZ ;  /* 0x0000000b04047c10 */ /* 0x000fe4000ff5e0ff */
[----:B---3--:R-:W-:Y:S01]  /*81bd0*/  IADD3.X R42, R42, UR10, RZ, P1, !PT ;  /* 0x0000000a2a2a7c10 */ /* 0x008fe20008ffe4ff */
[----:B-1----:R-:W-:Y:S01]  /*81be0*/  IMAD.MOV.U32 R2, RZ, RZ, R36 ;  /* 0x000000ffff027224 */ /* 0x002fe200078e0024 */
[----:B----4-:R-:W-:-:S03]  /*81bf0*/  IADD3.X R39, R39, UR10, RZ, P2, !PT ;  /* 0x0000000a27277c10 */ /* 0x010fc600097fe4ff */
[----:B------:R1:W-:Y:S04]  /*81c00*/  STL [R1+0x8e0], R42 ;  /* 0x0008e02a01007387 */ /* 0x0003e80000100800 */
[----:B------:R3:W-:Y:S04]  /*81c10*/  STL [R1+0x924], R4 ;  /* 0x0009240401007387 */ /* 0x0007e80000100800 */
[----:B------:R-:W4:Y:S01]  /*81c20*/  LDL.LU R36, [R1+0xa60] ;  /* 0x000a600001247983 */ /* 0x000f220000300800 */
[----:B------:R-:W-:-:S03]  /*81c30*/  IMAD.MOV.U32 R3, RZ, RZ, R42 ;  /* 0x000000ffff037224 */ /* 0x000fc600078e002a */
[----:B------:R3:W-:Y:S04]  /*81c40*/  STL [R1+0x920], R39 ;  /* 0x0009202701007387 */ /* 0x0007e80000100800 */
[----:B-1----:R-:W4:Y:S04]  /*81c50*/  LDL.LU R42, [R1+0xaa0] ;  /* 0x000aa000012a7983 */ /* 0x002f280000300800 */
[----:B------:R1:W-:Y:S02]  /*81c60*/  LDGSTS.E [R0+0x10e00], [R2.64], P0 ;  /* 0x10e0000002007fae */ /* 0x0003e4000812184c */
[----:B-1----:R-:W-:Y:S01]  /*81c70*/  IMAD.MOV.U32 R2, RZ, RZ, R4 ;  /* 0x000000ffff027224 */ /* 0x002fe200078e0004 */
[----:B------:R-:W-:Y:S01]  /*81c80*/  IADD3 R38, P1, R38, UR11, RZ ;  /* 0x0000000b26267c10 */ /* 0x000fe2000ff3e0ff */
[----:B------:R-:W-:Y:S01]  /*81c90*/  IMAD.MOV.U32 R3, RZ, RZ, R39 ;  /* 0x000000ffff037224 */ /* 0x000fe200078e0027 */
[----:B---3--:R-:W4:Y:S04]  /*81ca0*/  LDL.LU R4, [R1+0xae4] ;  /* 0x000ae40001047983 */ /* 0x008f280000300800 */
[----:B------:R-:W4:Y:S01]  /*81cb0*/  LDL.LU R39, [R1+0xb24] ;  /* 0x000b240001277983 */ /* 0x000f220000300800 */
[----:B------:R-:W-:-:S03]  /*81cc0*/  IADD3 R5, P2, R5, UR11, RZ ;  /* 0x0000000b05057c10 */ /* 0x000fc6000ff5e0ff */
[----:B------:R1:W-:Y:S01]  /*81cd0*/  STL [R1+0x964], R38 ;  /* 0x0009642601007387 */ /* 0x0003e20000100800 */
[----:B------:R-:W-:-:S03]  /*81ce0*/  IADD3.X R43, R43, UR10, RZ, P1, !PT ;  /* 0x0000000a2b2b7c10 */ /* 0x000fc60008ffe4ff */
[----:B------:R1:W-:Y:S01]  /*81cf0*/  LDGSTS.E [R0+0x11e00], [R2.64], P0 ;  /* 0x11e0000002007fae */ /* 0x0003e2000812184c */
[----:B------:R-:W-:-:S03]  /*81d00*/  IADD3.X R6, R6, UR10, RZ, P2, !PT ;  /* 0x0000000a06067c10 */ /* 0x000fc600097fe4ff */
[----:B------:R1:W-:Y:S04]  /*81d10*/  STL [R1+0x960], R43 ;  /* 0x0009602b01007387 */ /* 0x0003e80000100800 */
[----:B------:R-:W-:Y:S01]  /*81d20*/  STL [R1+0x9a4], R5 ;  /* 0x0009a40501007387 */ /* 0x000fe20000100800 */
[----:B-1----:R-:W-:-:S03]  /*81d30*/  IMAD.MOV.U32 R2, RZ, RZ, R38 ;  /* 0x000000ffff027224 */ /* 0x002fc600078e0026 */
[----:B------:R-:W4:Y:S01]  /*81d40*/  LDL.LU R38, [R1+0xae0] ;  /* 0x000ae00001267983 */ /* 0x000f220000300800 */
[----:B------:R-:W-:-:S03]  /*81d50*/  IMAD.MOV.U32 R3, RZ, RZ, R43 ;  /* 0x000000ffff037224 */ /* 0x000fc600078e002b */
[----:B------:R1:W-:Y:S04]  /*81d60*/  STL [R1+0x9a0], R6 ;  /* 0x0009a00601007387 */ /* 0x0003e80000100800 */
[----:B------:R-:W4:Y:S04]  /*81d70*/  LDL.LU R43, [R1+0xb20] ;  /* 0x000b2000012b7983 */ /* 0x000f280000300800 */
        /* <DEDUP_REMOVED lines=35> */
[----:B----4-:R-:W-:-:S03]  /*81fb0*/  IMAD.MOV.U32 R3, RZ, RZ, R42 ;  /* 0x000000ffff037224 */ /* 0x010fc600078e002a */
[----:B-1----:R-:W4:Y:S01]  /*81fc0*/  LDL.LU R42, [R1+0xbe0] ;  /* 0x000be000012a7983 */ /* 0x002f220000300800 */
[----:B------:R-:W-:Y:S01]  /*81fd0*/  IADD3 R4, P1, R4, UR11, RZ ;  /* 0x0000000b04047c10 */ /* 0x000fe2000ff3e0ff */
[----:B------:R-:W-:Y:S02]  /*81fe0*/  IMAD.MOV.U32 R2, RZ, RZ, R40 ;  /* 0x000000ffff027224 */ /* 0x000fe400078e0028 */
[----:B------:R-:W4:Y:S01]  /*81ff0*/  LDL.LU R40, [R1+0xc20] ;  /* 0x000c200001287983 */ /* 0x000f220000300800 */
[----:B------:R-:W-:-:S03]  /*82000*/  IADD3 R39, P2, R39, UR11, RZ ;  /* 0x0000000b27277c10 */ /* 0x000fc6000ff5e0ff */
        /* <DEDUP_REMOVED lines=52> */
[----:B----4-:R-:W5:Y:S01]  /*82350*/  LDL.LU R7, [R1+0xde4] ;  /* 0x000de40001077983 */ /* 0x010f620000300800 */
[----:B------:R-:W-:-:S03]  /*82360*/  IADD3 R38, P1, R38, UR11, RZ ;  /* 0x0000000b26267c10 */ /* 0x000fc6000ff3e0ff */
[----:B------:R-:W5:Y:S04]  /*82370*/  LDL.LU R40, [R1+0xe24] ;  /* 0x000e240001287983 */ /* 0x000f680000300800 */
        /* <DEDUP_REMOVED lines=8> */
[----:B------:R-:W5:Y:S01]  /*82400*/  LDL.LU R38, [R1+0xde0] ;  /* 0x000de00001267983 */ /* 0x000f620000300800 */
[----:B------:R-:W-:-:S03]  /*82410*/  IMAD.MOV.U32 R3, RZ, RZ, R43 ;  /* 0x000000ffff037224 */ /* 0x000fc600078e002b */
[----:B------:R1:W-:Y:S04]  /*82420*/  STL [R1+0xca0], R39 ;  /* 0x000ca02701007387 */ /* 0x0003e80000100800 */
[----:B------:R-:W5:Y:S04]  /*82430*/  LDL.LU R43, [R1+0xe20] ;  /* 0x000e2000012b7983 */ /* 0x000f680000300800 */
        /* <DEDUP_REMOVED lines=10> */
[----:B-1----:R-:W-:-:S03]  /*824e0*/  IMAD.MOV.U32 R2, RZ, RZ, R6 ;  /* 0x000000ffff027224 */ /* 0x002fc600078e0006 */
[----:B------:R-:W-:Y:S01]  /*824f0*/  MOV R3, R41 ;  /* 0x0000002900037202 */ /* 0x000fe20000000f00 */
[----:B------:R1:W-:Y:S01]  /*82500*/  STL [R1+0xce0], R41 ;  /* 0x000ce02901007387 */ /* 0x0003e20000100800 */
[----:B------:R-:W-:-:S03]  /*82510*/  IADD3.X R73, R73, UR10, RZ, P2, !PT ;  /* 0x0000000a49497c10 */ /* 0x000fc600097fe4ff */
[----:B------:R-:W-:Y:S04]  /*82520*/  STL [R1+0xd24], R72 ;  /* 0x000d244801007387 */ /* 0x000fe80000100800 */
[----:B------:R3:W-:Y:S04]  /*82530*/  LDGSTS.E [R0+0x20e00], [R2.64], P0 ;  /* 0x20e0000002007fae */ /* 0x0007e8000812184c */
[----:B-1----:R-:W4:Y:S01]  /*82540*/  LDL.LU R41, [R1+0xe60] ;  /* 0x000e600001297983 */ /* 0x002f220000300800 */
[----:B--2---:R-:W-:-:S03]  /*82550*/  IADD3 R5, P1, R5, UR11, RZ ;  /* 0x0000000b05057c10 */ /* 0x004fc6000ff3e0ff */
[----:B------:R-:W-:Y:S01]  /*82560*/  STL [R1+0xd20], R73 ;  /* 0x000d204901007387 */ /* 0x000fe20000100800 */
[----:B------:R-:W-:-:S03]  /*82570*/  IADD3 R37, P2, R37, UR11, RZ ;  /* 0x0000000b25257c10 */ /* 0x000fc6000ff5e0ff */
[----:B------:R-:W2:Y:S01]  /*82580*/  LDL.LU R6, [R1+0xea0] ;  /* 0x000ea00001067983 */ /* 0x000ea20000300800 */
[----:B---3--:R-:W-:Y:S02]  /*82590*/  IMAD.MOV.U32 R2, RZ, RZ, R72 ;  /* 0x000000ffff027224 */ /* 0x008fe400078e0048 */
[----:B------:R-:W-:Y:S01]  /*825a0*/  IMAD.MOV.U32 R3, RZ, RZ, R73 ;  /* 0x000000ffff037224 */ /* 0x000fe200078e0049 */
[----:B------:R-:W-:Y:S04]  /*825b0*/  STL [R1+0xd64], R5 ;  /* 0x000d640501007387 */ /* 0x000fe80000100800 */
[----:B------:R1:W-:Y:S02]  /*825c0*/  LDGSTS.E [R0+0x21e00], [R2.64], P0 ;  /* 0x21e0000002007fae */ /* 0x0003e4000812184c */
[----:B-1----:R-:W-:Y:S01]  /*825d0*/  IMAD.MOV.U32 R2, RZ, RZ, R5 ;  /* 0x000000ffff027224 */ /* 0x002fe200078e0005 */
[----:B-----5:R-:W-:-:S05]  /*825e0*/  IADD3.X R36, R36, UR10, RZ, P1, !PT ;  /* 0x0000000a24247c10 */ /* 0x020fca0008ffe4ff */
[----:B------:R-:W-:Y:S01]  /*825f0*/  IMAD.MOV.U32 R3, RZ, RZ, R36 ;  /* 0x000000ffff037224 */ /* 0x000fe200078e0024 */
[----:B------:R1:W-:Y:S01]  /*82600*/  STL [R1+0xd60], R36 ;  /* 0x000d602401007387 */ /* 0x0003e20000100800 */
[----:B------:R-:W-:-:S03]  /*82610*/  IADD3.X R42, R42, UR10, RZ, P2, !PT ;  /* 0x0000000a2a2a7c10 */ /* 0x000fc600097fe4ff */
[----:B------:R3:W-:Y:S04]  /*82620*/  STL [R1+0xda4], R37 ;  /* 0x000da42501007387 */ /* 0x0007e80000100800 */
[----:B------:R5:W-:Y:S04]  /*82630*/  LDGSTS.E [R0+0x22e00], [R2.64], P0 ;  /* 0x22e0000002007fae */ /* 0x000be8000812184c */
[----:B-1----:R-:W2:Y:S04]  /*82640*/  LDL.LU R36, [R1+0xee4] ;  /* 0x000ee40001247983 */ /* 0x002ea80000300800 */
[----:B------:R1:W-:Y:S04]  /*82650*/  STL [R1+0xda0], R42 ;  /* 0x000da02a01007387 */ /* 0x0003e80000100800 */
[----:B------:R-:W2:Y:S01]  /*82660*/  LDL.LU R5, [R1+0xf24] ;  /* 0x000f240001057983 */ /* 0x000ea20000300800 */
[----:B-----5:R-:W-:-:S03]  /*82670*/  IMAD.MOV.U32 R2, RZ, RZ, R37 ;  /* 0x000000ffff027224 */ /* 0x020fc600078e0025 */
[----:B---3--:R-:W3:Y:S01]  /*82680*/  LDL.LU R37, [R1+0xee0] ;  /* 0x000ee00001257983 */ /* 0x008ee20000300800 */
[----:B------:R-:W-:Y:S01]  /*82690*/  IADD3 R7, P1, R7, UR11, RZ ;  /* 0x0000000b07077c10 */ /* 0x000fe2000ff3e0ff */
[----:B------:R-:W-:Y:S02]  /*826a0*/  IMAD.MOV.U32 R3, RZ, RZ, R42 ;  /* 0x000000ffff037224 */ /* 0x000fe400078e002a */
[----:B-1----:R-:W5:Y:S01]  /*826b0*/  LDL.LU R42, [R1+0xf20] ;  /* 0x000f2000012a7983 */ /* 0x002f620000300800 */
        /* <DEDUP_REMOVED lines=8> */
[----:B------:R-:W-:Y:S04]  /*82740*/  STL [R1+0xe24], R40 ;  /* 0x000e242801007387 */ /* 0x000fe80000100800 */
[----:B------:R-:W5:Y:S04]  /*82750*/  LDL.LU R7, [R1+0xf64] ;  /* 0x000f640001077983 */ /* 0x000f680000300800 */
[----:B------:R1:W-:Y:S04]  /*82760*/  STL [R1+0xe20], R43 ;  /* 0x000e202b01007387 */ /* 0x0003e80000100800 */
[----:B------:R1:W-:Y:S04]  /*82770*/  LDGSTS.E [R0+0x24e00], [R2.64], P0 ;  /* 0x24e0000002007fae */ /* 0x0003e8000812184c */
[----:B-1----:R-:W5:Y:S01]  /*82780*/  LDL.LU R38, [R1+0xfa4] ;  /* 0x000fa40001267983 */ /* 0x002f620000300800 */
[----:B------:R-:W-:-:S03]  /*82790*/  IMAD.MOV.U32 R3, RZ, RZ, R43 ;  /* 0x000000ffff037224 */ /* 0x000fc600078e002b */
[----:B------:R-:W5:Y:S01]  /*827a0*/  LDL.LU R43, [R1+0xf60] ;  /* 0x000f6000012b7983 */ /* 0x000f620000300800 */
[----:B------:R-:W-:-:S03]  /*827b0*/  IMAD.MOV.U32 R2, RZ, RZ, R40 ;  /* 0x000000ffff027224 */ /* 0x000fc600078e0028 */
[----:B------:R-:W5:Y:S01]  /*827c0*/  LDL.LU R40, [R1+0xfa0] ;  /* 0x000fa00001287983 */ /* 0x000f620000300800 */
        /* <DEDUP_REMOVED lines=26> */
[----:B-----5:R-:W-:-:S03]  /*82970*/  IADD3.X R42, R42, UR10, RZ, P2, !PT ;  /* 0x0000000a2a2a7c10 */ /* 0x020fc600097fe4ff */
[----:B------:R1:W-:Y:S04]  /*82980*/  STL [R1+0xee0], R37 ;  /* 0x000ee02501007387 */ /* 0x0003e80000100800 */
[----:B------:R-:W-:Y:S04]  /*82990*/  STL [R1+0xf24], R5 ;  /* 0x000f240501007387 */ /* 0x000fe80000100800 */
[----:B------:R-:W3:Y:S01]  /*829a0*/  LDL.LU R36, [R1+0x1060] ;  /* 0x0010600001247983 */ /* 0x000ee20000300800 */
[----:B------:R-:W-:-:S03]  /*829b0*/  IMAD.MOV.U32 R3, RZ, RZ, R37 ;  /* 0x000000ffff037224 */ /* 0x000fc600078e0025 */
[----:B------:R5:W-:Y:S04]  /*829c0*/  STL [R1+0xf20], R42 ;  /* 0x000f202a01007387 */ /* 0x000be80000100800 */
[----:B-1----:R-:W3:Y:S04]  /*829d0*/  LDL.LU R37, [R1+0x10a0] ;  /* 0x0010a00001257983 */ /* 0x002ee80000300800 */
[----:B------:R1:W-:Y:S02]  /*829e0*/  LDGSTS.E [R0+0x28e00], [R2.64], P0 ;  /* 0x28e0000002007fae */ /* 0x0003e4000812184c */
[----:B-1----:R-:W-:-:S02]  /*829f0*/  MOV R2, R5 ;  /* 0x0000000500027202 */ /* 0x002fc40000000f00 */
[----:B------:R-:W-:Y:S01]  /*82a00*/  IADD3 R7, P1, R7, UR11, RZ ;  /* 0x0000000b07077c10 */ /* 0x000fe2000ff3e0ff */
[----:B------:R-:W-:Y:S02]  /*82a10*/  IMAD.MOV.U32 R3, RZ, RZ, R42 ;  /* 0x000000ffff037224 */ /* 0x000fe400078e002a */
[----:B-----5:R-:W5:Y:S04]  /*82a20*/  LDL.LU R42, [R1+0x10e4] ;  /* 0x0010e400012a7983 */ /* 0x020f680000300800 */
[----:B------:R-:W5:Y:S01]  /*82a30*/  LDL.LU R5, [R1+0x1124] ;  /* 0x0011240001057983 */ /* 0x000f620000300800 */
[----:B------:R-:W-:-:S03]  /*82a40*/  IADD3 R38, P2, R38, UR11, RZ ;  /* 0x0000000b26267c10 */ /* 0x000fc6000ff5e0ff */
[----:B------:R-:W-:Y:S04]  /*82a50*/  STL [R1+0xf64], R7 ;  /* 0x000f640701007387 */ /* 0x000fe80000100800 */
[----:B------:R1:W-:Y:S01]  /*82a60*/  LDGSTS.E [R0+0x29e00], [R2.64], P0 ;  /* 0x29e0000002007fae */ /* 0x0003e2000812184c */
[----:B------:R-:W-:-:S05]  /*82a70*/  IADD3.X R43, R43, UR10, RZ, P1, !PT ;  /* 0x0000000a2b2b7c10 */ /* 0x000fca0008ffe4ff */
[----:B------:R1:W-:Y:S01]  /*82a80*/  STL [R1+0xf60], R43 ;  /* 0x000f602b01007387 */ /* 0x0003e20000100800 */
[----:B------:R-:W-:Y:S01]  /*82a90*/  IADD3.X R40, R40, UR10, RZ, P2, !PT ;  /* 0x0000000a28287c10 */ /* 0x000fe200097fe4ff */
[----:B-1----:R-:W-:Y:S02]  /*82aa0*/  IMAD.MOV.U32 R3, RZ, RZ, R43 ;  /* 0x000000ffff037224 */ /* 0x002fe400078e002b */
[----:B------:R-:W-:Y:S01]  /*82ab0*/  STL [R1+0xfa4], R38 ;  /* 0x000fa42601007387 */ /* 0x000fe20000100800 */
[----:B------:R-:W-:-:S03]  /*82ac0*/  IMAD.MOV.U32 R2, RZ, RZ, R7 ;  /* 0x000000ffff027224 */ /* 0x000fc600078e0007 */
[----:B------:R-:W5:Y:S04]  /*82ad0*/  LDL.LU R43, [R1+0x10e0] ;  /* 0x0010e000012b7983 */ /* 0x000f680000300800 */
        /* <DEDUP_REMOVED lines=8> */
[----:B----4-:R-:W-:-:S02]  /*82b60*/  IADD3 R39, P1, R39, UR11, RZ ;  /* 0x0000000b27277c10 */ /* 0x010fc4000ff3e0ff */
[----:B------:R-:W-:Y:S02]  /*82b70*/  IADD3 R72, P2, R72, UR11, RZ ;  /* 0x0000000b48487c10 */ /* 0x000fe4000ff5e0ff */
[----:B------:R-:W-:Y:S01]  /*82b80*/  IADD3.X R41, R41, UR10, RZ, P1, !PT ;  /* 0x0000000a29297c10 */ /* 0x000fe20008ffe4ff */
[----:B------:R-:W-:Y:S01]  /*82b90*/  STL [R1+0xfe4], R39 ;  /* 0x000fe42701007387 */ /* 0x000fe20000100800 */
[----:B------:R-:W-:-:S03]  /*82ba0*/  IADD3.X R73, R73, UR10, RZ, P2, !PT ;  /* 0x0000000a49497c10 */ /* 0x000fc600097fe4ff */
[----:B------:R4:W-:Y:S01]  /*82bb0*/  STL [R1+0xfe0], R41 ;  /* 0x000fe02901007387 */ /* 0x0009e20000100800 */
[----:B-1----:R-:W-:Y:S02]  /*82bc0*/  IMAD.MOV.U32 R2, RZ, RZ, R39 ;  /* 0x000000ffff027224 */ /* 0x002fe400078e0027 */
[----:B------:R-:W-:Y:S01]  /*82bd0*/  IMAD.MOV.U32 R3, RZ, RZ, R41 ;  /* 0x000000ffff037224 */ /* 0x000fe200078e0029 */
[----:B------:R-:W-:Y:S04]  /*82be0*/  STL [R1+0x1024], R72 ;  /* 0x0010244801007387 */ /* 0x000fe80000100800 */
[----:B------:R1:W-:Y:S04]  /*82bf0*/  LDGSTS.E [R0+0x2ce00], [R2.64], P0 ;  /* 0x2ce0000002007fae */ /* 0x0003e8000812184c */
[----:B----4-:R-:W4:Y:S04]  /*82c00*/  LDL.LU R41, [R1+0x1160] ;  /* 0x0011600001297983 */ /* 0x010f280000300800 */
[----:B------:R-:W-:Y:S01]  /*82c10*/  STL [R1+0x1020], R73 ;  /* 0x0010204901007387 */ /* 0x000fe20000100800 */
[----:B--2---:R-:W-:-:S03]  /*82c20*/  IADD3 R4, P1, R4, UR11, RZ ;  /* 0x0000000b04047c10 */ /* 0x004fc6000ff3e0ff */
[----:B------:R-:W2:Y:S01]  /*82c30*/  LDL.LU R39, [R1+0x11a0] ;  /* 0x0011a00001277983 */ /* 0x000ea20000300800 */
[----:B-1----:R-:W-:Y:S02]  /*82c40*/  IMAD.MOV.U32 R2, RZ, RZ, R72 ;  /* 0x000000ffff027224 */ /* 0x002fe400078e0048 */
[----:B------:R-:W-:Y:S01]  /*82c50*/  IMAD.MOV.U32 R3, RZ, RZ, R73 ;  /* 0x000000ffff037224 */ /* 0x000fe200078e0049 */
[----:B------:R-:W-:Y:S01]  /*82c60*/  IADD3 R6, P2, R6, UR11, RZ ;  /* 0x0000000b06067c10 */ /* 0x000fe2000ff5e0ff */
[----:B------:R-:W-:Y:S04]  /*82c70*/  STL [R1+0x1064], R4 ;  /* 0x0010640401007387 */ /* 0x000fe80000100800 */
        /* <DEDUP_REMOVED lines=11> */
[----:B---3--:R-:W-:-:S03]  /*82d30*/  IMAD.MOV.U32 R3, RZ, RZ, R37 ;  /* 0x000000ffff037224 */ /* 0x008fc600078e0025 */
[----:B-1----:R-:W3:Y:S01]  /*82d40*/  LDL.LU R37, [R1+0x11e0] ;  /* 0x0011e00001257983 */ /* 0x002ee20000300800 */
[----:B-----5:R-:W-:Y:S01]  /*82d50*/  IADD3 R42, P1, R42, UR11, RZ ;  /* 0x0000000b2a2a7c10 */ /* 0x020fe2000ff3e0ff */
[----:B------:R-:W-:Y:S02]  /*82d60*/  IMAD.MOV.U32 R2, RZ, RZ, R6 ;  /* 0x000000ffff027224 */ /* 0x000fe400078e0006 */
[----:B------:R-:W5:Y:S01]  /*82d70*/  LDL.LU R6, [R1+0x1220] ;  /* 0x0012200001067983 */ /* 0x000f620000300800 */
[----:B------:R-:W-:-:S03]  /*82d80*/  IADD3 R5, P2, R5, UR11, RZ ;  /* 0x0000000b05057c10 */ /* 0x000fc6000ff5e0ff */
[----:B------:R1:W-:Y:S04]  /*82d90*/  LDGSTS.E [R0+0x2fe00], [R2.64], P0 ;  /* 0x2fe0000002007fae */ /* 0x0003e8000812184c */
[----:B------:R-:W-:Y:S01]  /*82da0*/  STL [R1+0x10e4], R42 ;  /* 0x0010e42a01007387 */ /* 0x000fe20000100800 */
[----:B-1----:R-:W-:Y:S01]  /*82db0*/  IMAD.MOV.U32 R2, RZ, RZ, R42 ;  /* 0x000000ffff027224 */ /* 0x002fe200078e002a */
[----:B------:R-:W-:-:S05]  /*82dc0*/  IADD3.X R43, R43, UR10, RZ, P1, !PT ;  /* 0x0000000a2b2b7c10 */ /* 0x000fca0008ffe4ff */
[----:B------:R-:W-:Y:S01]  /*82dd0*/  IMAD.MOV.U32 R3, RZ, RZ, R43 ;  /* 0x000000ffff037224 */ /* 0x000fe200078e002b */
[----:B------:R-:W-:Y:S01]  /*82de0*/  IADD3.X R7, R7, UR10, RZ, P2, !PT ;  /* 0x0000000a07077c10 */ /* 0x000fe200097fe4ff */
[----:B------:R-:W-:Y:S04]  /*82df0*/  STL [R1+0x10e0], R43 ;  /* 0x0010e02b01007387 */ /* 0x000fe80000100800 */
[----:B------:R-:W-:Y:S04]  /*82e00*/  STL [R1+0x1124], R5 ;  /* 0x0011240501007387 */ /* 0x000fe80000100800 */
[----:B------:R1:W-:Y:S04]  /*82e10*/  LDGSTS.E [R0+0x30e00], [R2.64], P0 ;  /* 0x30e0000002007fae */ /* 0x0003e8000812184c */
[----:B------:R1:W-:Y:S02]  /*82e20*/  STL [R1+0x1120], R7 ;  /* 0x0011200701007387 */ /* 0x0003e40000100800 */
[----:B-1----:R-:W-:Y:S01]  /*82e30*/  MOV R3, R7 ;  /* 0x0000000700037202 */ /* 0x002fe20000000f00 */
[----:B------:R-:W-:Y:S01]  /*82e40*/  IMAD.MOV.U32 R2, RZ, RZ, R5 ;  /* 0x000000ffff027224 */ /* 0x000fe200078e0005 */
[----:B------:R-:W5:Y:S04]  /*82e50*/  LDL.LU R7, [R1+0x1260] ;  /* 0x0012600001077983 */ /* 0x000f680000300800 */
[----:B------:R-:W5:Y:S04]  /*82e60*/  LDL.LU R5, [R1+0x1264] ;  /* 0x0012640001057983 */ /* 0x000f680000300800 */
[----:B------:R-:W5:Y:S04]  /*82e70*/  LDL.LU R77, [R1+0x12a0] ;  /* 0x0012a000014d7983 */ /* 0x000f680000300800 */
[----:B------:R-:W5:Y:S01]  /*82e80*/  LDL.LU R76, [R1+0x12a4] ;  /* 0x0012a400014c7983 */ /* 0x000f620000300800 */
[----:B------:R-:W-:-:S02]  /*82e90*/  IADD3 R40, P1, R40, UR11, RZ ;  /* 0x0000000b28287c10 */ /* 0x000fc4000ff3e0ff */
[----:B------:R-:W-:Y:S01]  /*82ea0*/  IADD3 R38, P2, R38, UR11, RZ ;  /* 0x0000000b26267c10 */ /* 0x000fe2000ff5e0ff */
[----:B------:R1:W-:Y:S04]  /*82eb0*/  LDGSTS.E [R0+0x31e00], [R2.64], P0 ;  /* 0x31e0000002007fae */ /* 0x0003e8000812184c */
[----:B------:R2:W-:Y:S01]  /*82ec0*/  STL [R1+0x1164], R40 ;  /* 0x0011642801007387 */ /* 0x0005e20000100800 */
[----:B-1----:R-:W-:Y:S01]  /*82ed0*/  IMAD.MOV.U32 R2, RZ, RZ, R40 ;  /* 0x000000ffff027224 */ /* 0x002fe200078e0028 */
[----:B----4-:R-:W-:-:S05]  /*82ee0*/  IADD3.X R41, R41, UR10, RZ, P1, !PT ;  /* 0x0000000a29297c10 */ /* 0x010fca0008ffe4ff */
[----:B------:R1:W-:Y:S01]  /*82ef0*/  STL [R1+0x1160], R41 ;  /* 0x0011602901007387 */ /* 0x0003e20000100800 */
[----:B--2---:R-:W-:-:S03]  /*82f00*/  IADD3.X R39, R39, UR10, RZ, P2, !PT ;  /* 0x0000000a27277c10 */ /* 0x004fc600097fe4ff */
[----:B------:R-:W-:Y:S04]  /*82f10*/  STL [R1+0x11a4], R38 ;  /* 0x0011a42601007387 */ /* 0x000fe80000100800 */
[----:B------:R2:W-:Y:S04]  /*82f20*/  STL [R1+0x11a0], R39 ;  /* 0x0011a02701007387 */ /* 0x0005e80000100800 */
[----:B------:R-:W4:Y:S04]  /*82f30*/  LDL.LU R75, [R1+0x12e0] ;  /* 0x0012e000014b7983 */ /* 0x000f280000300800 */
[----:B------:R-:W4:Y:S04]  /*82f40*/  LDL.LU R74, [R1+0x12e4] ;  /* 0x0012e400014a7983 */ /* 0x000f280000300800 */
[----:B------:R-:W4:Y:S04]  /*82f50*/  LDL.LU R73, [R1+0x1320] ;  /* 0x0013200001497983 */ /* 0x000f280000300800 */
[----:B------:R-:W4:Y:S04]  /*82f60*/  LDL.LU R72, [R1+0x1324] ;  /* 0x0013240001487983 */ /* 0x000f280000300800 */
[----:B------:R-:W4:Y:S01]  /*82f70*/  LDL.LU R42, [R1+0x1364] ;  /* 0x00136400012a7983 */ /* 0x000f220000300800 */
[----:B------:R-:W-:-:S03]  /*82f80*/  IMAD.MOV.U32 R3, RZ, RZ, R41 ;  /* 0x000000ffff037224 */ /* 0x000fc600078e0029 */
[----:B------:R-:W4:Y:S04]  /*82f90*/  LDL.LU R40, [R1+0x13a4] ;  /* 0x0013a40001287983 */ /* 0x000f280000300800 */
[----:B------:R1:W-:Y:S02]  /*82fa0*/  LDGSTS.E [R0+0x32e00], [R2.64], P0 ;  /* 0x32e0000002007fae */ /* 0x0003e4000812184c */
[----:B-1----:R-:W-:Y:S02]  /*82fb0*/  IMAD.MOV.U32 R2, RZ, RZ, R38 ;  /* 0x000000ffff027224 */ /* 0x002fe400078e0026 */
[----:B------:R-:W-:-:S05]  /*82fc0*/  IMAD.MOV.U32 R3, RZ, RZ, R39 ;  /* 0x000000ffff037224 */ /* 0x000fca00078e0027 */
[----:B------:R1:W-:Y:S01]  /*82fd0*/  LDGSTS.E [R0+0x33e00], [R2.64], P0 ;  /* 0x33e0000002007fae */ /* 0x0003e2000812184c */
[----:B------:R-:W-:-:S05]  /*82fe0*/  IADD3 R36, P1, R36, UR11, RZ ;  /* 0x0000000b24247c10 */ /* 0x000fca000ff3e0ff */
[----:B------:R-:W-:Y:S01]  /*82ff0*/  STL [R1+0x11e4], R36 ;  /* 0x0011e42401007387 */ /* 0x000fe20000100800 */
[----:B------:R-:W-:Y:S02]  /*83000*/  IADD3 R4, P2, R4, UR11, RZ ;  /* 0x0000000b04047c10 */ /* 0x000fe4000ff5e0ff */
[----:B---3--:R-:W-:-:S05]  /*83010*/  IADD3.X R37, R37, UR10, RZ, P1, !PT ;  /* 0x0000000a25257c10 */ /* 0x008fca0008ffe4ff */
[----:B------:R3:W-:Y:S01]  /*83020*/  STL [R1+0x11e0], R37 ;  /* 0x0011e02501007387 */ /* 0x0007e20000100800 */
[----:B-----5:R-:W-:-:S03]  /*83030*/  IADD3.X R6, R6, UR10, RZ, P2, !PT ;  /* 0x0000000a06067c10 */ /* 0x020fc600097fe4ff */
[----:B------:R-:W-:Y:S04]  /*83040*/  STL [R1+0x1224], R4 ;  /* 0x0012240401007387 */ /* 0x000fe80000100800 */
[----:B------:R-:W5:Y:S04]  /*83050*/  LDL.LU R43, [R1+0x1360] ;  /* 0x00136000012b7983 */ /* 0x000f680000300800 */
[----:B------:R3:W-:Y:S04]  /*83060*/  STL [R1+0x1220], R6 ;  /* 0x0012200601007387 */ /* 0x0007e80000100800 */
[----:B------:R-:W5:Y:S04]  /*83070*/  LDL.LU R41, [R1+0x13a0] ;  /* 0x0013a00001297983 */ /* 0x000f680000300800 */
[----:B--2---:R-:W2:Y:S01]  /*83080*/  LDL.LU R39, [R1+0x13e0] ;  /* 0x0013e00001277983 */ /* 0x004ea20000300800 */
[----:B-1----:R-:W-:-:S03]  /*83090*/  IMAD.MOV.U32 R2, RZ, RZ, R36 ;  /* 0x000000ffff027224 */ /* 0x002fc600078e0024 */
[----:B------:R-:W2:Y:S01]  /*830a0*/  LDL.LU R38, [R1+0x13e4] ;  /* 0x0013e40001267983 */ /* 0x000ea20000300800 */
[----:B------:R-:W-:-:S03]  /*830b0*/  IMAD.MOV.U32 R3, RZ, RZ, R37 ;  /* 0x000000ffff037224 */ /* 0x000fc600078e0025 */
[----:B---3--:R-:W3:Y:S04]  /*830c0*/  LDL.LU R37, [R1+0x1420] ;  /* 0x0014200001257983 */ /* 0x008ee80000300800 */
[----:B------:R-:W3:Y:S04]  /*830d0*/  LDL.LU R36, [R1+0x1424] ;  /* 0x0014240001247983 */ /* 0x000ee80000300800 */
[----:B------:R1:W-:Y:S02]  /*830e0*/  LDGSTS.E [R0+0x34e00], [R2.64], P0 ;  /* 0x34e0000002007fae */ /* 0x0003e4000812184c */
[----:B-1----:R-:W-:-:S02]  /*830f0*/  IMAD.MOV.U32 R2, RZ, RZ, R4 ;  /* 0x000000ffff027224 */ /* 0x002fc400078e0004 */
[----:B------:R-:W-:Y:S02]  /*83100*/  IMAD.MOV.U32 R3, RZ, RZ, R6 ;  /* 0x000000ffff037224 */ /* 0x000fe400078e0006 */
[----:B------:R-:W3:Y:S04]  /*83110*/  LDL.LU R6, [R1+0x1464] ;  /* 0x0014640001067983 */ /* 0x000ee80000300800 */
[----:B------:R-:W3:Y:S04]  /*83120*/  LDL.LU R4, [R1+0x14a4] ;  /* 0x0014a40001047983 */ /* 0x000ee80000300800 */
[----:B------:R1:W-:Y:S01]  /*83130*/  LDGSTS.E [R0+0x35e00], [R2.64], P0 ;  /* 0x35e0000002007fae */ /* 0x0003e2000812184c */
[----:B------:R-:W-:-:S04]  /*83140*/  IADD3 R5, P1, R5, UR11, RZ ;  /* 0x0000000b05057c10 */ /* 0x000fc8000ff3e0ff */
[----:B------:R-:W-:Y:S01]  /*83150*/  IADD3.X R7, R7, UR10, RZ, P1, !PT ;  /* 0x0000000a07077c10 */ /* 0x000fe20008ffe4ff */
[----:B------:R-:W-:Y:S01]  /*83160*/  STL [R1+0x1264], R5 ;  /* 0x0012640501007387 */ /* 0x000fe20000100800 */
[----:B------:R-:W-:-:S03]  /*83170*/  IADD3 R76, P2, R76, UR11, RZ ;  /* 0x0000000b4c4c7c10 */ /* 0x000fc6000ff5e0ff */
[----:B------:R1:W-:Y:S02]  /*83180*/  STL [R1+0x1260], R7 ;  /* 0x0012600701007387 */ /* 0x0003e40000100800 */
[----:B-1----:R-:W-:Y:S02]  /*83190*/  IMAD.MOV.U32 R3, RZ, RZ, R7 ;  /* 0x000000ffff037224 */ /* 0x002fe400078e0007 */
[----:B------:R-:W-:Y:S04]  /*831a0*/  STL [R1+0x12a4], R76 ;  /* 0x0012a44c01007387 */ /* 0x000fe80000100800 */
[----:B------:R-:W3:Y:S01]  /*831b0*/  LDL.LU R7, [R1+0x1460] ;  /* 0x0014600001077983 */ /* 0x000ee20000300800 */
[----:B------:R-:W-:Y:S01]  /*831c0*/  IADD3.X R77, R77, UR10, RZ, P2, !PT ;  /* 0x0000000a4d4d7c10 */ /* 0x000fe200097fe4ff */
[----:B------:R-:W-:-:S04]  /*831d0*/  IMAD.MOV.U32 R2, RZ, RZ, R5 ;  /* 0x000000ffff027224 */ /* 0x000fc800078e0005 */
[----:B------:R-:W-:Y:S04]  /*831e0*/  STL [R1+0x12a0], R77 ;  /* 0x0012a04d01007387 */ /* 0x000fe80000100800 */
[----:B------:R-:W3:Y:S04]  /*831f0*/  LDL.LU R5, [R1+0x14a0] ;  /* 0x0014a00001057983 */ /* 0x000ee80000300800 */
[----:B------:R1:W-:Y:S02]  /*83200*/  LDGSTS.E [R0+0x36e00], [R2.64], P0 ;  /* 0x36e0000002007fae */ /* 0x0003e4000812184c */
[----:B-1----:R-:W-:-:S02]  /*83210*/  IMAD.MOV.U32 R2, RZ, RZ, R76 ;  /* 0x000000ffff027224 */ /* 0x002fc400078e004c */
[----:B------:R-:W-:-:S05]  /*83220*/  IMAD.MOV.U32 R3, RZ, RZ, R77 ;  /* 0x000000ffff037224 */ /* 0x000fca00078e004d */
[----:B------:R1:W-:Y:S01]  /*83230*/  LDGSTS.E [R0+0x37e00], [R2.64], P0 ;  /* 0x37e0000002007fae */ /* 0x0003e2000812184c */
[----:B------:R-:W-:Y:S01]  /*83240*/  UIADD3 UR4, UR4, 0x1, URZ ;  /* 0x0000000104047890 */ /* 0x000fe2000fffe03f */
[----:B------:R-:W-:Y:S01]  /*83250*/  IMAD.MOV.U32 R132, RZ, RZ, R189 ;  /* 0x000000ffff847224 */ /* 0x000fe200078e00bd */
[----:B------:R-:W-:Y:S01]  /*83260*/  MOV R134, R165 ;  /* 0x000000a500867202 */ /* 0x000fe20000000f00 */
        /* <DEDUP_REMOVED lines=12> */
[----:B------:R-:W-:Y:S01]  /*83330*/  HMMA.1688.F32.TF32 R220, R56, R78, R196 ;  /* 0x0000004e38dc723c */ /* 0x000fe200000810c4 */
[----:B----4-:R-:W-:-:S04]  /*83340*/  IADD3 R74, P1, R74, UR11, RZ ;  /* 0x0000000b4a4a7c10 */ /* 0x010fc8000ff3e0ff */
[----:B------:R-:W-:Y:S01]  /*83350*/  IADD3.X R75, R75, UR10, RZ, P1, !PT ;  /* 0x0000000a4b4b7c10 */ /* 0x000fe20008ffe4ff */
[----:B-1----:R-:W-:Y:S01]  /*83360*/  IMAD.MOV.U32 R2, RZ, RZ, R74 ;  /* 0x000000ffff027224 */ /* 0x002fe200078e004a */
[----:B------:R-:W-:-:S03]  /*83370*/  IADD3 R72, P2, R72, UR11, RZ ;  /* 0x0000000b48487c10 */ /* 0x000fc6000ff5e0ff */
[----:B------:R-:W-:Y:S01]  /*83380*/  IMAD.MOV.U32 R3, RZ, RZ, R75 ;  /* 0x000000ffff037224 */ /* 0x000fe200078e004b */
[----:B------:R-:W-:Y:S02]  /*83390*/  IADD3.X R73, R73, UR10, RZ, P2, !PT ;  /* 0x0000000a49497c10 */ /* 0x000fe400097fe4ff */
[----:B------:R-:W-:Y:S02]  /*833a0*/  IADD3 R42, P1, R42, UR11, RZ ;  /* 0x0000000b2a2a7c10 */ /* 0x000fe4000ff3e0ff */
[----:B------:R1:W-:Y:S01]  /*833b0*/  LDGSTS.E [R0+0x38e00], [R2.64], P0 ;  /* 0x38e0000002007fae */ /* 0x0003e2000812184c */
[----:B------:R-:W-:Y:S01]  /*833c0*/  IADD3 R40, P2, R40, UR11, RZ ;  /* 0x0000000b28287c10 */ /* 0x000fe2000ff5e0ff */
[----:B-1----:R-:W-:Y:S02]  /*833d0*/  IMAD.MOV.U32 R2, RZ, RZ, R72 ;  /* 0x000000ffff027224 */ /* 0x002fe400078e0048 */
[----:B------:R-:W-:-:S05]  /*833e0*/  IMAD.MOV.U32 R3, RZ, RZ, R73 ;  /* 0x000000ffff037224 */ /* 0x000fca00078e0049 */
[----:B------:R1:W-:Y:S02]  /*833f0*/  LDGSTS.E [R0+0x39e00], [R2.64], P0 ;  /* 0x39e0000002007fae */ /* 0x0003e4000812184c */
[----:B-1----:R-:W-:Y:S02]  /*83400*/  MOV R2, R42 ;  /* 0x0000002a00027202 */ /* 0x002fe40000000f00 */
[----:B------:R-:W-:Y:S04]  /*83410*/  STL [R1+0x12e4], R74 ;  /* 0x0012e44a01007387 */ /* 0x000fe80000100800 */
[----:B------:R-:W-:Y:S04]  /*83420*/  STL [R1+0x12e0], R75 ;  /* 0x0012e04b01007387 */ /* 0x000fe80000100800 */
[----:B------:R-:W-:Y:S04]  /*83430*/  STL [R1+0x1324], R72 ;  /* 0x0013244801007387 */ /* 0x000fe80000100800 */
[----:B------:R-:W-:Y:S01]  /*83440*/  STL [R1+0x1320], R73 ;  /* 0x0013204901007387 */ /* 0x000fe20000100800 */
[----:B-----5:R-:W-:-:S05]  /*83450*/  IADD3.X R43, R43, UR10, RZ, P1, !PT ;  /* 0x0000000a2b2b7c10 */ /* 0x020fca0008ffe4ff */
[----:B------:R-:W-:Y:S01]  /*83460*/  IMAD.MOV.U32 R3, RZ, RZ, R43 ;  /* 0x000000ffff037224 */ /* 0x000fe200078e002b */
[----:B------:R-:W-:-:S04]  /*83470*/  IADD3.X R41, R41, UR10, RZ, P2, !PT ;  /* 0x0000000a29297c10 */ /* 0x000fc800097fe4ff */
[----:B------:R1:W-:Y:S01]  /*83480*/  LDGSTS.E [R0+0x3ae00], [R2.64], P0 ;  /* 0x3ae0000002007fae */ /* 0x0003e2000812184c */
[----:B--2---:R-:W-:-:S04]  /*83490*/  IADD3 R38, P1, R38, UR11, RZ ;  /* 0x0000000b26267c10 */ /* 0x004fc8000ff3e0ff */
[----:B------:R-:W-:Y:S01]  /*834a0*/  IADD3.X R39, R39, UR10, RZ, P1, !PT ;  /* 0x0000000a27277c10 */ /* 0x000fe20008ffe4ff */
[----:B-1----:R-:W-:Y:S02]  /*834b0*/  IMAD.MOV.U32 R2, RZ, RZ, R40 ;  /* 0x000000ffff027224 */ /* 0x002fe400078e0028 */
[----:B------:R-:W-:Y:S01]  /*834c0*/  IMAD.MOV.U32 R3, RZ, RZ, R41 ;  /* 0x000000ffff037224 */ /* 0x000fe200078e0029 */
[----:B---3--:R-:W-:-:S04]  /*834d0*/  IADD3 R36, P2, R36, UR11, RZ ;  /* 0x0000000b24247c10 */ /* 0x008fc8000ff5e0ff */
[----:B------:R1:W-:Y:S01]  /*834e0*/  LDGSTS.E [R0+0x3be00], [R2.64], P0 ;  /* 0x3be0000002007fae */ /* 0x0003e2000812184c */
[----:B------:R-:W-:-:S03]  /*834f0*/  IADD3.X R37, R37, UR10, RZ, P2, !PT ;  /* 0x0000000a25257c10 */ /* 0x000fc600097fe4ff */
[----:B------:R-:W-:Y:S01]  /*83500*/  STL [R1+0x1364], R42 ;  /* 0x0013642a01007387 */ /* 0x000fe20000100800 */
[----:B-1----:R-:W-:Y:S02]  /*83510*/  IMAD.MOV.U32 R2, RZ, RZ, R38 ;  /* 0x000000ffff027224 */ /* 0x002fe400078e0026 */
[----:B------:R-:W-:Y:S01]  /*83520*/  IMAD.MOV.U32 R3, RZ, RZ, R39 ;  /* 0x000000ffff037224 */ /* 0x000fe200078e0027 */
[----:B------:R-:W-:Y:S01]  /*83530*/  IADD3 R6, P1, R6, UR11, RZ ;  /* 0x0000000b06067c10 */ /* 0x000fe2000ff3e0ff */
[----:B------:R-:W-:Y:S04]  /*83540*/  STL [R1+0x1360], R43 ;  /* 0x0013602b01007387 */ /* 0x000fe80000100800 */
[----:B------:R1:W-:Y:S04]  /*83550*/  LDGSTS.E [R0+0x3ce00], [R2.64], P0 ;  /* 0x3ce0000002007fae */ /* 0x0003e8000812184c */
[----:B------:R-:W-:Y:S04]  /*83560*/  STL [R1+0x13a4], R40 ;  /* 0x0013a42801007387 */ /* 0x000fe80000100800 */
[----:B------:R2:W-:Y:S01]  /*83570*/  STL [R1+0x13a0], R41 ;  /* 0x0013a02901007387 */ /* 0x0005e20000100800 */
[----:B-1----:R-:W-:-:S02]  /*83580*/  IMAD.MOV.U32 R2, RZ, RZ, R36 ;  /* 0x000000ffff027224 */ /* 0x002fc400078e0024 */
[----:B------:R-:W-:Y:S01]  /*83590*/  IMAD.MOV.U32 R3, RZ, RZ, R37 ;  /* 0x000000ffff037224 */ /* 0x000fe200078e0025 */
[----:B------:R-:W-:Y:S01]  /*835a0*/  STL [R1+0x13e4], R38 ;  /* 0x0013e42601007387 */ /* 0x000fe20000100800 */
[----:B--2---:R-:W-:-:S03]  /*835b0*/  IMAD.MOV.U32 R41, RZ, RZ, 0x7f ;  /* 0x0000007fff297424 */ /* 0x004fc600078e00ff */
[----:B------:R1:W-:Y:S01]  /*835c0*/  LDGSTS.E [R0+0x3de00], [R2.64], P0 ;  /* 0x3de0000002007fae */ /* 0x0003e2000812184c */
[----:B------:R-:W-:-:S03]  /*835d0*/  IADD3.X R7, R7, UR10, RZ, P1, !PT ;  /* 0x0000000a07077c10 */ /* 0x000fc60008ffe4ff */
[----:B------:R-:W-:Y:S01]  /*835e0*/  STL [R1+0x13e0], R39 ;  /* 0x0013e02701007387 */ /* 0x000fe20000100800 */
[----:B------:R-:W-:Y:S01]  /*835f0*/  IADD3 R4, P2, R4, UR11, RZ ;  /* 0x0000000b04047c10 */ /* 0x000fe2000ff5e0ff */
[----:B-1----:R-:W-:Y:S02]  /*83600*/  IMAD.MOV.U32 R2, RZ, RZ, R6 ;  /* 0x000000ffff027224 */ /* 0x002fe400078e0006 */
[----:B------:R-:W-:Y:S01]  /*83610*/  IMAD.MOV.U32 R3, RZ, RZ, R7 ;  /* 0x000000ffff037224 */ /* 0x000fe200078e0007 */
[----:B------:R-:W-:Y:S01]  /*83620*/  STL [R1+0x1424], R36 ;  /* 0x0014242401007387 */ /* 0x000fe20000100800 */
[----:B------:R-:W-:-:S03]  /*83630*/  IADD3 R41, R41, c[0x0][0x180], RZ ;  /* 0x0000600029297a10 */ /* 0x000fc60007ffe0ff */
[----:B------:R-:W-:Y:S04]  /*83640*/  STL [R1+0x1420], R37 ;  /* 0x0014202501007387 */ /* 0x000fe80000100800 */
[----:B------:R-:W-:Y:S01]  /*83650*/  STL [R1+0x1464], R6 ;  /* 0x0014640601007387 */ /* 0x000fe20000100800 */
[----:B------:R-:W-:-:S03]  /*83660*/  IADD3.X R5, R5, UR10, RZ, P2, !PT ;  /* 0x0000000a05057c10 */ /* 0x000fc600097fe4ff */
[----:B------:R-:W-:Y:S04]  /*83670*/  STL [R1+0x1460], R7 ;  /* 0x0014600701007387 */ /* 0x000fe80000100800 */
[----:B------:R1:W-:Y:S04]  /*83680*/  LDGSTS.E [R0+0x3ee00], [R2.64], P0 ;  /* 0x3ee0000002007fae */ /* 0x0003e8000812184c */
[----:B------:R2:W-:Y:S01]  /*83690*/  STL [R1+0x14a4], R4 ;  /* 0x0014a40401007387 */ /* 0x0005e20000100800 */
[----:B-1----:R-:W-:Y:S01]  /*836a0*/  IMAD.MOV.U32 R2, RZ, RZ, R4 ;  /* 0x000000ffff027224 */ /* 0x002fe200078e0004 */
[----:B--2---:R-:W-:Y:S01]  /*836b0*/  SHF.R.S32.HI R4, RZ, 0x1f, R41 ;  /* 0x0000001fff047819 */ /* 0x004fe20000011429 */
[----:B------:R-:W-:-:S03]  /*836c0*/  IMAD.MOV.U32 R3, RZ, RZ, R5 ;  /* 0x000000ffff037224 */ /* 0x000fc600078e0005 */
[----:B------:R-:W-:Y:S01]  /*836d0*/  LEA.HI R4, R4, R41, RZ, 0x7 ;  /* 0x0000002904047211 */ /* 0x000fe200078f38ff */
[----:B------:R1:W-:Y:S03]  /*836e0*/  STL [R1+0x14a0], R5 ;  /* 0x0014a00501007387 */ /* 0x0003e60000100800 */
[----:B------:R-:W-:Y:S01]  /*836f0*/  SHF.R.S32.HI R4, RZ, 0x7, R4 ;  /* 0x00000007ff047819 */ /* 0x000fe20000011404 */
[----:B------:R1:W-:Y:S03]  /*83700*/  LDGSTS.E [R0+0x3fe00], [R2.64], P0 ;  /* 0x3fe0000002007fae */ /* 0x0003e6000812184c */
[----:B------:R-:W-:Y:S01]  /*83710*/  ISETP.NE.U32.AND P0, PT, R4, UR4, PT ;  /* 0x0000000404007c0c */ /* 0x000fe2000bf05070 */
[C---:B------:R-:W-:Y:S01]  /*83720*/  HMMA.1688.F32.TF32 R232, R56.reuse, R202, R232 ;  /* 0x000000ca38e8723c */ /* 0x040fe200000810e8 */
[----:B------:R-:W0:Y:S07]  /*83730*/  LDGDEPBAR ;  /* 0x00000000000079af */ /* 0x000e2e0000000000 */
        /* <DEDUP_REMOVED lines=9> */
[----:B-1----:R-:W-:Y:S01]  /*837d0*/  @!P0 CALL.REL.NOINC `(.L_x_0) ;  /* 0x0000001000008944 */ /* 0x002fe20003c00000 */
[----:B------:R-:W-:Y:S06]  /*837e0*/  BRA `(.L_x_1) ;  /* 0xfffd13f000007947 */ /* 0x000fec000383ffff */
.L_x_0:
[----:B------:R-:W-:-:S06]  /*837f0*/  NOP ;  /* 0x0000000000007918 */ /* 0x000fcc0000000000 */
[----:B------:R-:W-:-:S06]  /*83800*/  NOP ;  /* 0x0000000000007918 */ /* 0x000fcc0000000000 */
[----:B--2---:R-:W2:Y:S01]  /*83810*/  LDL.LU R6, [R1+0x478] ;  /* 0x0004780001067983 */ /* 0x004ea20000300800 */
[----:B------:R-:W-:-:S04]  /*83820*/  DEPBAR.LE SB0, 0x0 ;  /* 0x000080000000791a */ /* 0x000fc80000000000 */
[----:B------:R-:W1:Y:S04]  /*83830*/  S2R R7, SR_TID.X ;  /* 0x0000000000077919 */ /* 0x000e680000002100 */
[----:B------:R-:W-:Y:S01]  /*83840*/  STL [R1+0x17c8], R59 ;  /* 0x0017c83b01007387 */ /* 0x000fe20000100800 */
[C---:B-1----:R-:W-:Y:S01]  /*83850*/  IMAD.SHL.U32 R2, R7.reuse, 0x20, RZ ;  /* 0x0000002007027824 */ /* 0x042fe200078e00ff */
[C---:B------:R-:W-:Y:S01]  /*83860*/  SHF.L.U32 R5, R7.reuse, 0x6, RZ ;  /* 0x0000000607057819 */ /* 0x040fe200000006ff */
[C---:B------:R-:W-:Y:S01]  /*83870*/  IMAD.SHL.U32 R0, R7.reuse, 0x4, RZ ;  /* 0x0000000407007824 */ /* 0x040fe200078e00ff */
[C---:B------:R-:W-:Y:S01]  /*83880*/  LOP3.LUT R36, R7.reuse, 0x7f, RZ, 0xc0, !PT ;  /* 0x0000007f07247812 */ /* 0x040fe200078ec0ff */
[C---:B------:R-:W-:Y:S01]  /*83890*/  IMAD.SHL.U32 R4, R7.reuse, 0x400, RZ ;  /* 0x0000040007047824 */ /* 0x040fe200078e00ff */
[----:B------:R-:W-:Y:S01]  /*838a0*/  LOP3.LUT R2, R2, 0x60, RZ, 0xc0, !PT ;  /* 0x0000006002027812 */ /* 0x000fe200078ec0ff */
[----:B------:R-:W-:Y:S01]  /*838b0*/  IMAD.SHL.U32 R3, R7, 0x1000, RZ ;  /* 0x0000100007037824 */ /* 0x000fe200078e00ff */
[----:B------:R-:W-:-:S02]  /*838c0*/  SHF.R.U32.HI R7, RZ, 0x6, R7 ;  /* 0x00000006ff077819 */ /* 0x000fc40000011607 */
[----:B------:R-:W-:Y:S02]  /*838d0*/  LOP3.LUT R2, R2, 0x70, R0, 0x78, !PT ;  /* 0x0000007002027812 */ /* 0x000fe400078e7800 */
[----:B------:R-:W-:Y:S02]  /*838e0*/  SGXT.U32 R7, R7, 0x1 ;  /* 0x000000010707781a */ /* 0x000fe40000000000 */
[----:B------:R-:W-:Y:S02]  /*838f0*/  LOP3.LUT R0, R3, 0x6000, RZ, 0xc0, !PT ;  /* 0x0000600003007812 */ /* 0x000fe400078ec0ff */
[----:B------:R-:W-:Y:S02]  /*83900*/  LOP3.LUT R4, R4, 0x6000, RZ, 0xc0, !PT ;  /* 0x0000600004047812 */ /* 0x000fe400078ec0ff */
[----:B------:R-:W-:Y:S01]  /*83910*/  LOP3.LUT R3, R5, 0x1800, RZ, 0xc0, !PT ;  /* 0x0000180005037812 */ /* 0x000fe200078ec0ff */
[----:B------:R-:W-:Y:S01]  /*83920*/  IMAD R0, R36, 0x10, R0 ;  /* 0x0000001024007824 */ /* 0x000fe200078e0200 */
[----:B------:R-:W-:Y:S02]  /*83930*/  BAR.SYNC.DEFER_BLOCKING 0x0 ;  /* 0x0000000000007b1d */ /* 0x000fe40000010000 */
[----:B------:R-:W-:-:S02]  /*83940*/  IADD3 R2, R2, R4, R3 ;  /* 0x0000000402027210 */ /* 0x000fc40007ffe003 */
[C-C-:B--2---:R-:W-:Y:S02]  /*83950*/  LOP3.LUT R5, R6.reuse, 0x6, R7.reuse, 0xfe, !PT ;  /* 0x0000000606057812 */ /* 0x144fe400078efe07 */
[C-C-:B------:R-:W-:Y:S02]  /*83960*/  LOP3.LUT R4, R6.reuse, 0x8, R7.reuse, 0xfe, !PT ;  /* 0x0000000806047812 */ /* 0x140fe400078efe07 */
[C-C-:B------:R-:W-:Y:S01]  /*83970*/  LOP3.LUT R36, R6.reuse, 0xa, R7.reuse, 0xfe, !PT ;  /* 0x0000000a06247812 */ /* 0x140fe200078efe07 */
[----:B------:R1:W-:Y:S04]  /*83980*/  STL [R1+0x30], R5 ;  /* 0x0000300501007387 */ /* 0x0003e80000100800 */
[----:B------:R2:W-:Y:S01]  /*83990*/  STL [R1+0x34], R4 ;  /* 0x0000340401007387 */ /* 0x0005e20000100800 */
[----:B-1----:R-:W-:-:S03]  /*839a0*/  LOP3.LUT R5, R6, 0xc, R7, 0xfe, !PT ;  /* 0x0000000c06057812 */ /* 0x002fc600078efe07 */
[----:B------:R1:W-:Y:S01]  /*839b0*/  STL [R1+0x38], R36 ;  /* 0x0000382401007387 */ /* 0x0003e20000100800 */
[----:B--2---:R-:W-:-:S03]  /*839c0*/  LOP3.LUT R4, R6, 0xe, R7, 0xfe, !PT ;  /* 0x0000000e06047812 */ /* 0x004fc600078efe07 */
[----:B------:R2:W-:Y:S01]  /*839d0*/  STL [R1+0x3c], R5 ;  /* 0x00003c0501007387 */ /* 0x0005e20000100800 */
[----:B-1----:R-:W-:-:S03]  /*839e0*/  LOP3.LUT R36, R6, 0x10, R7, 0xfe, !PT ;  /* 0x0000001006247812 */ /* 0x002fc600078efe07 */
[----:B------:R1:W-:Y:S01]  /*839f0*/  STL [R1+0x40], R4 ;  /* 0x0000400401007387 */ /* 0x0003e20000100800 */
[----:B--2---:R-:W-:-:S03]  /*83a00*/  LOP3.LUT R5, R6, 0x12, R7, 0xfe, !PT ;  /* 0x0000001206057812 */ /* 0x004fc600078efe07 */
[----:B------:R2:W-:Y:S04]  /*83a10*/  STL [R1+0x44], R36 ;  /* 0x0000442401007387 */ /* 0x0005e80000100800 */
[----:B------:R3:W-:Y:S01]  /*83a20*/  STL [R1+0x4c], R5 ;  /* 0x00004c0501007387 */ /* 0x0007e20000100800 */
[C-C-:B-1----:R-:W-:Y:S02]  /*83a30*/  LOP3.LUT R4, R6.reuse, 0x14, R7.reuse, 0xfe, !PT ;  /* 0x0000001406047812 */ /* 0x142fe400078efe07 */
[----:B--2---:R-:W-:-:S03]  /*83a40*/  LOP3.LUT R36, R6, 0x16, R7, 0xfe, !PT ;  /* 0x0000001606247812 */ /* 0x004fc600078efe07 */
[----:B------:R1:W-:Y:S01]  /*83a50*/  STL [R1+0x50], R4 ;  /* 0x0000500401007387 */ /* 0x0003e20000100800 */
[----:B---3--:R-:W-:-:S03]  /*83a60*/  LOP3.LUT R5, R6, 0x18, R7, 0xfe, !PT ;  /* 0x0000001806057812 */ /* 0x008fc600078efe07 */
        /* <DEDUP_REMOVED lines=485> */
[C-C-:B---3--:R-:W-:Y:S02]  /*858c0*/  LOP3.LUT R5, R6.reuse, 0x1fe, R7.reuse, 0xfe, !PT ;  /* 0x000001fe06057812 */ /* 0x148fe400078efe07 */
[C---:B------:R-:W-:Y:S02]  /*858d0*/  LOP3.LUT R59, R6.reuse, R7, RZ, 0xfc, !PT ;  /* 0x00000007063b7212 */ /* 0x040fe400078efcff */
[C-C-:B------:R-:W-:Y:S01]  /*858e0*/  LOP3.LUT R3, R6.reuse, 0x2, R7.reuse, 0xfe, !PT ;  /* 0x0000000206037812 */ /* 0x140fe200078efe07 */
[----:B-1----:R-:W2:Y:S01]  /*858f0*/  LDL.LU R4, [R1+0xc0] ;  /* 0x0000c00001047983 */ /* 0x002ea20000300800 */
[----:B------:R-:W-:-:S03]  /*85900*/  LOP3.LUT R252, R6, 0x4, R7, 0xfe, !PT ;  /* 0x0000000406fc7812 */ /* 0x000fc600078efe07 */
[----:B------:R-:W-:Y:S04]  /*85910*/  STL [R1+0x5fc], R36 ;  /* 0x0005fc2401007387 */ /* 0x000fe80000100800 */
[----:B------:R1:W-:Y:S04]  /*85920*/  STL [R1+0x2dc], R5 ;  /* 0x0002dc0501007387 */ /* 0x0003e80000100800 */
[----:B-1----:R-:W2:Y:S04]  /*85930*/  LDL.LU R5, [R1+0xa0] ;  /* 0x0000a00001057983 */ /* 0x002ea80000300800 */
        /* <DEDUP_REMOVED lines=18> */
[----:B------:R-:W-:Y:S04]  /*85a60*/  STS.128 [R2+0x100], R36 ;  /* 0x0001002402007388 */ /* 0x000fe80000000c00 */
[----:B--2---:R1:W-:Y:S02]  /*85a70*/  STS.128 [R2], R4 ;  /* 0x0000000402007388 */ /* 0x0043e40000000c00 */
[----:B-1----:R-:W-:Y:S02]  /*85a80*/  IMAD.MOV.U32 R4, RZ, RZ, R97 ;  /* 0x000000ffff047224 */ /* 0x002fe400078e0061 */
[----:B------:R-:W-:Y:S02]  /*85a90*/  IMAD.MOV.U32 R5, RZ, RZ, R93 ;  /* 0x000000ffff057224 */ /* 0x000fe400078e005d */
[----:B------:R-:W-:-:S02]  /*85aa0*/  IMAD.MOV.U32 R6, RZ, RZ, R89 ;  /* 0x000000ffff067224 */ /* 0x000fc400078e0059 */
[----:B------:R-:W-:-:S05]  /*85ab0*/  IMAD.MOV.U32 R7, RZ, RZ, R65 ;  /* 0x000000ffff077224 */ /* 0x000fca00078e0041 */
[----:B------:R1:W-:Y:S04]  /*85ac0*/  STS.128 [R2+0x500], R4 ;  /* 0x0005000402007388 */ /* 0x0003e80000000c00 */
[----:B-1----:R-:W2:Y:S04]  /*85ad0*/  LDL.LU R6, [R1+0x300] ;  /* 0x0003000001067983 */ /* 0x002ea80000300800 */
[----:B------:R-:W2:Y:S04]  /*85ae0*/  LDL.LU R7, [R1+0x2f0] ;  /* 0x0002f00001077983 */ /* 0x000ea80000300800 */
[----:B------:R-:W3:Y:S04]  /*85af0*/  LDL.LU R38, [R1+0x304] ;  /* 0x0003040001267983 */ /* 0x000ee80000300800 */
[----:B-----5:R1:W-:Y:S04]  /*85b00*/  STS.128 [R2+0x480], R40 ;  /* 0x0004802802007388 */ /* 0x0203e80000000c00 */
[----:B------:R-:W3:Y:S04]  /*85b10*/  LDL.LU R39, [R1+0x2f4] ;  /* 0x0002f40001277983 */ /* 0x000ee80000300800 */
[----:B-1----:R-:W5:Y:S04]  /*85b20*/  LDL.LU R42, [R1+0x308] ;  /* 0x00030800012a7983 */ /* 0x002f680000300800 */
[----:B------:R-:W5:Y:S01]  /*85b30*/  LDL.LU R43, [R1+0x2f8] ;  /* 0x0002f800012b7983 */ /* 0x000f620000300800 */
[----:B------:R-:W-:Y:S01]  /*85b40*/  MOV R4, R52 ;  /* 0x0000003400047202 */ /* 0x000fe20000000f00 */
[----:B------:R-:W-:-:S02]  /*85b50*/  IMAD.MOV.U32 R5, RZ, RZ, R48 ;  /* 0x000000ffff057224 */ /* 0x000fc400078e0030 */
[----:B------:R-:W-:Y:S02]  /*85b60*/  IMAD.MOV.U32 R36, RZ, RZ, R53 ;  /* 0x000000ffff247224 */ /* 0x000fe400078e0035 */
[----:B------:R-:W-:Y:S02]  /*85b70*/  IMAD.MOV.U32 R37, RZ, RZ, R49 ;  /* 0x000000ffff257224 */ /* 0x000fe400078e0031 */
[----:B------:R-:W-:Y:S02]  /*85b80*/  IMAD.MOV.U32 R40, RZ, RZ, R54 ;  /* 0x000000ffff287224 */ /* 0x000fe400078e0036 */
[----:B------:R-:W-:Y:S01]  /*85b90*/  IMAD.MOV.U32 R41, RZ, RZ, R50 ;  /* 0x000000ffff297224 */ /* 0x000fe200078e0032 */
[----:B----4-:R1:W-:Y:S01]  /*85ba0*/  STS.128 [R2+0x80], R72 ;  /* 0x0000804802007388 */ /* 0x0103e20000000c00 */
[----:B------:R-:W-:Y:S02]  /*85bb0*/  IMAD.MOV.U32 R64, RZ, RZ, R99 ;  /* 0x000000ffff407224 */ /* 0x000fe400078e0063 */
[----:B-1----:R-:W-:Y:S01]  /*85bc0*/  IMAD.MOV.U32 R72, RZ, RZ, R98 ;  /* 0x000000ffff487224 */ /* 0x002fe200078e0062 */
[----:B--2---:R1:W-:Y:S04]  /*85bd0*/  STS.128 [R2+0x200], R4 ;  /* 0x0002000402007388 */ /* 0x0043e80000000c00 */
[----:B---3--:R2:W-:Y:S04]  /*85be0*/  STS.128 [R2+0x600], R36 ;  /* 0x0006002402007388 */ /* 0x0085e80000000c00 */
[----:B-1----:R-:W3:Y:S01]  /*85bf0*/  LDL.LU R6, [R1+0x30c] ;  /* 0x00030c0001067983 */ /* 0x002ee20000300800 */
[----:B------:R-:W-:-:S03]  /*85c00*/  IMAD.MOV.U32 R5, RZ, RZ, R51 ;  /* 0x000000ffff057224 */ /* 0x000fc600078e0033 */
[----:B------:R-:W3:Y:S01]  /*85c10*/  LDL.LU R7, [R1+0x2fc] ;  /* 0x0002fc0001077983 */ /* 0x000ee20000300800 */
[----:B------:R-:W-:-:S03]  /*85c20*/  IMAD.MOV.U32 R4, RZ, RZ, R55 ;  /* 0x000000ffff047224 */ /* 0x000fc600078e0037 */
[----:B-----5:R1:W-:Y:S04]  /*85c30*/  STS.128 [R2+0x280], R40 ;  /* 0x0002802802007388 */ /* 0x0203e80000000c00 */
[----:B--2---:R-:W2:Y:S04]  /*85c40*/  LDL.LU R39, [R1+0x150] ;  /* 0x0001500001277983 */ /* 0x004ea80000300800 */
[----:B-1----:R-:W4:Y:S04]  /*85c50*/  LDL.LU R43, [R1+0x154] ;  /* 0x00015400012b7983 */ /* 0x002f280000300800 */
[----:B------:R-:W5:Y:S04]  /*85c60*/  LDL.LU R51, [R1+0x158] ;  /* 0x0001580001337983 */ /* 0x000f680000300800 */
[----:B------:R-:W5:Y:S04]  /*85c70*/  LDL.LU R55, [R1+0x15c] ;  /* 0x00015c0001377983 */ /* 0x000f680000300800 */
[----:B------:R-:W5:Y:S04]  /*85c80*/  LDL.LU R96, [R1+0x1d0] ;  /* 0x0001d00001607983 */ /* 0x000f680000300800 */
[----:B------:R-:W5:Y:S04]  /*85c90*/  LDL.LU R97, [R1+0x1c0] ;  /* 0x0001c00001617983 */ /* 0x000f680000300800 */
[----:B------:R-:W5:Y:S04]  /*85ca0*/  LDL.LU R98, [R1+0x1b0] ;  /* 0x0001b00001627983 */ /* 0x000f680000300800 */
[----:B------:R-:W5:Y:S01]  /*85cb0*/  LDL.LU R99, [R1+0x1a0] ;  /* 0x0001a00001637983 */ /* 0x000f620000300800 */
        /* <DEDUP_REMOVED lines=17> */
[----:B------:R-:W-:Y:S04]  /*85dd0*/  STS.128 [R2+0x400], R76 ;  /* 0x0004004c02007388 */ /* 0x000fe80000000c00 */
[----:B------:R1:W-:Y:S04]  /*85de0*/  STS.128 [R2+0x180], R72 ;  /* 0x0001804802007388 */ /* 0x0003e80000000c00 */
[----:B------:R-:W-:Y:S01]  /*85df0*/  STS.128 [R2+0x580], R64 ;  /* 0x0005804002007388 */ /* 0x000fe20000000c00 */
[----:B------:R-:W-:-:S02]  /*85e00*/  LOP3.LUT R144, R0, 0x40, RZ, 0x3c, !PT ;  /* 0x0000004000907812 */ /* 0x000fc400078e3cff */
[C---:B------:R-:W-:Y:S02]  /*85e10*/  LOP3.LUT R184, R0.reuse, 0x60, RZ, 0x3c, !PT ;  /* 0x0000006000b87812 */ /* 0x040fe400078e3cff */
[----:B-1----:R-:W-:Y:S01]  /*85e20*/  LOP3.LUT R72, R0, 0x20, RZ, 0x3c, !PT ;  /* 0x0000002000487812 */ /* 0x002fe200078e3cff */
        /* <DEDUP_REMOVED lines=13> */
[----:B------:R-:W-:Y:S01]  /*85f00*/  IMAD.MOV.U32 R131, RZ, RZ, R22 ;  /* 0x000000ffff837224 */ /* 0x000fe200078e0016 */
[----:B------:R-:W-:Y:S01]  /*85f10*/  MOV R22, R71 ;  /* 0x0000004700167202 */ /* 0x000fe20000000f00 */
[----:B---3--:R-:W-:Y:S04]  /*85f20*/  STS.128 [R2+0x680], R4 ;  /* 0x0006800402007388 */ /* 0x008fe80000000c00 */
[----:B--2---:R-:W-:Y:S04]  /*85f30*/  STS.128 [R2+0x300], R36 ;  /* 0x0003002402007388 */ /* 0x004fe80000000c00 */
[----:B----4-:R-:W-:Y:S04]  /*85f40*/  STS.128 [R2+0x700], R40 ;  /* 0x0007002802007388 */ /* 0x010fe80000000c00 */
[----:B-----5:R-:W-:Y:S04]  /*85f50*/  STS.128 [R2+0x380], R48 ;  /* 0x0003803002007388 */ /* 0x020fe80000000c00 */
[----:B------:R-:W-:Y:S04]  /*85f60*/  STS.128 [R2+0x780], R52 ;  /* 0x0007803402007388 */ /* 0x000fe80000000c00 */
[----:B------:R-:W-:Y:S06]  /*85f70*/  BAR.SYNC.DEFER_BLOCKING 0x0 ;  /* 0x0000000000007b1d */ /* 0x000fec0000010000 */
[----:B------:R-:W1:Y:S04]  /*85f80*/  LDS.128 R40, [R0] ;  /* 0x0000000000287984 */ /* 0x000e680000000c00 */
[----:B------:R-:W2:Y:S04]  /*85f90*/  LDS.128 R36, [R0+0x800] ;  /* 0x0008000000247984 */ /* 0x000ea80000000c00 */
[----:B------:R-:W3:Y:S04]  /*85fa0*/  LDS.128 R4, [R0+0x1000] ;  /* 0x0010000000047984 */ /* 0x000ee80000000c00 */
[----:B------:R-:W4:Y:S04]  /*85fb0*/  LDS.128 R228, [R72] ;  /* 0x0000000048e47984 */ /* 0x000f280000000c00 */
[----:B------:R-:W-:Y:S04]  /*85fc0*/  LDS.128 R224, [R72+0x800] ;  /* 0x0008000048e07984 */ /* 0x000fe80000000c00 */
[----:B------:R-:W-:Y:S04]  /*85fd0*/  LDS.128 R64, [R72+0x1000] ;  /* 0x0010000048407984 */ /* 0x000fe80000000c00 */
[----:B------:R-:W-:Y:S04]  /*85fe0*/  LDS.128 R248, [R0+0x1800] ;  /* 0x0018000000f87984 */ /* 0x000fe80000000c00 */
[----:B------:R-:W5:Y:S04]  /*85ff0*/  LDS.128 R92, [R144] ;  /* 0x00000000905c7984 */ /* 0x000f680000000c00 */
[----:B------:R-:W-:Y:S04]  /*86000*/  LDS.128 R76, [R144+0x800] ;  /* 0x00080000904c7984 */ /* 0x000fe80000000c00 */
[----:B------:R-:W-:Y:S04]  /*86010*/  LDS.128 R52, [R144+0x1000] ;  /* 0x0010000090347984 */ /* 0x000fe80000000c00 */
[----:B-1----:R-:W-:Y:S04]  /*86020*/  STL.64 [R1+0x20], R40 ;  /* 0x0000202801007387 */ /* 0x002fe80000100a00 */
[----:B------:R-:W-:Y:S04]  /*86030*/  STL.64 [R1+0x28], R42 ;  /* 0x0000282a01007387 */ /* 0x000fe80000100a00 */
[----:B--2---:R-:W-:Y:S04]  /*86040*/  STL.64 [R1+0x10], R36 ;  /* 0x0000102401007387 */ /* 0x004fe80000100a00 */
[----:B------:R-:W-:Y:S04]  /*86050*/  STL.64 [R1+0x18], R38 ;  /* 0x0000182601007387 */ /* 0x000fe80000100a00 */
[----:B---3--:R-:W-:Y:S04]  /*86060*/  STL.64 [R1], R4 ;  /* 0x0000000401007387 */ /* 0x008fe80000100a00 */
[----:B------:R-:W-:Y:S04]  /*86070*/  STL.64 [R1+0x8], R6 ;  /* 0x0000080601007387 */ /* 0x000fe80000100a00 */
[----:B------:R-:W-:Y:S04]  /*86080*/  LDS.128 R40, [R72+0x1800] ;  /* 0x0018000048287984 */ /* 0x000fe80000000c00 */
[----:B------:R-:W-:Y:S04]  /*86090*/  LDS.128 R36, [R144+0x1800] ;  /* 0x0018000090247984 */ /* 0x000fe80000000c00 */
[----:B------:R-:W1:Y:S04]  /*860a0*/  LDS.128 R88, [R184] ;  /* 0x00000000b8587984 */ /* 0x000e680000000c00 */
[----:B------:R-:W2:Y:S04]  /*860b0*/  LDS.128 R72, [R184+0x800] ;  /* 0x00080000b8487984 */ /* 0x000ea80000000c00 */
[----:B------:R-:W3:Y:S04]  /*860c0*/  LDS.128 R48, [R184+0x1000] ;  /* 0x00100000b8307984 */ /* 0x000ee80000000c00 */
[----:B------:R-:W1:Y:S04]  /*860d0*/  LDS.128 R4, [R184+0x1800] ;  /* 0x00180000b8047984 */ /* 0x000e680000000c00 */
[----:B------:R-:W-:Y:S06]  /*860e0*/  BAR.SYNC.DEFER_BLOCKING 0x0 ;  /* 0x0000000000007b1d */ /* 0x000fec0000010000 */
[----:B------:R1:W-:Y:S04]  /*860f0*/  STS.128 [R2], R96 ;  /* 0x0000006002007388 */ /* 0x0003e80000000c00 */
[----:B-1----:R-:W2:Y:S04]  /*86100*/  LDL.LU R96, [R1+0x1d4] ;  /* 0x0001d40001607983 */ /* 0x002ea80000300800 */
        /* <DEDUP_REMOVED lines=23> */
[----:B------:R1:W-:Y:S02]  /*86280*/  STS.128 [R2+0x580], R20 ;  /* 0x0005801402007388 */ /* 0x0003e40000000c00 */
[----:B-1----:R-:W-:-:S02]  /*86290*/  IMAD.MOV.U32 R23, RZ, RZ, R237 ;  /* 0x000000ffff177224 */ /* 0x002fc400078e00ed */
[----:B--2---:R1:W-:Y:S04]  /*862a0*/  STS.128 [R2+0x200], R8 ;  /* 0x0002000802007388 */ /* 0x0043e80000000c00 */
[----:B-1----:R-:W2:Y:S04]  /*862b0*/  LDL.LU R8, [R1+0x2cc] ;  /* 0x0002cc0001087983 */ /* 0x002ea80000300800 */
[----:B------:R-:W2:Y:S04]  /*862c0*/  LDL.LU R9, [R1+0x2ac] ;  /* 0x0002ac0001097983 */ /* 0x000ea80000300800 */
[----:B------:R-:W2:Y:S04]  /*862d0*/  LDL.LU R10, [R1+0x29c] ;  /* 0x00029c00010a7983 */ /* 0x000ea80000300800 */
[----:B---3--:R1:W-:Y:S04]  /*862e0*/  STS.128 [R2+0x600], R16 ;  /* 0x0006001002007388 */ /* 0x0083e80000000c00 */
[----:B------:R-:W2:Y:S04]  /*862f0*/  LDL.LU R11, [R1+0x28c] ;  /* 0x00028c00010b7983 */ /* 0x000ea80000300800 */
[----:B----4-:R3:W-:Y:S04]  /*86300*/  STS.128 [R2+0x280], R68 ;  /* 0x0002804402007388 */ /* 0x0107e80000000c00 */
[----:B-1----:R-:W4:Y:S04]  /*86310*/  LDL.LU R16, [R1+0x140] ;  /* 0x0001400001107983 */ /* 0x002f280000300800 */
[----:B------:R-:W4:Y:S01]  /*86320*/  LDL.LU R17, [R1+0xe0] ;  /* 0x0000e00001117983 */ /* 0x000f220000300800 */
[----:B------:R-:W-:-:S03]  /*86330*/  IMAD.MOV.U32 R19, RZ, RZ, R236 ;  /* 0x000000ffff137224 */ /* 0x000fc600078e00ec */
        /* <DEDUP_REMOVED lines=13> */
[----:B------:R-:W-:Y:S01]  /*86410*/  IMAD.MOV.U32 R238, RZ, RZ, R235 ;  /* 0x000000ffffee7224 */ /* 0x000fe200078e00eb */
[----:B------:R-:W-:Y:S04]  /*86420*/  STS.128 [R2+0x400], R96 ;  /* 0x0004006002007388 */ /* 0x000fe80000000c00 */
[----:B------:R-:W-:Y:S04]  /*86430*/  STS.128 [R2+0x80], R100 ;  /* 0x0000806402007388 */ /* 0x000fe80000000c00 */
[----:B------:R-:W-:Y:S04]  /*86440*/  STS.128 [R2+0x480], R104 ;  /* 0x0004806802007388 */ /* 0x000fe80000000c00 */
[----:B------:R-:W-:Y:S04]  /*86450*/  STS.128 [R2+0x100], R108 ;  /* 0x0001006c02007388 */ /* 0x000fe80000000c00 */
[----:B------:R-:W-:Y:S04]  /*86460*/  STS.128 [R2+0x500], R112 ;  /* 0x0005007002007388 */ /* 0x000fe80000000c00 */
[----:B------:R-:W-:Y:S01]  /*86470*/  STS.128 [R2+0x180], R128 ;  /* 0x0001808002007388 */ /* 0x000fe20000000c00 */
[----:B------:R-:W-:-:S02]  /*86480*/  IMAD.MOV.U32 R183, RZ, RZ, R140 ;  /* 0x000000ffffb77224 */ /* 0x000fc400078e008c */
[----:B------:R-:W-:Y:S01]  /*86490*/  IMAD.MOV.U32 R187, RZ, RZ, R142 ;  /* 0x000000ffffbb7224 */ /* 0x000fe200078e008e */
[----:B--2---:R-:W-:Y:S04]  /*864a0*/  STS.128 [R2+0x680], R8 ;  /* 0x0006800802007388 */ /* 0x004fe80000000c00 */
[----:B----4-:R-:W-:Y:S04]  /*864b0*/  STS.128 [R2+0x300], R16 ;  /* 0x0003001002007388 */ /* 0x010fe80000000c00 */
[----:B-----5:R-:W-:Y:S04]  /*864c0*/  STS.128 [R2+0x700], R20 ;  /* 0x0007001402007388 */ /* 0x020fe80000000c00 */
[----:B---3--:R-:W-:Y:S04]  /*864d0*/  STS.128 [R2+0x380], R68 ;  /* 0x0003804402007388 */ /* 0x008fe80000000c00 */
[----:B------:R1:W-:Y:S04]  /*864e0*/  STS.128 [R2+0x780], R236 ;  /* 0x000780ec02007388 */ /* 0x0003e80000000c00 */
[----:B------:R-:W-:Y:S01]  /*864f0*/  BAR.SYNC.DEFER_BLOCKING 0x0 ;  /* 0x0000000000007b1d */ /* 0x000fe20000010000 */
[----:B-1----:R-:W-:-:S05]  /*86500*/  LOP3.LUT R239, R0, 0x20, RZ, 0x3c, !PT ;  /* 0x0000002000ef7812 */ /* 0x002fca00078e3cff */
[----:B------:R-:W-:Y:S04]  /*86510*/  LDS.128 R148, [R144] ;  /* 0x0000000090947984 */ /* 0x000fe80000000c00 */
[----:B------:R-:W-:Y:S04]  /*86520*/  LDS.128 R128, [R144+0x800] ;  /* 0x0008000090807984 */ /* 0x000fe80000000c00 */
[----:B------:R-:W-:Y:S04]  /*86530*/  LDS.128 R100, [R144+0x1000] ;  /* 0x0010000090647984 */ /* 0x000fe80000000c00 */
[----:B------:R-:W-:Y:S04]  /*86540*/  LDS.128 R16, [R144+0x1800] ;  /* 0x0018000090107984 */ /* 0x000fe80000000c00 */
[----:B------:R-:W1:Y:S04]  /*86550*/  LDS.128 R156, [R0] ;  /* 0x00000000009c7984 */ /* 0x000e680000000c00 */
[----:B------:R-:W-:Y:S04]  /*86560*/  LDS.128 R136, [R0+0x800] ;  /* 0x0008000000887984 */ /* 0x000fe80000000c00 */
[----:B------:R-:W-:Y:S04]  /*86570*/  LDS.128 R108, [R0+0x1000] ;  /* 0x00100000006c7984 */ /* 0x000fe80000000c00 */
[----:B------:R-:W-:Y:S04]  /*86580*/  LDS.128 R68, [R0+0x1800] ;  /* 0x0018000000447984 */ /* 0x000fe80000000c00 */
[----:B------:R-:W2:Y:S04]  /*86590*/  LDS.128 R152, [R239] ;  /* 0x00000000ef987984 */ /* 0x000ea80000000c00 */
[----:B------:R-:W-:Y:S04]  /*865a0*/  LDS.128 R132, [R239+0x800] ;  /* 0x00080000ef847984 */ /* 0x000fe80000000c00 */
[----:B------:R-:W-:Y:S04]  /*865b0*/  LDS.128 R104, [R239+0x1000] ;  /* 0x00100000ef687984 */ /* 0x000fe80000000c00 */
[----:B------:R-:W-:Y:S04]  /*865c0*/  LDS.128 R20, [R239+0x1800] ;  /* 0x00180000ef147984 */ /* 0x000fe80000000c00 */
[----:B------:R-:W3:Y:S04]  /*865d0*/  LDS.128 R144, [R184] ;  /* 0x00000000b8907984 */ /* 0x000ee80000000c00 */
[----:B------:R-:W4:Y:S04]  /*865e0*/  LDS.128 R112, [R184+0x800] ;  /* 0x00080000b8707984 */ /* 0x000f280000000c00 */
[----:B------:R-:W5:Y:S04]  /*865f0*/  LDS.128 R96, [R184+0x1000] ;  /* 0x00100000b8607984 */ /* 0x000f680000000c00 */
[----:B------:R-:W1:Y:S04]  /*86600*/  LDS.128 R8, [R184+0x1800] ;  /* 0x00180000b8087984 */ /* 0x000e680000000c00 */
[----:B------:R-:W-:Y:S06]  /*86610*/  BAR.SYNC.DEFER_BLOCKING 0x0 ;  /* 0x0000000000007b1d */ /* 0x000fec0000010000 */
[----:B------:R1:W-:Y:S04]  /*86620*/  STS.128 [R2], R180 ;  /* 0x000000b402007388 */ /* 0x0003e80000000c00 */
[----:B-1----:R-:W2:Y:S04]  /*86630*/  LDL.LU R180, [R1+0x194] ;  /* 0x0001940001b47983 */ /* 0x002ea80000300800 */
[----:B------:R-:W2:Y:S04]  /*86640*/  LDL.LU R181, [R1+0x184] ;  /* 0x0001840001b57983 */ /* 0x000ea80000300800 */
        /* <DEDUP_REMOVED lines=14> */
[----:B------:R-:W-:Y:S02]  /*86730*/  IMAD.MOV.U32 R61, RZ, RZ, R47 ;  /* 0x000000ffff3d7224 */ /* 0x000fe400078e002f */
[----:B------:R-:W-:Y:S01]  /*86740*/  IMAD.MOV.U32 R188, RZ, RZ, R80 ;  /* 0x000000ffffbc7224 */ /* 0x000fe200078e0050 */
[----:B------:R-:W3:Y:S01]  /*86750*/  LDL.LU R46, [R1+0x250] ;  /* 0x00025000012e7983 */ /* 0x000ee20000300800 */
[----:B------:R-:W-:-:S03]  /*86760*/  IMAD.MOV.U32 R192, RZ, RZ, R81 ;  /* 0x000000ffffc07224 */ /* 0x000fc600078e0051 */
[----:B------:R-:W3:Y:S01]  /*86770*/  LDL.LU R47, [R1+0x240] ;  /* 0x00024000012f7983 */ /* 0x000ee20000300800 */
[----:B------:R-:W-:Y:S02]  /*86780*/  IMAD.MOV.U32 R191, RZ, RZ, R60 ;  /* 0x000000ffffbf7224 */ /* 0x000fe400078e003c */
[----:B------:R-:W-:Y:S01]  /*86790*/  IMAD.MOV.U32 R196, RZ, RZ, R82 ;  /* 0x000000ffffc47224 */ /* 0x000fe200078e0052 */
[----:B------:R-:W3:Y:S01]  /*867a0*/  LDL.LU R80, [R1+0x274] ;  /* 0x0002740001507983 */ /* 0x000ee20000300800 */
[----:B------:R-:W-:-:S03]  /*867b0*/  IMAD.MOV.U32 R60, RZ, RZ, R83 ;  /* 0x000000ffff3c7224 */ /* 0x000fc600078e0053 */
[----:B------:R-:W3:Y:S01]  /*867c0*/  LDL.LU R81, [R1+0x264] ;  /* 0x0002640001517983 */ /* 0x000ee20000300800 */
[----:B------:R-:W-:Y:S01]  /*867d0*/  IMAD.MOV.U32 R190, RZ, RZ, R84 ;  /* 0x000000ffffbe7224 */ /* 0x000fe200078e0054 */
[----:B------:R-:W-:Y:S02]  /*867e0*/  MOV R194, R85 ;  /* 0x0000005500c27202 */ /* 0x000fe40000000f00 */
[----:B------:R-:W3:Y:S01]  /*867f0*/  LDL.LU R82, [R1+0x254] ;  /* 0x0002540001527983 */ /* 0x000ee20000300800 */
[----:B------:R-:W-:-:S03]  /*86800*/  IMAD.MOV.U32 R198, RZ, RZ, R86 ;  /* 0x000000ffffc67224 */ /* 0x000fc600078e0056 */
[----:B------:R-:W3:Y:S01]  /*86810*/  LDL.LU R83, [R1+0x244] ;  /* 0x0002440001537983 */ /* 0x000ee20000300800 */
[----:B------:R-:W-:-:S03]  /*86820*/  IMAD.MOV.U32 R199, RZ, RZ, R62 ;  /* 0x000000ffffc77224 */ /* 0x000fc600078e003e */
[----:B------:R-:W3:Y:S01]  /*86830*/  LDL.LU R84, [R1+0x278] ;  /* 0x0002780001547983 */ /* 0x000ee20000300800 */
[----:B------:R-:W-:-:S03]  /*86840*/  IMAD.MOV.U32 R62, RZ, RZ, R87 ;  /* 0x000000ffff3e7224 */ /* 0x000fc600078e0057 */
[----:B------:R-:W3:Y:S04]  /*86850*/  LDL.LU R85, [R1+0x268] ;  /* 0x0002680001557983 */ /* 0x000ee80000300800 */
[----:B------:R-:W3:Y:S04]  /*86860*/  LDL.LU R86, [R1+0x258] ;  /* 0x0002580001567983 */ /* 0x000ee80000300800 */
[----:B------:R-:W3:Y:S04]  /*86870*/  LDL.LU R87, [R1+0x248] ;  /* 0x0002480001577983 */ /* 0x000ee80000300800 */
[----:B--2---:R1:W-:Y:S04]  /*86880*/  STS.128 [R2+0x480], R140 ;  /* 0x0004808c02007388 */ /* 0x0043e80000000c00 */
[----:B-1----:R-:W2:Y:S04]  /*86890*/  LDL.LU R140, [R1+0x27c] ;  /* 0x00027c00018c7983 */ /* 0x002ea80000300800 */
[----:B------:R-:W2:Y:S04]  /*868a0*/  LDL.LU R141, [R1+0x26c] ;  /* 0x00026c00018d7983 */ /* 0x000ea80000300800 */
[----:B------:R-:W2:Y:S04]  /*868b0*/  LDL.LU R142, [R1+0x25c] ;  /* 0x00025c00018e7983 */ /* 0x000ea80000300800 */
[----:B------:R-:W2:Y:S04]  /*868c0*/  LDL.LU R143, [R1+0x24c] ;  /* 0x00024c00018f7983 */ /* 0x000ea80000300800 */
[----:B------:R-:W4:Y:S04]  /*868d0*/  LDL.LU R219, [R1+0x160] ;  /* 0x0001600001db7983 */ /* 0x000f280000300800 */
[----:B------:R1:W-:Y:S04]  /*868e0*/  STS.128 [R2+0x400], R180 ;  /* 0x000400b402007388 */ /* 0x0003e80000000c00 */
[----:B------:R3:W-:Y:S04]  /*868f0*/  STS.128 [R2+0x80], R184 ;  /* 0x000080b802007388 */ /* 0x0007e80000000c00 */
[----:B------:R5:W-:Y:S01]  /*86900*/  STS.128 [R2+0x100], R188 ;  /* 0x000100bc02007388 */ /* 0x000be20000000c00 */
[----:B-1----:R-:W-:-:S02]  /*86910*/  IMAD.MOV.U32 R183, RZ, RZ, R172 ;  /* 0x000000ffffb77224 */ /* 0x002fc400078e00ac */
[----:B------:R-:W-:Y:S02]  /*86920*/  IMAD.MOV.U32 R180, RZ, RZ, R240 ;  /* 0x000000ffffb47224 */ /* 0x000fe400078e00f0 */
[----:B---3--:R-:W-:Y:S02]  /*86930*/  IMAD.MOV.U32 R187, RZ, RZ, R173 ;  /* 0x000000ffffbb7224 */ /* 0x008fe400078e00ad */
[----:B------:R-:W-:Y:S02]  /*86940*/  IMAD.MOV.U32 R181, RZ, RZ, R244 ;  /* 0x000000ffffb57224 */ /* 0x000fe400078e00f4 */
[----:B-----5:R-:W-:Y:S01]  /*86950*/  IMAD.MOV.U32 R191, RZ, RZ, R174 ;  /* 0x000000ffffbf7224 */ /* 0x020fe200078e00ae */
        /* <DEDUP_REMOVED lines=10> */
[----:B------:R-:W-:Y:S04]  /*86a00*/  STS.128 [R2+0x500], R192 ;  /* 0x000500c002007388 */ /* 0x000fe80000000c00 */
        /* <DEDUP_REMOVED lines=8> */
[----:B------:R-:W-:Y:S01]  /*86a90*/  STS.128 [R2+0x780], R172 ;  /* 0x000780ac02007388 */ /* 0x000fe20000000c00 */
[----:B------:R-:W-:-:S02]  /*86aa0*/  LOP3.LUT R244, R0, 0x40, RZ, 0x3c, !PT ;  /* 0x0000004000f47812 */ /* 0x000fc400078e3cff */
[----:B------:R-:W-:Y:S01]  /*86ab0*/  LOP3.LUT R240, R0, 0x60, RZ, 0x3c, !PT ;  /* 0x0000006000f07812 */ /* 0x000fe200078e3cff */
        /* <DEDUP_REMOVED lines=10> */
[----:B------:R-:W-:Y:S01]  /*86b60*/  IMAD.MOV.U32 R12, RZ, RZ, R27 ;  /* 0x000000ffff0c7224 */ /* 0x000fe200078e001b */
[----:B--2---:R-:W-:Y:S04]  /*86b70*/  STS.128 [R2+0x680], R140 ;  /* 0x0006808c02007388 */ /* 0x004fe80000000c00 */
[----:B------:R-:W-:Y:S06]  /*86b80*/  BAR.SYNC.DEFER_BLOCKING 0x0 ;  /* 0x0000000000007b1d */ /* 0x000fec0000010000 */
        /* <DEDUP_REMOVED lines=9> */
[----:B------:R-:W-:Y:S04]  /*86c20*/  LDS.128 R188, [R244+0x800] ;  /* 0x00080000f4bc7984 */ /* 0x000fe80000000c00 */
[----:B------:R-:W-:Y:S04]  /*86c30*/  LDS.128 R192, [R244+0x1000] ;  /* 0x00100000f4c07984 */ /* 0x000fe80000000c00 */
[----:B------:R-:W-:Y:S04]  /*86c40*/  LDS.128 R196, [R244+0x1800] ;  /* 0x00180000f4c47984 */ /* 0x000fe80000000c00 */
[----:B------:R-:W5:Y:S04]  /*86c50*/  LDS.128 R200, [R240] ;  /* 0x00000000f0c87984 */ /* 0x000f680000000c00 */
[----:B------:R-:W1:Y:S04]  /*86c60*/  LDS.128 R204, [R240+0x800] ;  /* 0x00080000f0cc7984 */ /* 0x000e680000000c00 */
[----:B------:R-:W1:Y:S04]  /*86c70*/  LDS.128 R208, [R240+0x1000] ;  /* 0x00100000f0d07984 */ /* 0x000e680000000c00 */
[----:B------:R-:W1:Y:S04]  /*86c80*/  LDS.128 R212, [R240+0x1800] ;  /* 0x00180000f0d47984 */ /* 0x000e680000000c00 */
[----:B------:R-:W-:Y:S06]  /*86c90*/  BAR.SYNC.DEFER_BLOCKING 0x0 ;  /* 0x0000000000007b1d */ /* 0x000fec0000010000 */
[----:B----4-:R4:W-:Y:S04]  /*86ca0*/  STS.128 [R2], R216 ;  /* 0x000000d802007388 */ /* 0x0109e80000000c00 */
[----:B----4-:R-:W4:Y:S04]  /*86cb0*/  LDL.LU R219, [R1+0x164] ;  /* 0x0001640001db7983 */ /* 0x010f280000300800 */
        /* <DEDUP_REMOVED lines=8> */
[----:B------:R-:W-:Y:S01]  /*86d40*/  IMAD.MOV.U32 R216, RZ, RZ, R117 ;  /* 0x000000ffffd87224 */ /* 0x000fe200078e0075 */
[----:B------:R-:W-:Y:S01]  /*86d50*/  MOV R117, R127 ;  /* 0x0000007f00757202 */ /* 0x000fe20000000f00 */
[----:B------:R-:W-:Y:S02]  /*86d60*/  IMAD.MOV.U32 R217, RZ, RZ, R125 ;  /* 0x000000ffffd97224 */ /* 0x000fe400078e007d */
[----:B------:R-:W-:Y:S02]  /*86d70*/  IMAD.MOV.U32 R121, RZ, RZ, R28 ;  /* 0x000000ffff797224 */ /* 0x000fe400078e001c */
[----:B------:R-:W-:Y:S01]  /*86d80*/  IMAD.MOV.U32 R125, RZ, RZ, R29 ;  /* 0x000000ffff7d7224 */ /* 0x000fe200078e001d */
[----:B------:R-:W4:Y:S01]  /*86d90*/  LDL.LU R28, [R1+0x234] ;  /* 0x00023400011c7983 */ /* 0x000f220000300800 */
[----:B------:R-:W-:Y:S02]  /*86da0*/  IMAD.MOV.U32 R127, RZ, RZ, R13 ;  /* 0x000000ffff7f7224 */ /* 0x000fe400078e000d */
[----:B------:R-:W-:Y:S01]  /*86db0*/  IMAD.MOV.U32 R233, RZ, RZ, R30 ;  /* 0x000000ffffe97224 */ /* 0x000fe200078e001e */
[----:B------:R-:W4:Y:S01]  /*86dc0*/  LDL.LU R29, [R1+0x224] ;  /* 0x00022400011d7983 */ /* 0x000f220000300800 */
[----:B------:R-:W-:-:S02]  /*86dd0*/  IMAD.MOV.U32 R235, RZ, RZ, R14 ;  /* 0x000000ffffeb7224 */ /* 0x000fc400078e000e */
[----:B------:R-:W-:Y:S01]  /*86de0*/  IMAD.MOV.U32 R222, RZ, RZ, R122 ;  /* 0x000000ffffde7224 */ /* 0x000fe200078e007a */
[----:B------:R-:W4:Y:S01]  /*86df0*/  LDL.LU R30, [R1+0x214] ;  /* 0x00021400011e7983 */ /* 0x000f220000300800 */
[----:B------:R-:W-:Y:S02]  /*86e00*/  IMAD.MOV.U32 R13, RZ, RZ, R31 ;  /* 0x000000ffff0d7224 */ /* 0x000fe400078e001f */
[----:B------:R-:W-:Y:S01]  /*86e10*/  IMAD.MOV.U32 R14, RZ, RZ, R35 ;  /* 0x000000ffff0e7224 */ /* 0x000fe200078e0023 */
[----:B------:R-:W4:Y:S01]  /*86e20*/  LDL.LU R31, [R1+0x204] ;  /* 0x00020400011f7983 */ /* 0x000f220000300800 */
[----:B------:R-:W-:Y:S02]  /*86e30*/  IMAD.MOV.U32 R221, RZ, RZ, R126 ;  /* 0x000000ffffdd7224 */ /* 0x000fe400078e007e */
[----:B------:R-:W-:Y:S02]  /*86e40*/  IMAD.MOV.U32 R122, RZ, RZ, R32 ;  /* 0x000000ffff7a7224 */ /* 0x000fe400078e0020 */
[----:B------:R-:W-:Y:S01]  /*86e50*/  IMAD.MOV.U32 R126, RZ, RZ, R33 ;  /* 0x000000ffff7e7224 */ /* 0x000fe200078e0021 */
[----:B------:R-:W4:Y:S01]  /*86e60*/  LDL.LU R32, [R1+0x238] ;  /* 0x0002380001207983 */ /* 0x000f220000300800 */
[----:B------:R-:W-:-:S03]  /*86e70*/  IMAD.MOV.U32 R234, RZ, RZ, R34 ;  /* 0x000000ffffea7224 */ /* 0x000fc600078e0022 */
[----:B------:R-:W4:Y:S04]  /*86e80*/  LDL.LU R33, [R1+0x228] ;  /* 0x0002280001217983 */ /* 0x000f280000300800 */
[----:B------:R-:W4:Y:S04]  /*86e90*/  LDL.LU R34, [R1+0x218] ;  /* 0x0002180001227983 */ /* 0x000f280000300800 */
[----:B------:R-:W4:Y:S04]  /*86ea0*/  LDL.LU R35, [R1+0x208] ;  /* 0x0002080001237983 */ /* 0x000f280000300800 */
[----:B------:R1:W-:Y:S04]  /*86eb0*/  STS.128 [R2+0x580], R12 ;  /* 0x0005800c02007388 */ /* 0x0003e80000000c00 */
[----:B-1----:R-:W5:Y:S04]  /*86ec0*/  LDL.LU R12, [R1+0x23c] ;  /* 0x00023c00010c7983 */ /* 0x002f680000300800 */
[----:B------:R-:W5:Y:S04]  /*86ed0*/  LDL.LU R13, [R1+0x22c] ;  /* 0x00022c00010d7983 */ /* 0x000f680000300800 */
[----:B------:R-:W5:Y:S04]  /*86ee0*/  LDL.LU R14, [R1+0x21c] ;  /* 0x00021c00010e7983 */ /* 0x000f680000300800 */
[----:B------:R-:W5:Y:S04]  /*86ef0*/  LDL.LU R15, [R1+0x20c] ;  /* 0x00020c00010f7983 */ /* 0x000f680000300800 */
[----:B------:R-:W5:Y:S04]  /*86f00*/  LDL.LU R241, [R1+0x20] ;  /* 0x0000200001f17983 */ /* 0x000f680000300800 */
[----:B------:R-:W5:Y:S01]  /*86f10*/  LDL.LU R238, [R1+0x30] ;  /* 0x0000300001ee7983 */ /* 0x000f620000300800 */
[----:B--2---:R-:W-:-:S04]  /*86f20*/  ISETP.GE.AND P0, PT, R236, c[0x0][0x178], PT ;  /* 0x00005e00ec007a0c */ /* 0x004fc80003f06270 */
[----:B------:R-:W-:Y:S01]  /*86f30*/  ISETP.LT.AND P3, PT, R59, c[0x0][0x17c], !P0 ;  /* 0x00005f003b007a0c */ /* 0x000fe20004761270 */
[----:B---3--:R1:W-:Y:S02]  /*86f40*/  STS.128 [R2+0x200], R24 ;  /* 0x0002001802007388 */ /* 0x0083e40000000c00 */
[----:B-1----:R-:W-:Y:S02]  /*86f50*/  IMAD.MOV.U32 R24, RZ, RZ, R169 ;  /* 0x000000ffff187224 */ /* 0x002fe400078e00a9 */
[----:B------:R-:W-:Y:S02]  /*86f60*/  IMAD.MOV.U32 R25, RZ, RZ, R165 ;  /* 0x000000ffff197224 */ /* 0x000fe400078e00a5 */
[----:B------:R-:W-:Y:S02]  /*86f70*/  IMAD.MOV.U32 R26, RZ, RZ, R161 ;  /* 0x000000ffff1a7224 */ /* 0x000fe400078e00a1 */
[----:B------:R-:W-:-:S05]  /*86f80*/  IMAD.MOV.U32 R27, RZ, RZ, R57 ;  /* 0x000000ffff1b7224 */ /* 0x000fca00078e0039 */
[----:B------:R1:W-:Y:S02]  /*86f90*/  STS.128 [R2+0x700], R24 ;  /* 0x0007001802007388 */ /* 0x0003e40000000c00 */
[----:B-1----:R-:W-:Y:S02]  /*86fa0*/  IMAD R25, R59, c[0x0][0x198], RZ ;  /* 0x000066003b197a24 */ /* 0x002fe400078e02ff */
[----:B------:R-:W2:Y:S01]  /*86fb0*/  LDL.LU R59, [R1+0x17c8] ;  /* 0x0017c800013b7983 */ /* 0x000ea20000300800 */
[----:B------:R-:W-:-:S03]  /*86fc0*/  IMAD.MOV.U32 R57, RZ, RZ, R167 ;  /* 0x000000ffff397224 */ /* 0x000fc600078e00a7 */
[----:B------:R1:W-:Y:S04]  /*86fd0*/  STS.128 [R2+0x480], R116 ;  /* 0x0004807402007388 */ /* 0x0003e80000000c00 */
[----:B----4-:R-:W-:Y:S04]  /*86fe0*/  STS.128 [R2+0x400], R216 ;  /* 0x000400d802007388 */ /* 0x010fe80000000c00 */
[----:B------:R-:W-:Y:S01]  /*86ff0*/  STS.128 [R2+0x80], R220 ;  /* 0x000080dc02007388 */ /* 0x000fe20000000c00 */
[----:B-1----:R-:W-:Y:S01]  /*87000*/  IMAD.MOV.U32 R119, RZ, RZ, R56 ;  /* 0x000000ffff777224 */ /* 0x002fe200078e0038 */
[----:B------:R-:W-:Y:S01]  /*87010*/  MOV R116, R168 ;  /* 0x000000a800747202 */ /* 0x000fe20000000f00 */
[----:B------:R-:W-:-:S02]  /*87020*/  IMAD.MOV.U32 R117, RZ, RZ, R164 ;  /* 0x000000ffff757224 */ /* 0x000fc400078e00a4 */
[----:B------:R-:W-:Y:S01]  /*87030*/  IMAD.MOV.U32 R118, RZ, RZ, R160 ;  /* 0x000000ffff767224 */ /* 0x000fe200078e00a0 */
[----:B-----5:R1:W-:Y:S01]  /*87040*/  STS.128 [R2+0x680], R12 ;  /* 0x0006800c02007388 */ /* 0x0203e20000000c00 */
[----:B------:R-:W-:-:S03]  /*87050*/  IMAD.MOV.U32 R56, RZ, RZ, R171 ;  /* 0x000000ffff387224 */ /* 0x000fc600078e00ab */
[----:B------:R-:W-:Y:S04]  /*87060*/  STS.128 [R2+0x100], R120 ;  /* 0x0001007802007388 */ /* 0x000fe80000000c00 */
[----:B------:R-:W-:Y:S01]  /*87070*/  STS.128 [R2+0x500], R124 ;  /* 0x0005007c02007388 */ /* 0x000fe20000000c00 */
[----:B-1----:R-:W-:Y:S02]  /*87080*/  IMAD.MOV.U32 R15, RZ, RZ, R58 ;  /* 0x000000ffff0f7224 */ /* 0x002fe400078e003a */
[----:B------:R-:W-:Y:S02]  /*87090*/  IMAD.MOV.U32 R12, RZ, RZ, R170 ;  /* 0x000000ffff0c7224 */ /* 0x000fe400078e00aa */
[----:B------:R-:W-:Y:S02]  /*870a0*/  IMAD.MOV.U32 R13, RZ, RZ, R166 ;  /* 0x000000ffff0d7224 */ /* 0x000fe400078e00a6 */
[----:B------:R-:W-:-:S02]  /*870b0*/  IMAD.MOV.U32 R14, RZ, RZ, R162 ;  /* 0x000000ffff0e7224 */ /* 0x000fc400078e00a2 */
[----:B------:R-:W-:Y:S01]  /*870c0*/  IMAD.MOV.U32 R58, RZ, RZ, R163 ;  /* 0x000000ffff3a7224 */ /* 0x000fe200078e00a3 */
[----:B------:R-:W-:Y:S04]  /*870d0*/  STS.128 [R2+0x180], R232 ;  /* 0x000180e802007388 */ /* 0x000fe80000000c00 */
[----:B------:R1:W-:Y:S04]  /*870e0*/  STS.128 [R2+0x600], R28 ;  /* 0x0006001c02007388 */ /* 0x0003e80000000c00 */
[----:B------:R-:W-:Y:S04]  /*870f0*/  STS.128 [R2+0x280], R32 ;  /* 0x0002802002007388 */ /* 0x000fe80000000c00 */
[----:B------:R-:W-:Y:S04]  /*87100*/  STS.128 [R2+0x300], R116 ;  /* 0x0003007402007388 */ /* 0x000fe80000000c00 */
[----:B------:R3:W-:Y:S01]  /*87110*/  STS.128 [R2+0x380], R12 ;  /* 0x0003800c02007388 */ /* 0x0007e20000000c00 */
[----:B-1----:R-:W-:-:S03]  /*87120*/  IMAD R29, R236, c[0x0][0x194], RZ ;  /* 0x00006500ec1d7a24 */ /* 0x002fc600078e02ff */
[----:B------:R-:W4:Y:S04]  /*87130*/  LDL.LU R236, [R1+0x34] ;  /* 0x0000340001ec7983 */ /* 0x000f280000300800 */
[----:B------:R-:W5:Y:S01]  /*87140*/  LDL.LU R246, [R1+0x38] ;  /* 0x0000380001f67983 */ /* 0x000f620000300800 */
[----:B------:R-:W-:-:S03]  /*87150*/  LEA R28, P4, R29, c[0x0][0x170], 0x2 ;  /* 0x00005c001d1c7a11 */ /* 0x000fc600078810ff */
[----:B------:R-:W5:Y:S01]  /*87160*/  LDL.LU R242, [R1+0x3c] ;  /* 0x00003c0001f27983 */ /* 0x000f620000300800 */
[----:B------:R-:W-:-:S03]  /*87170*/  ISETP.LT.AND P1, PT, R3, c[0x0][0x17c], !P0 ;  /* 0x00005f0003007a0c */ /* 0x000fc60004721270 */
[----:B------:R-:W5:Y:S01]  /*87180*/  LDL.LU R237, [R1+0x40] ;  /* 0x0000400001ed7983 */ /* 0x000f620000300800 */
[----:B------:R-:W-:Y:S01]  /*87190*/  IMAD R3, R3, c[0x0][0x198], RZ ;  /* 0x0000660003037a24 */ /* 0x000fe200078e02ff */
[C---:B------:R-:W-:Y:S01]  /*871a0*/  ISETP.LT.AND P2, PT, R252.reuse, c[0x0][0x17c], !P0 ;  /* 0x00005f00fc007a0c */ /* 0x040fe20004741270 */
[----:B------:R-:W-:Y:S01]  /*871b0*/  IMAD R252, R252, c[0x0][0x198], RZ ;  /* 0x00006600fcfc7a24 */ /* 0x000fe200078e02ff */
[----:B------:R-:W-:Y:S01]  /*871c0*/  LEA.HI.X.SX32 R29, R29, c[0x0][0x174], 0x2, P4 ;  /* 0x00005d001d1d7a11 */ /* 0x000fe200020f16ff */
[----:B------:R-:W5:Y:S01]  /*871d0*/  LDL.LU R245, [R1+0x10] ;  /* 0x0000100001f57983 */ /* 0x000f620000300800 */
[-C--:B------:R-:W-:Y:S02]  /*871e0*/  LEA R24, P4, R25, R28.reuse, 0x2 ;  /* 0x0000001c19187211 */ /* 0x080fe400078810ff */
[----:B------:R-:W-:Y:S02]  /*871f0*/  LEA R26, P5, R3, R28, 0x2 ;  /* 0x0000001c031a7211 */ /* 0x000fe400078a10ff */
[----:B------:R-:W-:-:S02]  /*87200*/  LEA.HI.X.SX32 R25, R25, R29, 0x2, P4 ;  /* 0x0000001d19197211 */ /* 0x000fc400020f16ff */
[----:B------:R-:W-:Y:S01]  /*87210*/  LEA.HI.X.SX32 R27, R3, R29, 0x2, P5 ;  /* 0x0000001d031b7211 */ /* 0x000fe200028f16ff */
[----:B---3--:R-:W-:Y:S01]  /*87220*/  IMAD R12, R238, c[0x0][0x198], RZ ;  /* 0x00006600ee0c7a24 */ /* 0x008fe200078e02ff */
[----:B--2---:R1:W-:Y:S04]  /*87230*/  STS.128 [R2+0x780], R56 ;  /* 0x0007803802007388 */ /* 0x0043e80000000c00 */
[----:B------:R-:W-:Y:S01]  /*87240*/  BAR.SYNC.DEFER_BLOCKING 0x0 ;  /* 0x0000000000007b1d */ /* 0x000fe20000010000 */
[----:B-1----:R-:W-:-:S04]  /*87250*/  LEA R2, P4, R252, R28, 0x2 ;  /* 0x0000001cfc027211 */ /* 0x002fc800078810ff */
[----:B------:R-:W-:Y:S02]  /*87260*/  LEA.HI.X.SX32 R3, R252, R29, 0x2, P4 ;  /* 0x0000001dfc037211 */ /* 0x000fe400020f16ff */
[----:B------:R-:W-:Y:S01]  /*87270*/  ISETP.LT.AND P4, PT, R238, c[0x0][0x17c], !P0 ;  /* 0x00005f00ee007a0c */ /* 0x000fe20004781270 */
[----:B------:R1:W-:Y:S04]  /*87280*/  @P3 STG.E [R24.64], R241 ;  /* 0x000000f118003986 */ /* 0x0003e8000c10190c */
[----:B------:R-:W-:Y:S04]  /*87290*/  LDS.128 R32, [R239+0x800] ;  /* 0x00080000ef207984 */ /* 0x000fe80000000c00 */
[----:B-1----:R-:W2:Y:S04]  /*872a0*/  LDL.LU R241, [R1+0x44] ;  /* 0x0000440001f17983 */ /* 0x002ea80000300800 */
[----:B------:R-:W3:Y:S04]  /*872b0*/  LDL.LU R238, [R1+0x4c] ;  /* 0x00004c0001ee7983 */ /* 0x000ee80000300800 */
[----:B------:R-:W-:Y:S04]  /*872c0*/  @P1 STG.E [R26.64], R228 ;  /* 0x000000e41a001986 */ /* 0x000fe8000c10190c */
[----:B------:R1:W-:Y:S02]  /*872d0*/  @P2 STG.E [R2.64], R92 ;  /* 0x0000005c02002986 */ /* 0x0003e4000c10190c */
[----:B-1----:R-:W-:-:S04]  /*872e0*/  LEA R2, P2, R12, R28, 0x2 ;  /* 0x0000001c0c027211 */ /* 0x002fc800078410ff */
[-C--:B------:R-:W-:Y:S01]  /*872f0*/  LEA.HI.X.SX32 R3, R12, R29.reuse, 0x2, P2 ;  /* 0x0000001d0c037211 */ /* 0x080fe200010f16ff */
[C---:B----4-:R-:W-:Y:S01]  /*87300*/  IMAD R13, R236.reuse, c[0x0][0x198], RZ ;  /* 0x00006600ec0d7a24 */ /* 0x050fe200078e02ff */
[----:B------:R-:W-:Y:S02]  /*87310*/  ISETP.LT.AND P3, PT, R236, c[0x0][0x17c], !P0 ;  /* 0x00005f00ec007a0c */ /* 0x000fe40004761270 */
[----:B------:R-:W4:Y:S01]  /*87320*/  LDL.LU R236, [R1+0x50] ;  /* 0x0000500001ec7983 */ /* 0x000f220000300800 */
[C---:B-----5:R-:W-:Y:S01]  /*87330*/  ISETP.LT.AND P1, PT, R246.reuse, c[0x0][0x17c], !P0 ;  /* 0x00005f00f6007a0c */ /* 0x060fe20004721270 */
[----:B------:R-:W-:Y:S01]  /*87340*/  IMAD R15, R246, c[0x0][0x198], RZ ;  /* 0x00006600f60f7a24 */ /* 0x000fe200078e02ff */
[C---:B------:R-:W-:Y:S01]  /*87350*/  LEA R12, P6, R13.reuse, R28, 0x2 ;  /* 0x0000001c0d0c7211 */ /* 0x040fe200078c10ff */
[----:B------:R-:W5:Y:S01]  /*87360*/  LDL.LU R246, [R1+0x54] ;  /* 0x0000540001f67983 */ /* 0x000f620000300800 */
[C---:B------:R-:W-:Y:S01]  /*87370*/  ISETP.LT.AND P2, PT, R242.reuse, c[0x0][0x17c], !P0 ;  /* 0x00005f00f2007a0c */ /* 0x040fe20004741270 */
[----:B------:R-:W-:Y:S01]  /*87380*/  IMAD R24, R242, c[0x0][0x198], RZ ;  /* 0x00006600f2187a24 */ /* 0x000fe200078e02ff */
[----:B------:R-:W-:Y:S01]  /*87390*/  LEA.HI.X.SX32 R13, R13, R29, 0x2, P6 ;  /* 0x0000001d0d0d7211 */ /* 0x000fe200030f16ff */
[----:B------:R-:W5:Y:S01]  /*873a0*/  LDL.LU R242, [R1] ;  /* 0x0000000001f27983 */ /* 0x000f620000300800 */
[C---:B------:R-:W-:Y:S01]  /*873b0*/  ISETP.LT.AND P6, PT, R237.reuse, c[0x0][0x17c], !P0 ;  /* 0x00005f00ed007a0c */ /* 0x040fe200047c1270 */
[----:B------:R-:W-:-:S02]  /*873c0*/  IMAD R25, R237, c[0x0][0x198], RZ ;  /* 0x00006600ed197a24 */ /* 0x000fc400078e02ff */
[----:B------:R-:W5:Y:S04]  /*873d0*/  LDL.LU R237, [R1+0x58] ;  /* 0x0000580001ed7983 */ /* 0x000f680000300800 */
[----:B------:R1:W-:Y:S01]  /*873e0*/  @P4 STG.E [R2.64], R88 ;  /* 0x0000005802004986 */ /* 0x0003e2000c10190c */
[----:B------:R-:W-:-:S03]  /*873f0*/  LEA R14, P4, R24, R28, 0x2 ;  /* 0x0000001c180e7211 */ /* 0x000fc600078810ff */
[----:B------:R1:W-:Y:S02]  /*87400*/  @P3 STG.E [R12.64], R245 ;  /* 0x000000f50c003986 */ /* 0x0003e4000c10190c */
[----:B-1----:R-:W-:-:S04]  /*87410*/  LEA R2, P5, R15, R28, 0x2 ;  /* 0x0000001c0f027211 */ /* 0x002fc800078a10ff */
[-C--:B------:R-:W-:Y:S01]  /*87420*/  LEA.HI.X.SX32 R3, R15, R29.reuse, 0x2, P5 ;  /* 0x0000001d0f037211 */ /* 0x080fe200028f16ff */
[----:B------:R-:W5:Y:S01]  /*87430*/  LDL.LU R245, [R1+0x5c] ;  /* 0x00005c0001f57983 */ /* 0x000f620000300800 */
[-C--:B------:R-:W-:Y:S02]  /*87440*/  LEA.HI.X.SX32 R15, R24, R29.reuse, 0x2, P4 ;  /* 0x0000001d180f7211 */ /* 0x080fe400020f16ff */
[C---:B------:R-:W-:Y:S01]  /*87450*/  LEA R12, P3, R25.reuse, R28, 0x2 ;  /* 0x0000001c190c7211 */ /* 0x040fe200078610ff */
[----:B------:R1:W-:Y:S03]  /*87460*/  @P1 STG.E [R2.64], R224 ;  /* 0x000000e002001986 */ /* 0x0003e6000c10190c */
[----:B------:R-:W-:Y:S01]  /*87470*/  LEA.HI.X.SX32 R13, R25, R29, 0x2, P3 ;  /* 0x0000001d190d7211 */ /* 0x000fe200018f16ff */
[----:B------:R1:W-:Y:S01]  /*87480*/  @P2 STG.E [R14.64], R76 ;  /* 0x0000004c0e002986 */ /* 0x0003e2000c10190c */
[C---:B--2---:R-:W-:Y:S01]  /*87490*/  ISETP.LT.AND P4, PT, R241.reuse, c[0x0][0x17c], !P0 ;  /* 0x00005f00f1007a0c */ /* 0x044fe20004781270 */
[----:B-1----:R-:W-:-:S02]  /*874a0*/  IMAD R3, R241, c[0x0][0x198], RZ ;  /* 0x00006600f1037a24 */ /* 0x002fc400078e02ff */
[----:B------:R-:W2:Y:S01]  /*874b0*/  LDL.LU R241, [R1+0x60] ;  /* 0x0000600001f17983 */ /* 0x000ea20000300800 */
[C---:B---3--:R-:W-:Y:S01]  /*874c0*/  ISETP.LT.AND P3, PT, R238.reuse, c[0x0][0x17c], !P0 ;  /* 0x00005f00ee007a0c */ /* 0x048fe20004761270 */
[----:B------:R-:W-:Y:S02]  /*874d0*/  IMAD R15, R238, c[0x0][0x198], RZ ;  /* 0x00006600ee0f7a24 */ /* 0x000fe400078e02ff */
[----:B------:R-:W3:Y:S01]  /*874e0*/  LDL.LU R238, [R1+0x64] ;  /* 0x0000640001ee7983 */ /* 0x000ee20000300800 */
[----:B------:R-:W-:-:S03]  /*874f0*/  LEA R2, P2, R3, R28, 0x2 ;  /* 0x0000001c03027211 */ /* 0x000fc600078410ff */
[----:B------:R1:W-:Y:S01]  /*87500*/  @P6 STG.E [R12.64], R72 ;  /* 0x000000480c006986 */ /* 0x0003e2000c10190c */
[----:B------:R-:W-:Y:S02]  /*87510*/  LEA.HI.X.SX32 R3, R3, R29, 0x2, P2 ;  /* 0x0000001d03037211 */ /* 0x000fe400010f16ff */
[----:B-1----:R-:W-:-:S04]  /*87520*/  LEA R12, P5, R15, R28, 0x2 ;  /* 0x0000001c0f0c7211 */ /* 0x002fc800078a10ff */
[----:B------:R-:W-:Y:S01]  /*87530*/  LEA.HI.X.SX32 R13, R15, R29, 0x2, P5 ;  /* 0x0000001d0f0d7211 */ /* 0x000fe200028f16ff */
[C---:B----4-:R-:W-:Y:S01]  /*87540*/  IMAD R24, R236.reuse, c[0x0][0x198], RZ ;  /* 0x00006600ec187a24 */ /* 0x050fe200078e02ff */
[----:B------:R-:W-:Y:S02]  /*87550*/  ISETP.LT.AND P1, PT, R236, c[0x0][0x17c], !P0 ;  /* 0x00005f00ec007a0c */ /* 0x000fe40004721270 */
[----:B------:R-:W4:Y:S01]  /*87560*/  LDL.LU R236, [R1+0x68] ;  /* 0x0000680001ec7983 */ /* 0x000f220000300800 */
[C---:B-----5:R-:W-:Y:S01]  /*87570*/  IMAD R25, R246.reuse, c[0x0][0x198], RZ ;  /* 0x00006600f6197a24 */ /* 0x060fe200078e02ff */
[----:B------:R-:W-:Y:S02]  /*87580*/  ISETP.LT.AND P2, PT, R246, c[0x0][0x17c], !P0 ;  /* 0x00005f00f6007a0c */ /* 0x000fe40004741270 */
[----:B------:R-:W-:Y:S01]  /*87590*/  LEA R14, P6, R24, R28, 0x2 ;  /* 0x0000001c180e7211 */ /* 0x000fe200078c10ff */
[----:B------:R1:W-:Y:S04]  /*875a0*/  @P4 STG.E [R2.64], R242 ;  /* 0x000000f202004986 */ /* 0x0003e8000c10190c */
[----:B------:R5:W-:Y:S01]  /*875b0*/  @P3 STG.E [R12.64], R64 ;  /* 0x000000400c003986 */ /* 0x000be2000c10190c */
[----:B------:R-:W-:-:S02]  /*875c0*/  ISETP.LT.AND P5, PT, R237, c[0x0][0x17c], !P0 ;  /* 0x00005f00ed007a0c */ /* 0x000fc400047a1270 */
[-C--:B------:R-:W-:Y:S02]  /*875d0*/  LEA.HI.X.SX32 R15, R24, R29.reuse, 0x2, P6 ;  /* 0x0000001d180f7211 */ /* 0x080fe400030f16ff */
[----:B-1----:R-:W-:Y:S01]  /*875e0*/  LEA R2, P4, R25, R28, 0x2 ;  /* 0x0000001c19027211 */ /* 0x002fe200078810ff */
[----:B-----5:R-:W-:Y:S02]  /*875f0*/  IMAD R12, R237, c[0x0][0x198], RZ ;  /* 0x00006600ed0c7a24 */ /* 0x020fe400078e02ff */
[----:B------:R-:W5:Y:S01]  /*87600*/  LDL.LU R237, [R1+0x6c] ;  /* 0x00006c0001ed7983 */ /* 0x000f620000300800 */
[----:B------:R-:W-:-:S03]  /*87610*/  LEA.HI.X.SX32 R3, R25, R29, 0x2, P4 ;  /* 0x0000001d19037211 */ /* 0x000fc600020f16ff */
[----:B------:R-:W5:Y:S04]  /*87620*/  LDL.LU R246, [R1+0x70] ;  /* 0x0000700001f67983 */ /* 0x000f680000300800 */
[----:B------:R-:W-:Y:S04]  /*87630*/  @P1 STG.E [R14.64], R52 ;  /* 0x000000340e001986 */ /* 0x000fe8000c10190c */
[----:B------:R1:W-:Y:S01]  /*87640*/  @P2 STG.E [R2.64], R48 ;  /* 0x0000003002002986 */ /* 0x0003e2000c10190c */
[C---:B------:R-:W-:Y:S01]  /*87650*/  ISETP.LT.AND P1, PT, R245.reuse, c[0x0][0x17c], !P0 ;  /* 0x00005f00f5007a0c */ /* 0x040fe20004721270 */
[----:B------:R-:W-:-:S02]  /*87660*/  IMAD R13, R245, c[0x0][0x198], RZ ;  /* 0x00006600f50d7a24 */ /* 0x000fc400078e02ff */
[----:B------:R-:W5:Y:S04]  /*87670*/  LDL.LU R242, [R1+0x24] ;  /* 0x0000240001f27983 */ /* 0x000f680000300800 */
[----:B------:R-:W5:Y:S01]  /*87680*/  LDL.LU R245, [R1+0x74] ;  /* 0x0000740001f57983 */ /* 0x000f620000300800 */
[----:B-1----:R-:W-:-:S04]  /*87690*/  LEA R2, P3, R12, R28, 0x2 ;  /* 0x0000001c0c027211 */ /* 0x002fc800078610ff */
[----:B------:R-:W-:Y:S02]  /*876a0*/  LEA.HI.X.SX32 R3, R12, R29, 0x2, P3 ;  /* 0x0000001d0c037211 */ /* 0x000fe400018f16ff */
[C---:B---3--:R-:W-:Y:S01]  /*876b0*/  ISETP.LT.AND P3, PT, R238.reuse, c[0x0][0x17c], !P0 ;  /* 0x00005f00ee007a0c */ /* 0x048fe20004761270 */
[----:B------:R-:W-:Y:S02]  /*876c0*/  IMAD R24, R238, c[0x0][0x198], RZ ;  /* 0x00006600ee187a24 */ /* 0x000fe400078e02ff */
[----:B------:R-:W3:Y:S01]  /*876d0*/  LDL.LU R238, [R1+0x78] ;  /* 0x0000780001ee7983 */ /* 0x000ee20000300800 */
[C---:B--2---:R-:W-:Y:S01]  /*876e0*/  IMAD R15, R241.reuse, c[0x0][0x198], RZ ;  /* 0x00006600f10f7a24 */ /* 0x044fe200078e02ff */
[----:B------:R-:W-:Y:S02]  /*876f0*/  ISETP.LT.AND P2, PT, R241, c[0x0][0x17c], !P0 ;  /* 0x00005f00f1007a0c */ /* 0x000fe40004741270 */
[-C--:B------:R-:W-:Y:S01]  /*87700*/  LEA R12, P4, R13, R28.reuse, 0x2 ;  /* 0x0000001c0d0c7211 */ /* 0x080fe200078810ff */
[----:B------:R1:W-:Y:S01]  /*87710*/  @P5 STG.E [R2.64], R248 ;  /* 0x000000f802005986 */ /* 0x0003e2000c10190c */
[----:B------:R-:W-:-:S03]  /*87720*/  LEA R14, P5, R24, R28, 0x2 ;  /* 0x0000001c180e7211 */ /* 0x000fc600078a10ff */
[----:B------:R-:W2:Y:S01]  /*87730*/  LDL.LU R241, [R1+0x7c] ;  /* 0x00007c0001f17983 */ /* 0x000ea20000300800 */
[----:B------:R-:W-:-:S03]  /*87740*/  LEA.HI.X.SX32 R13, R13, R29, 0x2, P4 ;  /* 0x0000001d0d0d7211 */ /* 0x000fc600020f16ff */
[----:B------:R-:W2:Y:S01]  /*87750*/  LDL.LU R243, [R1+0x14] ;  /* 0x0000140001f37983 */ /* 0x000ea20000300800 */
[----:B-1----:R-:W-:-:S04]  /*87760*/  LEA R2, P6, R15, R28, 0x2 ;  /* 0x0000001c0f027211 */ /* 0x002fc800078c10ff */
[-C--:B------:R-:W-:Y:S02]  /*87770*/  LEA.HI.X.SX32 R3, R15, R29.reuse, 0x2, P6 ;  /* 0x0000001d0f037211 */ /* 0x080fe400030f16ff */
[----:B------:R-:W-:Y:S01]  /*87780*/  LEA.HI.X.SX32 R15, R24, R29, 0x2, P5 ;  /* 0x0000001d180f7211 */ /* 0x000fe200028f16ff */
[----:B------:R1:W-:Y:S04]  /*87790*/  @P1 STG.E [R12.64], R40 ;  /* 0x000000280c001986 */ /* 0x0003e8000c10190c */
[----:B------:R5:W-:Y:S01]  /*877a0*/  @P2 STG.E [R2.64], R36 ;  /* 0x0000002402002986 */ /* 0x000be2000c10190c */
[C---:B----4-:R-:W-:Y:S01]  /*877b0*/  ISETP.LT.AND P4, PT, R236.reuse, c[0x0][0x17c], !P0 ;  /* 0x00005f00ec007a0c */ /* 0x050fe20004781270 */
[----:B------:R-:W-:Y:S02]  /*877c0*/  IMAD R25, R236, c[0x0][0x198], RZ ;  /* 0x00006600ec197a24 */ /* 0x000fe400078e02ff */
[----:B------:R4:W-:Y:S04]  /*877d0*/  @P3 STG.E [R14.64], R4 ;  /* 0x000000040e003986 */ /* 0x0009e8000c10190c */
[----:B------:R-:W2:Y:S01]  /*877e0*/  LDL.LU R236, [R1+0x80] ;  /* 0x0000800001ec7983 */ /* 0x000ea20000300800 */
[----:B-1----:R-:W-:-:S04]  /*877f0*/  LEA R12, P1, R25, R28, 0x2 ;  /* 0x0000001c190c7211 */ /* 0x002fc800078210ff */
[----:B------:R-:W-:Y:S02]  /*87800*/  LEA.HI.X.SX32 R13, R25, R29, 0x2, P1 ;  /* 0x0000001d190d7211 */ /* 0x000fe400008f16ff */
[C---:B-----5:R-:W-:Y:S01]  /*87810*/  ISETP.LT.AND P5, PT, R237.reuse, c[0x0][0x17c], !P0 ;  /* 0x00005f00ed007a0c */ /* 0x060fe200047a1270 */
[----:B------:R-:W-:Y:S02]  /*87820*/  IMAD R3, R237, c[0x0][0x198], RZ ;  /* 0x00006600ed037a24 */ /* 0x000fe400078e02ff */
[----:B------:R-:W5:Y:S01]  /*87830*/  LDL.LU R237, [R1+0x84] ;  /* 0x0000840001ed7983 */ /* 0x000f620000300800 */
[C---:B------:R-:W-:Y:S01]  /*87840*/  ISETP.LT.AND P3, PT, R246.reuse, c[0x0][0x17c], !P0 ;  /* 0x00005f00f6007a0c */ /* 0x040fe20004761270 */
[----:B----4-:R-:W-:Y:S02]  /*87850*/  IMAD R4, R246, c[0x0][0x198], RZ ;  /* 0x00006600f6047a24 */ /* 0x010fe400078e02ff */
[----:B------:R-:W4:Y:S01]  /*87860*/  LDL.LU R246, [R1+0x88] ;  /* 0x0000880001f67983 */ /* 0x000f220000300800 */
[----:B------:R-:W-:-:S04]  /*87870*/  LEA R2, P2, R3, R28, 0x2 ;  /* 0x0000001c03027211 */ /* 0x000fc800078410ff */
[----:B------:R-:W-:Y:S01]  /*87880*/  LEA.HI.X.SX32 R3, R3, R29, 0x2, P2 ;  /* 0x0000001d03037211 */ /* 0x000fe200010f16ff */
[----:B------:R1:W-:Y:S04]  /*87890*/  @P4 STG.E [R12.64], R242 ;  /* 0x000000f20c004986 */ /* 0x0003e8000c10190c */
[----:B-1----:R-:W4:Y:S01]  /*878a0*/  LDL.LU R242, [R1+0x8c] ;  /* 0x00008c0001f27983 */ /* 0x002f220000300800 */
[C---:B---3--:R-:W-:Y:S01]  /*878b0*/  ISETP.LT.AND P2, PT, R238.reuse, c[0x0][0x17c], !P0 ;  /* 0x00005f00ee007a0c */ /* 0x048fe20004741270 */
[----:B------:R-:W-:Y:S02]  /*878c0*/  IMAD R24, R238, c[0x0][0x198], RZ ;  /* 0x00006600ee187a24 */ /* 0x000fe400078e02ff */
[----:B------:R-:W3:Y:S01]  /*878d0*/  LDL.LU R238, [R1+0x4] ;  /* 0x0000040001ee7983 */ /* 0x000ee20000300800 */
[C---:B------:R-:W-:Y:S01]  /*878e0*/  IMAD R15, R245.reuse, c[0x0][0x198], RZ ;  /* 0x00006600f50f7a24 */ /* 0x040fe200078e02ff */
[----:B------:R-:W-:-:S02]  /*878f0*/  ISETP.LT.AND P1, PT, R245, c[0x0][0x17c], !P0 ;  /* 0x00005f00f5007a0c */ /* 0x000fc40004721270 */
[CC--:B------:R-:W-:Y:S01]  /*87900*/  LEA R12, P4, R4.reuse, R28.reuse, 0x2 ;  /* 0x0000001c040c7211 */ /* 0x0c0fe200078810ff */
[----:B------:R1:W-:Y:S01]  /*87910*/  @P5 STG.E [R2.64], R229 ;  /* 0x000000e502005986 */ /* 0x0003e2000c10190c */
[CC--:B------:R-:W-:Y:S02]  /*87920*/  LEA R14, P6, R15.reuse, R28.reuse, 0x2 ;  /* 0x0000001c0f0e7211 */ /* 0x0c0fe400078c10ff */
[-C--:B------:R-:W-:Y:S01]  /*87930*/  LEA.HI.X.SX32 R13, R4, R29.reuse, 0x2, P4 ;  /* 0x0000001d040d7211 */ /* 0x080fe200020f16ff */
[----:B------:R-:W3:Y:S01]  /*87940*/  LDL.LU R245, [R1+0x90] ;  /* 0x0000900001f57983 */ /* 0x000ee20000300800 */
[----:B------:R-:W-:Y:S01]  /*87950*/  LEA.HI.X.SX32 R15, R15, R29, 0x2, P6 ;  /* 0x0000001d0f0f7211 */ /* 0x000fe200030f16ff */
[C---:B--2---:R-:W-:Y:S01]  /*87960*/  IMAD R4, R241.reuse, c[0x0][0x198], RZ ;  /* 0x00006600f1047a24 */ /* 0x044fe200078e02ff */
[----:B-1----:R-:W-:Y:S01]  /*87970*/  LEA R2, P4, R24, R28, 0x2 ;  /* 0x0000001c18027211 */ /* 0x002fe200078810ff */
[----:B------:R1:W-:Y:S01]  /*87980*/  @P3 STG.E [R12.64], R93 ;  /* 0x0000005d0c003986 */ /* 0x0003e2000c10190c */
[----:B------:R-:W-:-:S02]  /*87990*/  ISETP.LT.AND P5, PT, R241, c[0x0][0x17c], !P0 ;  /* 0x00005f00f1007a0c */ /* 0x000fc400047a1270 */
[----:B------:R-:W-:Y:S01]  /*879a0*/  LEA.HI.X.SX32 R3, R24, R29, 0x2, P4 ;  /* 0x0000001d18037211 */ /* 0x000fe200020f16ff */
[----:B------:R-:W-:Y:S04]  /*879b0*/  @P1 STG.E [R14.64], R89 ;  /* 0x000000590e001986 */ /* 0x000fe8000c10190c */
[----:B------:R2:W-:Y:S04]  /*879c0*/  @P2 STG.E [R2.64], R243 ;  /* 0x000000f302002986 */ /* 0x0005e8000c10190c */
[----:B------:R-:W3:Y:S01]  /*879d0*/  LDL.LU R241, [R1+0x94] ;  /* 0x0000940001f17983 */ /* 0x000ee20000300800 */
[----:B-1----:R-:W-:Y:S01]  /*879e0*/  IMAD R13, R236, c[0x0][0x198], RZ ;  /* 0x00006600ec0d7a24 */ /* 0x002fe200078e02ff */
[----:B--2---:R-:W-:-:S02]  /*879f0*/  LEA R2, P3, R4, R28, 0x2 ;  /* 0x0000001c04027211 */ /* 0x004fc400078610ff */
[----:B------:R-:W-:Y:S02]  /*87a00*/  ISETP.LT.AND P1, PT, R236, c[0x0][0x17c], !P0 ;  /* 0x00005f00ec007a0c */ /* 0x000fe40004721270 */
[----:B------:R-:W-:Y:S01]  /*87a10*/  LEA.HI.X.SX32 R3, R4, R29, 0x2, P3 ;  /* 0x0000001d04037211 */ /* 0x000fe200018f16ff */
[----:B------:R-:W2:Y:S01]  /*87a20*/  LDL.LU R236, [R1+0x98] ;  /* 0x0000980001ec7983 */ /* 0x000ea20000300800 */
[----:B------:R-:W-:-:S03]  /*87a30*/  LEA R12, P4, R13, R28, 0x2 ;  /* 0x0000001c0d0c7211 */ /* 0x000fc600078810ff */
[----:B------:R1:W-:Y:S01]  /*87a40*/  @P5 STG.E [R2.64], R225 ;  /* 0x000000e102005986 */ /* 0x0003e2000c10190c */
[C---:B-----5:R-:W-:Y:S01]  /*87a50*/  IMAD R4, R237.reuse, c[0x0][0x198], RZ ;  /* 0x00006600ed047a24 */ /* 0x060fe200078e02ff */
[----:B------:R-:W-:Y:S02]  /*87a60*/  ISETP.LT.AND P2, PT, R237, c[0x0][0x17c], !P0 ;  /* 0x00005f00ed007a0c */ /* 0x000fe40004741270 */
[----:B------:R-:W5:Y:S01]  /*87a70*/  LDL.LU R237, [R1+0x9c] ;  /* 0x00009c0001ed7983 */ /* 0x000f620000300800 */
[C---:B----4-:R-:W-:Y:S01]  /*87a80*/  IMAD R15, R246.reuse, c[0x0][0x198], RZ ;  /* 0x00006600f60f7a24 */ /* 0x050fe200078e02ff */
[----:B------:R-:W-:Y:S02]  /*87a90*/  ISETP.LT.AND P3, PT, R246, c[0x0][0x17c], !P0 ;  /* 0x00005f00f6007a0c */ /* 0x000fe40004761270 */
[-C--:B-1----:R-:W-:Y:S02]  /*87aa0*/  LEA R2, P6, R4, R28.reuse, 0x2 ;  /* 0x0000001c04027211 */ /* 0x082fe400078c10ff */
[----:B------:R-:W-:-:S02]  /*87ab0*/  LEA R14, P5, R15, R28, 0x2 ;  /* 0x0000001c0f0e7211 */ /* 0x000fc400078a10ff */
[-C--:B------:R-:W-:Y:S02]  /*87ac0*/  LEA.HI.X.SX32 R13, R13, R29.reuse, 0x2, P4 ;  /* 0x0000001d0d0d7211 */ /* 0x080fe400020f16ff */
[-C--:B------:R-:W-:Y:S02]  /*87ad0*/  LEA.HI.X.SX32 R3, R4, R29.reuse, 0x2, P6 ;  /* 0x0000001d04037211 */ /* 0x080fe400030f16ff */
[----:B------:R-:W-:Y:S01]  /*87ae0*/  LEA.HI.X.SX32 R15, R15, R29, 0x2, P5 ;  /* 0x0000001d0f0f7211 */ /* 0x000fe200028f16ff */
[----:B------:R-:W-:Y:S04]  /*87af0*/  @P1 STG.E [R12.64], R77 ;  /* 0x0000004d0c001986 */ /* 0x000fe8000c10190c */
[----:B------:R-:W-:Y:S01]  /*87b00*/  @P2 STG.E [R2.64], R73 ;  /* 0x0000004902002986 */ /* 0x000fe2000c10190c */
[C---:B------:R-:W-:Y:S01]  /*87b10*/  ISETP.LT.AND P4, PT, R242.reuse, c[0x0][0x17c], !P0 ;  /* 0x00005f00f2007a0c */ /* 0x040fe20004781270 */
[----:B------:R-:W-:-:S02]  /*87b20*/  IMAD R24, R242, c[0x0][0x198], RZ ;  /* 0x00006600f2187a24 */ /* 0x000fc400078e02ff */
[----:B------:R-:W4:Y:S04]  /*87b30*/  LDL.LU R242, [R1+0xb0] ;  /* 0x0000b00001f27983 */ /* 0x000f280000300800 */
[----:B---3--:R1:W-:Y:S04]  /*87b40*/  @P3 STG.E [R14.64], R238 ;  /* 0x000000ee0e003986 */ /* 0x0083e8000c10190c */
[----:B-1----:R-:W3:Y:S01]  /*87b50*/  LDL.LU R238, [R1+0xb4] ;  /* 0x0000b40001ee7983 */ /* 0x002ee20000300800 */
[C---:B------:R-:W-:Y:S01]  /*87b60*/  ISETP.LT.AND P5, PT, R245.reuse, c[0x0][0x17c], !P0 ;  /* 0x00005f00f5007a0c */ /* 0x040fe200047a1270 */
[----:B------:R-:W-:-:S02]  /*87b70*/  IMAD R3, R245, c[0x0][0x198], RZ ;  /* 0x00006600f5037a24 */ /* 0x000fc400078e02ff */
[----:B------:R-:W3:Y:S01]  /*87b80*/  LDL.LU R245, [R1+0xb8] ;  /* 0x0000b80001f57983 */ /* 0x000ee20000300800 */
[CC--:B------:R-:W-:Y:S02]  /*87b90*/  LEA R12, P1, R24.reuse, R28.reuse, 0x2 ;  /* 0x0000001c180c7211 */ /* 0x0c0fe400078210ff */
[----:B------:R-:W-:Y:S02]  /*87ba0*/  LEA R2, P2, R3, R28, 0x2 ;  /* 0x0000001c03027211 */ /* 0x000fe400078410ff */
[-C--:B------:R-:W-:Y:S02]  /*87bb0*/  LEA.HI.X.SX32 R13, R24, R29.reuse, 0x2, P1 ;  /* 0x0000001d180d7211 */ /* 0x080fe400008f16ff */
[C---:B------:R-:W-:Y:S01]  /*87bc0*/  ISETP.LT.AND P3, PT, R241.reuse, c[0x0][0x17c], !P0 ;  /* 0x00005f00f1007a0c */ /* 0x040fe20004761270 */
[----:B------:R-:W-:Y:S02]  /*87bd0*/  IMAD R4, R241, c[0x0][0x198], RZ ;  /* 0x00006600f1047a24 */ /* 0x000fe400078e02ff */
[----:B------:R-:W3:Y:S01]  /*87be0*/  LDL.LU R241, [R1+0xbc] ;  /* 0x0000bc0001f17983 */ /* 0x000ee20000300800 */
[----:B------:R-:W-:-:S03]  /*87bf0*/  LEA.HI.X.SX32 R3, R3, R29, 0x2, P2 ;  /* 0x0000001d03037211 */ /* 0x000fc600010f16ff */
[----:B------:R1:W-:Y:S01]  /*87c00*/  @P4 STG.E [R12.64], R65 ;  /* 0x000000410c004986 */ /* 0x0003e2000c10190c */
[C---:B--2---:R-:W-:Y:S01]  /*87c10*/  ISETP.LT.AND P1, PT, R236.reuse, c[0x0][0x17c], !P0 ;  /* 0x00005f00ec007a0c */ /* 0x044fe20004721270 */
[----:B------:R-:W-:Y:S02]  /*87c20*/  IMAD R15, R236, c[0x0][0x198], RZ ;  /* 0x00006600ec0f7a24 */ /* 0x000fe400078e02ff */
[----:B------:R-:W2:Y:S01]  /*87c30*/  LDL.LU R236, [R1+0xd0] ;  /* 0x0000d00001ec7983 */ /* 0x000ea20000300800 */
[CC--:B-1----:R-:W-:Y:S02]  /*87c40*/  LEA R12, P4, R4.reuse, R28.reuse, 0x2 ;  /* 0x0000001c040c7211 */ /* 0x0c2fe400078810ff */
[----:B------:R-:W-:Y:S02]  /*87c50*/  LEA R14, P6, R15, R28, 0x2 ;  /* 0x0000001c0f0e7211 */ /* 0x000fe400078c10ff */
[----:B------:R-:W-:Y:S02]  /*87c60*/  LEA.HI.X.SX32 R13, R4, R29, 0x2, P4 ;  /* 0x0000001d040d7211 */ /* 0x000fe400020f16ff */
[C---:B-----5:R-:W-:Y:S01]  /*87c70*/  ISETP.LT.AND P2, PT, R237.reuse, c[0x0][0x17c], !P0 ;  /* 0x00005f00ed007a0c */ /* 0x060fe20004741270 */
[----:B------:R-:W-:-:S02]  /*87c80*/  IMAD R24, R237, c[0x0][0x198], RZ ;  /* 0x00006600ed187a24 */ /* 0x000fc400078e02ff */
[----:B------:R-:W5:Y:S01]  /*87c90*/  LDL.LU R237, [R1+0x28] ;  /* 0x0000280001ed7983 */ /* 0x000f620000300800 */
[----:B------:R-:W-:-:S03]  /*87ca0*/  LEA.HI.X.SX32 R15, R15, R29, 0x2, P6 ;  /* 0x0000001d0f0f7211 */ /* 0x000fc600030f16ff */
[----:B------:R-:W-:Y:S04]  /*87cb0*/  @P5 STG.E [R2.64], R53 ;  /* 0x0000003502005986 */ /* 0x000fe8000c10190c */
[----:B------:R1:W-:Y:S04]  /*87cc0*/  @P3 STG.E [R12.64], R49 ;  /* 0x000000310c003986 */ /* 0x0003e8000c10190c */
[----:B------:R-:W5:Y:S04]  /*87cd0*/  LDL.LU R246, [R1+0xd4] ;  /* 0x0000d40001f67983 */ /* 0x000f680000300800 */
[----:B------:R-:W-:Y:S01]  /*87ce0*/  @P1 STG.E [R14.64], R249 ;  /* 0x000000f90e001986 */ /* 0x000fe2000c10190c */
[C---:B----4-:R-:W-:Y:S01]  /*87cf0*/  ISETP.LT.AND P5, PT, R242.reuse, c[0x0][0x17c], !P0 ;  /* 0x00005f00f2007a0c */ /* 0x050fe200047a1270 */
[----:B------:R-:W-:-:S02]  /*87d00*/  IMAD R4, R242, c[0x0][0x198], RZ ;  /* 0x00006600f2047a24 */ /* 0x000fc400078e02ff */
[----:B------:R-:W4:Y:S01]  /*87d10*/  LDL.LU R242, [R1+0xd8] ;  /* 0x0000d80001f27983 */ /* 0x000f220000300800 */
[C---:B---3--:R-:W-:Y:S01]  /*87d20*/  ISETP.LT.AND P1, PT, R238.reuse, c[0x0][0x17c], !P0 ;  /* 0x00005f00ee007a0c */ /* 0x048fe20004721270 */
[----:B-1----:R-:W-:Y:S02]  /*87d30*/  IMAD R13, R238, c[0x0][0x198], RZ ;  /* 0x00006600ee0d7a24 */ /* 0x002fe400078e02ff */
[----:B------:R-:W3:Y:S01]  /*87d40*/  LDL.LU R238, [R1+0xdc] ;  /* 0x0000dc0001ee7983 */ /* 0x000ee20000300800 */
[----:B------:R-:W-:-:S04]  /*87d50*/  LEA R2, P4, R24, R28, 0x2 ;  /* 0x0000001c18027211 */ /* 0x000fc800078810ff */
[----:B------:R-:W-:-:S05]  /*87d60*/  LEA.HI.X.SX32 R3, R24, R29, 0x2, P4 ;  /* 0x0000001d18037211 */ /* 0x000fca00020f16ff */
[----:B------:R1:W-:Y:S01]  /*87d70*/  @P2 STG.E [R2.64], R41 ;  /* 0x0000002902002986 */ /* 0x0003e2000c10190c */
[----:B------:R-:W-:Y:S02]  /*87d80*/  ISETP.LT.AND P2, PT, R245, c[0x0][0x17c], !P0 ;  /* 0x00005f00f5007a0c */ /* 0x000fe40004741270 */
[----:B-1----:R-:W-:-:S04]  /*87d90*/  LEA R2, P3, R4, R28, 0x2 ;  /* 0x0000001c04027211 */ /* 0x002fc800078610ff */
[-C--:B------:R-:W-:Y:S01]  /*87da0*/  LEA.HI.X.SX32 R3, R4, R29.reuse, 0x2, P3 ;  /* 0x0000001d04037211 */ /* 0x080fe200018f16ff */
[----:B------:R-:W-:Y:S02]  /*87db0*/  IMAD R4, R245, c[0x0][0x198], RZ ;  /* 0x00006600f5047a24 */ /* 0x000fe400078e02ff */
[----:B------:R-:W3:Y:S01]  /*87dc0*/  LDL.LU R245, [R1+0xf0] ;  /* 0x0000f00001f57983 */ /* 0x000ee20000300800 */
[C---:B------:R-:W-:Y:S01]  /*87dd0*/  ISETP.LT.AND P3, PT, R241.reuse, c[0x0][0x17c], !P0 ;  /* 0x00005f00f1007a0c */ /* 0x040fe20004761270 */
[----:B------:R-:W-:Y:S01]  /*87de0*/  IMAD R15, R241, c[0x0][0x198], RZ ;  /* 0x00006600f10f7a24 */ /* 0x000fe200078e02ff */
[C---:B------:R-:W-:Y:S01]  /*87df0*/  LEA R12, P4, R13.reuse, R28, 0x2 ;  /* 0x0000001c0d0c7211 */ /* 0x040fe200078810ff */
[----:B------:R1:W-:Y:S04]  /*87e00*/  @P5 STG.E [R2.64], R37 ;  /* 0x0000002502005986 */ /* 0x0003e8000c10190c */
[----:B------:R-:W3:Y:S01]  /*87e10*/  LDL.LU R241, [R1+0x18] ;  /* 0x0000180001f17983 */ /* 0x000ee20000300800 */
[----:B------:R-:W-:Y:S01]  /*87e20*/  LEA.HI.X.SX32 R13, R13, R29, 0x2, P4 ;  /* 0x0000001d0d0d7211 */ /* 0x000fe200020f16ff */
[C---:B--2---:R-:W-:Y:S01]  /*87e30*/  IMAD R24, R236.reuse, c[0x0][0x198], RZ ;  /* 0x00006600ec187a24 */ /* 0x044fe200078e02ff */
[----:B------:R-:W-:-:S02]  /*87e40*/  ISETP.LT.AND P4, PT, R236, c[0x0][0x17c], !P0 ;  /* 0x00005f00ec007a0c */ /* 0x000fc40004781270 */
[----:B------:R-:W2:Y:S01]  /*87e50*/  LDL.LU R236, [R1+0xf4] ;  /* 0x0000f40001ec7983 */ /* 0x000ea20000300800 */
[----:B-1----:R-:W-:-:S04]  /*87e60*/  LEA R2, P6, R4, R28, 0x2 ;  /* 0x0000001c04027211 */ /* 0x002fc800078c10ff */
[----:B------:R-:W-:Y:S01]  /*87e70*/  LEA.HI.X.SX32 R3, R4, R29, 0x2, P6 ;  /* 0x0000001d04037211 */ /* 0x000fe200030f16ff */
[----:B------:R-:W-:Y:S01]  /*87e80*/  @P1 STG.E [R12.64], R5 ;  /* 0x000000050c001986 */ /* 0x000fe2000c10190c */
[----:B------:R-:W-:-:S03]  /*87e90*/  LEA R14, P5, R15, R28, 0x2 ;  /* 0x0000001c0f0e7211 */ /* 0x000fc600078a10ff */
[----:B-----5:R1:W-:Y:S01]  /*87ea0*/  @P2 STG.E [R2.64], R237 ;  /* 0x000000ed02002986 */ /* 0x0203e2000c10190c */
[-C--:B------:R-:W-:Y:S02]  /*87eb0*/  LEA.HI.X.SX32 R15, R15, R29.reuse, 0x2, P5 ;  /* 0x0000001d0f0f7211 */ /* 0x080fe400028f16ff */
[----:B------:R-:W-:Y:S02]  /*87ec0*/  LEA R4, P1, R24, R28, 0x2 ;  /* 0x0000001c18047211 */ /* 0x000fe400078210ff */
[C---:B------:R-:W-:Y:S01]  /*87ed0*/  ISETP.LT.AND P5, PT, R246.reuse, c[0x0][0x17c], !P0 ;  /* 0x00005f00f6007a0c */ /* 0x040fe200047a1270 */
[----:B-1----:R-:W5:Y:S01]  /*87ee0*/  LDL.LU R237, [R1+0xf8] ;  /* 0x0000f80001ed7983 */ /* 0x002f620000300800 */
[----:B------:R-:W-:Y:S01]  /*87ef0*/  IMAD R3, R246, c[0x0][0x198], RZ ;  /* 0x00006600f6037a24 */ /* 0x000fe200078e02ff */
[----:B------:R-:W-:Y:S01]  /*87f00*/  LEA.HI.X.SX32 R5, R24, R29, 0x2, P1 ;  /* 0x0000001d18057211 */ /* 0x000fe200008f16ff */
[C---:B----4-:R-:W-:Y:S01]  /*87f10*/  IMAD R13, R242.reuse, c[0x0][0x198], RZ ;  /* 0x00006600f20d7a24 */ /* 0x050fe200078e02ff */
[----:B------:R1:W-:Y:S01]  /*87f20*/  @P3 STG.E [R14.64], R230 ;  /* 0x000000e60e003986 */ /* 0x0003e2000c10190c */
[----:B------:R-:W-:-:S03]  /*87f30*/  ISETP.LT.AND P3, PT, R242, c[0x0][0x17c], !P0 ;  /* 0x00005f00f2007a0c */ /* 0x000fc60004761270 */
[----:B------:R-:W4:Y:S04]  /*87f40*/  LDL.LU R246, [R1+0xfc] ;  /* 0x0000fc0001f67983 */ /* 0x000f280000300800 */
[----:B------:R-:W4:Y:S01]  /*87f50*/  LDL.LU R242, [R1+0x100] ;  /* 0x0001000001f27983 */ /* 0x000f220000300800 */
[----:B------:R-:W-:-:S03]  /*87f60*/  LEA R2, P2, R3, R28, 0x2 ;  /* 0x0000001c03027211 */ /* 0x000fc600078410ff */
[----:B------:R-:W-:Y:S01]  /*87f70*/  LDS.128 R24, [R0+0x800] ;  /* 0x0008000000187984 */ /* 0x000fe20000000c00 */
[C---:B---3--:R-:W-:Y:S01]  /*87f80*/  ISETP.LT.AND P1, PT, R238.reuse, c[0x0][0x17c], !P0 ;  /* 0x00005f00ee007a0c */ /* 0x048fe20004721270 */
[----:B-1----:R-:W-:Y:S02]  /*87f90*/  IMAD R14, R238, c[0x0][0x198], RZ ;  /* 0x00006600ee0e7a24 */ /* 0x002fe400078e02ff */
[----:B------:R-:W3:Y:S04]  /*87fa0*/  LDL.LU R238, [R1+0x104] ;  /* 0x0001040001ee7983 */ /* 0x000ee80000300800 */
[----:B------:R1:W-:Y:S01]  /*87fb0*/  @P4 STG.E [R4.64], R94 ;  /* 0x0000005e04004986 */ /* 0x0003e2000c10190c */
[----:B------:R-:W-:Y:S02]  /*87fc0*/  LEA.HI.X.SX32 R3, R3, R29, 0x2, P2 ;  /* 0x0000001d03037211 */ /* 0x000fe400010f16ff */
[----:B------:R-:W-:-:S02]  /*87fd0*/  LEA R12, P6, R14, R28, 0x2 ;  /* 0x0000001c0e0c7211 */ /* 0x000fc400078c10ff */
[----:B-1----:R-:W-:-:S04]  /*87fe0*/  LEA R4, P4, R13, R28, 0x2 ;  /* 0x0000001c0d047211 */ /* 0x002fc800078810ff */
[-C--:B------:R-:W-:Y:S01]  /*87ff0*/  LEA.HI.X.SX32 R5, R13, R29.reuse, 0x2, P4 ;  /* 0x0000001d0d057211 */ /* 0x080fe200020f16ff */
[----:B------:R1:W-:Y:S01]  /*88000*/  @P5 STG.E [R2.64], R90 ;  /* 0x0000005a02005986 */ /* 0x0003e2000c10190c */
[C---:B------:R-:W-:Y:S01]  /*88010*/  IMAD R15, R245.reuse, c[0x0][0x198], RZ ;  /* 0x00006600f50f7a24 */ /* 0x040fe200078e02ff */
[----:B------:R-:W-:Y:S02]  /*88020*/  ISETP.LT.AND P2, PT, R245, c[0x0][0x17c], !P0 ;  /* 0x00005f00f5007a0c */ /* 0x000fe40004741270 */
[----:B------:R-:W3:Y:S01]  /*88030*/  LDL.LU R245, [R1+0x8] ;  /* 0x0000080001f57983 */ /* 0x000ee20000300800 */
[-C--:B------:R-:W-:Y:S02]  /*88040*/  LEA.HI.X.SX32 R13, R14, R29.reuse, 0x2, P6 ;  /* 0x0000001d0e0d7211 */ /* 0x080fe400030f16ff */
[C---:B-1----:R-:W-:Y:S01]  /*88050*/  LEA R2, P4, R15.reuse, R28, 0x2 ;  /* 0x0000001c0f027211 */ /* 0x042fe200078810ff */
[----:B------:R1:W-:Y:S03]  /*88060*/  @P3 STG.E [R4.64], R241 ;  /* 0x000000f104003986 */ /* 0x0003e6000c10190c */
[----:B------:R-:W-:-:S02]  /*88070*/  LEA.HI.X.SX32 R3, R15, R29, 0x2, P4 ;  /* 0x0000001d0f037211 */ /* 0x000fc400020f16ff */
[C---:B--2---:R-:W-:Y:S01]  /*88080*/  ISETP.LT.AND P5, PT, R236.reuse, c[0x0][0x17c], !P0 ;  /* 0x00005f00ec007a0c */ /* 0x044fe200047a1270 */
[----:B-1----:R-:W2:Y:S01]  /*88090*/  LDL.LU R241, [R1+0x108] ;  /* 0x0001080001f17983 */ /* 0x002ea20000300800 */
[----:B------:R-:W-:-:S03]  /*880a0*/  IMAD R4, R236, c[0x0][0x198], RZ ;  /* 0x00006600ec047a24 */ /* 0x000fc600078e02ff */
[----:B------:R-:W2:Y:S04]  /*880b0*/  LDL.LU R236, [R1+0x10c] ;  /* 0x00010c0001ec7983 */ /* 0x000ea80000300800 */
[----:B------:R-:W-:Y:S04]  /*880c0*/  @P1 STG.E [R12.64], R226 ;  /* 0x000000e20c001986 */ /* 0x000fe8000c10190c */
[----:B------:R1:W-:Y:S01]  /*880d0*/  @P2 STG.E [R2.64], R78 ;  /* 0x0000004e02002986 */ /* 0x0003e2000c10190c */
[C---:B-----5:R-:W-:Y:S01]  /*880e0*/  IMAD R5, R237.reuse, c[0x0][0x198], RZ ;  /* 0x00006600ed057a24 */ /* 0x060fe200078e02ff */
[----:B------:R-:W-:-:S02]  /*880f0*/  ISETP.LT.AND P1, PT, R237, c[0x0][0x17c], !P0 ;  /* 0x00005f00ed007a0c */ /* 0x000fc40004721270 */
[----:B------:R-:W5:Y:S01]  /*88100*/  LDL.LU R237, [R1+0x110] ;  /* 0x0001100001ed7983 */ /* 0x000f620000300800 */
[----:B-1----:R-:W-:-:S04]  /*88110*/  LEA R2, P3, R4, R28, 0x2 ;  /* 0x0000001c04027211 */ /* 0x002fc800078610ff */
[-C--:B------:R-:W-:Y:S02]  /*88120*/  LEA.HI.X.SX32 R3, R4, R29.reuse, 0x2, P3 ;  /* 0x0000001d04037211 */ /* 0x080fe400018f16ff */
[C---:B------:R-:W-:Y:S01]  /*88130*/  LEA R4, P4, R5.reuse, R28, 0x2 ;  /* 0x0000001c05047211 */ /* 0x040fe200078810ff */
[C---:B----4-:R-:W-:Y:S01]  /*88140*/  IMAD R14, R242.reuse, c[0x0][0x198], RZ ;  /* 0x00006600f20e7a24 */ /* 0x050fe200078e02ff */
[----:B------:R-:W-:Y:S02]  /*88150*/  ISETP.LT.AND P3, PT, R242, c[0x0][0x17c], !P0 ;  /* 0x00005f00f2007a0c */ /* 0x000fe40004761270 */
[----:B------:R-:W-:Y:S01]  /*88160*/  LEA.HI.X.SX32 R5, R5, R29, 0x2, P4 ;  /* 0x0000001d05057211 */ /* 0x000fe200020f16ff */
[----:B------:R-:W4:Y:S01]  /*88170*/  LDL.LU R242, [R1+0x114] ;  /* 0x0001140001f27983 */ /* 0x000f220000300800 */
[C---:B---3--:R-:W-:Y:S01]  /*88180*/  ISETP.LT.AND P4, PT, R238.reuse, c[0x0][0x17c], !P0 ;  /* 0x00005f00ee007a0c */ /* 0x048fe20004781270 */
[----:B------:R-:W-:Y:S02]  /*88190*/  IMAD R15, R238, c[0x0][0x198], RZ ;  /* 0x00006600ee0f7a24 */ /* 0x000fe400078e02ff */
[----:B------:R-:W3:Y:S01]  /*881a0*/  LDL.LU R238, [R1+0x118] ;  /* 0x0001180001ee7983 */ /* 0x000ee20000300800 */
[C---:B------:R-:W-:Y:S01]  /*881b0*/  IMAD R13, R246.reuse, c[0x0][0x198], RZ ;  /* 0x00006600f60d7a24 */ /* 0x040fe200078e02ff */
[----:B------:R-:W-:-:S02]  /*881c0*/  ISETP.LT.AND P2, PT, R246, c[0x0][0x17c], !P0 ;  /* 0x00005f00f6007a0c */ /* 0x000fc40004741270 */
[----:B------:R1:W-:Y:S01]  /*881d0*/  @P5 STG.E [R2.64], R74 ;  /* 0x0000004a02005986 */ /* 0x0003e2000c10190c */
[-C--:B------:R-:W-:Y:S02]  /*881e0*/  LEA R12, P5, R14, R28.reuse, 0x2 ;  /* 0x0000001c0e0c7211 */ /* 0x080fe400078a10ff */
[----:B-1----:R-:W-:-:S04]  /*881f0*/  LEA R2, P6, R13, R28, 0x2 ;  /* 0x0000001c0d027211 */ /* 0x002fc800078c10ff */
[-C--:B------:R-:W-:Y:S02]  /*88200*/  LEA.HI.X.SX32 R3, R13, R29.reuse, 0x2, P6 ;  /* 0x0000001d0d037211 */ /* 0x080fe400030f16ff */
[----:B------:R-:W-:Y:S01]  /*88210*/  LEA.HI.X.SX32 R13, R14, R29, 0x2, P5 ;  /* 0x0000001d0e0d7211 */ /* 0x000fe200028f16ff */
[----:B------:R1:W-:Y:S04]  /*88220*/  @P1 STG.E [R4.64], R245 ;  /* 0x000000f504001986 */ /* 0x0003e8000c10190c */
[----:B------:R2:W-:Y:S04]  /*88230*/  @P2 STG.E [R2.64], R66 ;  /* 0x0000004202002986 */ /* 0x0005e8000c10190c */
[----:B-1----:R-:W4:Y:S01]  /*88240*/  LDL.LU R245, [R1+0x11c] ;  /* 0x00011c0001f57983 */ /* 0x002f220000300800 */
[----:B------:R-:W-:-:S03]  /*88250*/  LEA R4, P1, R15, R28, 0x2 ;  /* 0x0000001c0f047211 */ /* 0x000fc600078210ff */
[----:B------:R-:W4:Y:S01]  /*88260*/  LDL.LU R243, [R1+0x120] ;  /* 0x0001200001f37983 */ /* 0x000f220000300800 */
[C---:B--2---:R-:W-:Y:S01]  /*88270*/  ISETP.LT.AND P5, PT, R241.reuse, c[0x0][0x17c], !P0 ;  /* 0x00005f00f1007a0c */ /* 0x044fe200047a1270 */
[----:B------:R-:W-:Y:S02]  /*88280*/  IMAD R3, R241, c[0x0][0x198], RZ ;  /* 0x00006600f1037a24 */ /* 0x000fe400078e02ff */
[----:B------:R-:W2:Y:S01]  /*88290*/  LDL.LU R241, [R1+0x124] ;  /* 0x0001240001f17983 */ /* 0x000ea20000300800 */
[----:B------:R-:W-:-:S03]  /*882a0*/  LEA.HI.X.SX32 R5, R15, R29, 0x2, P1 ;  /* 0x0000001d0f057211 */ /* 0x000fc600008f16ff */
[----:B------:R1:W-:Y:S01]  /*882b0*/  @P3 STG.E [R12.64], R54 ;  /* 0x000000360c003986 */ /* 0x0003e2000c10190c */
[C---:B------:R-:W-:Y:S02]  /*882c0*/  ISETP.LT.AND P3, PT, R236.reuse, c[0x0][0x17c], !P0 ;  /* 0x00005f00ec007a0c */ /* 0x040fe40004761270 */
[----:B------:R-:W-:Y:S01]  /*882d0*/  LEA R2, P2, R3, R28, 0x2 ;  /* 0x0000001c03027211 */ /* 0x000fe200078410ff */
[----:B------:R5:W-:Y:S01]  /*882e0*/  @P4 STG.E [R4.64], R50 ;  /* 0x0000003204004986 */ /* 0x000be2000c10190c */
[----:B-1----:R-:W-:-:S03]  /*882f0*/  IMAD R13, R236, c[0x0][0x198], RZ ;  /* 0x00006600ec0d7a24 */ /* 0x002fc600078e02ff */
[----:B------:R-:W2:Y:S02]  /*88300*/  LDL.LU R236, [R1+0x2c] ;  /* 0x00002c0001ec7983 */ /* 0x000ea40000300800 */
[----:B-----5:R-:W-:Y:S01]  /*88310*/  LEA R4, P4, R13, R28, 0x2 ;  /* 0x0000001c0d047211 */ /* 0x020fe200078810ff */
[----:B------:R-:W-:Y:S01]  /*88320*/  IMAD R14, R237, c[0x0][0x198], RZ ;  /* 0x00006600ed0e7a24 */ /* 0x000fe200078e02ff */
[-C--:B------:R-:W-:Y:S02]  /*88330*/  LEA.HI.X.SX32 R3, R3, R29.reuse, 0x2, P2 ;  /* 0x0000001d03037211 */ /* 0x080fe400010f16ff */
[----:B------:R-:W-:Y:S02]  /*88340*/  ISETP.LT.AND P1, PT, R237, c[0x0][0x17c], !P0 ;  /* 0x00005f00ed007a0c */ /* 0x000fe40004721270 */
[----:B------:R-:W-:Y:S01]  /*88350*/  LEA.HI.X.SX32 R5, R13, R29, 0x2, P4 ;  /* 0x0000001d0d057211 */ /* 0x000fe200020f16ff */
[----:B------:R-:W5:Y:S04]  /*88360*/  LDL.LU R237, [R1+0x128] ;  /* 0x0001280001ed7983 */ /* 0x000f680000300800 */
[----:B------:R-:W-:Y:S04]  /*88370*/  @P5 STG.E [R2.64], R250 ;  /* 0x000000fa02005986 */ /* 0x000fe8000c10190c */
[----:B------:R1:W-:Y:S04]  /*88380*/  @P3 STG.E [R4.64], R42 ;  /* 0x0000002a04003986 */ /* 0x0003e8000c10190c */
[----:B------:R-:W5:Y:S01]  /*88390*/  LDL.LU R246, [R1+0x12c] ;  /* 0x00012c0001f67983 */ /* 0x000f620000300800 */
[C---:B---3--:R-:W-:Y:S01]  /*883a0*/  ISETP.LT.AND P5, PT, R238.reuse, c[0x0][0x17c], !P0 ;  /* 0x00005f00ee007a0c */ /* 0x048fe200047a1270 */
[----:B-1----:R-:W-:-:S02]  /*883b0*/  IMAD R4, R238, c[0x0][0x198], RZ ;  /* 0x00006600ee047a24 */ /* 0x002fc400078e02ff */
[----:B------:R-:W3:Y:S01]  /*883c0*/  LDL.LU R238, [R1+0x130] ;  /* 0x0001300001ee7983 */ /* 0x000ee20000300800 */
[C---:B----4-:R-:W-:Y:S01]  /*883d0*/  IMAD R15, R242.reuse, c[0x0][0x198], RZ ;  /* 0x00006600f20f7a24 */ /* 0x050fe200078e02ff */
[----:B------:R-:W-:Y:S02]  /*883e0*/  ISETP.LT.AND P2, PT, R242, c[0x0][0x17c], !P0 ;  /* 0x00005f00f2007a0c */ /* 0x000fe40004741270 */
[CC--:B------:R-:W-:Y:S01]  /*883f0*/  LEA R12, P6, R14.reuse, R28.reuse, 0x2 ;  /* 0x0000001c0e0c7211 */ /* 0x0c0fe200078c10ff */
[----:B------:R-:W4:Y:S01]  /*88400*/  LDL.LU R242, [R1+0x1c] ;  /* 0x00001c0001f27983 */ /* 0x000f220000300800 */
[C---:B------:R-:W-:Y:S02]  /*88410*/  LEA R2, P4, R15.reuse, R28, 0x2 ;  /* 0x0000001c0f027211 */ /* 0x040fe400078810ff */
[-C--:B------:R-:W-:Y:S02]  /*88420*/  LEA.HI.X.SX32 R13, R14, R29.reuse, 0x2, P6 ;  /* 0x0000001d0e0d7211 */ /* 0x080fe400030f16ff */
[----:B------:R-:W-:-:S03]  /*88430*/  LEA.HI.X.SX32 R3, R15, R29, 0x2, P4 ;  /* 0x0000001d0f037211 */ /* 0x000fc600020f16ff */
[----:B------:R-:W-:Y:S04]  /*88440*/  @P1 STG.E [R12.64], R38 ;  /* 0x000000260c001986 */ /* 0x000fe8000c10190c */
[----:B------:R1:W-:Y:S02]  /*88450*/  @P2 STG.E [R2.64], R6 ;  /* 0x0000000602002986 */ /* 0x0003e4000c10190c */
[----:B-1----:R-:W-:-:S04]  /*88460*/  LEA R2, P3, R4, R28, 0x2 ;  /* 0x0000001c04027211 */ /* 0x002fc800078610ff */
[----:B------:R-:W-:Y:S02]  /*88470*/  LEA.HI.X.SX32 R3, R4, R29, 0x2, P3 ;  /* 0x0000001d04037211 */ /* 0x000fe400018f16ff */
[C---:B------:R-:W-:Y:S01]  /*88480*/  ISETP.LT.AND P1, PT, R245.reuse, c[0x0][0x17c], !P0 ;  /* 0x00005f00f5007a0c */ /* 0x040fe20004721270 */
[----:B------:R-:W-:Y:S02]  /*88490*/  IMAD R5, R245, c[0x0][0x198], RZ ;  /* 0x00006600f5057a24 */ /* 0x000fe400078e02ff */
[----:B------:R-:W4:Y:S01]  /*884a0*/  LDL.LU R245, [R1+0x134] ;  /* 0x0001340001f57983 */ /* 0x000f220000300800 */
[----:B------:R-:W-:Y:S01]  /*884b0*/  IMAD R6, R243, c[0x0][0x198], RZ ;  /* 0x00006600f3067a24 */ /* 0x000fe200078e02ff */
[C---:B--2---:R-:W-:Y:S01]  /*884c0*/  ISETP.LT.AND P3, PT, R241.reuse, c[0x0][0x17c], !P0 ;  /* 0x00005f00f1007a0c */ /* 0x044fe20004761270 */
[----:B------:R-:W-:Y:S02]  /*884d0*/  IMAD R13, R241, c[0x0][0x198], RZ ;  /* 0x00006600f10d7a24 */ /* 0x000fe400078e02ff */
[----:B------:R-:W2:Y:S01]  /*884e0*/  LDL.LU R241, [R1+0x138] ;  /* 0x0001380001f17983 */ /* 0x000ea20000300800 */
[----:B------:R-:W-:-:S02]  /*884f0*/  ISETP.LT.AND P2, PT, R243, c[0x0][0x17c], !P0 ;  /* 0x00005f00f3007a0c */ /* 0x000fc40004741270 */
[----:B------:R-:W-:-:S04]  /*88500*/  LEA R4, P4, R5, R28, 0x2 ;  /* 0x0000001c05047211 */ /* 0x000fc800078810ff */
[----:B------:R-:W-:Y:S01]  /*88510*/  LEA.HI.X.SX32 R5, R5, R29, 0x2, P4 ;  /* 0x0000001d05057211 */ /* 0x000fe200020f16ff */
[----:B------:R1:W-:Y:S01]  /*88520*/  @P5 STG.E [R2.64], R236 ;  /* 0x000000ec02005986 */ /* 0x0003e2000c10190c */
[----:B------:R-:W-:-:S03]  /*88530*/  LEA R12, P5, R13, R28, 0x2 ;  /* 0x0000001c0d0c7211 */ /* 0x000fc600078a10ff */
[----:B------:R-:W-:Y:S01]  /*88540*/  @P1 STG.E [R4.64], R231 ;  /* 0x000000e704001986 */ /* 0x000fe2000c10190c */
[----:B-1----:R-:W-:-:S03]  /*88550*/  LEA R2, P6, R6, R28, 0x2 ;  /* 0x0000001c06027211 */ /* 0x002fc600078c10ff */
[----:B------:R-:W2:Y:S01]  /*88560*/  LDL.LU R236, [R1+0x13c] ;  /* 0x00013c0001ec7983 */ /* 0x000ea20000300800 */
[C---:B-----5:R-:W-:Y:S01]  /*88570*/  ISETP.LT.AND P4, PT, R237.reuse, c[0x0][0x17c], !P0 ;  /* 0x00005f00ed007a0c */ /* 0x060fe20004781270 */
[----:B------:R-:W-:Y:S01]  /*88580*/  IMAD R14, R237, c[0x0][0x198], RZ ;  /* 0x00006600ed0e7a24 */ /* 0x000fe200078e02ff */
[-C--:B------:R-:W-:Y:S01]  /*88590*/  LEA.HI.X.SX32 R3, R6, R29.reuse, 0x2, P6 ;  /* 0x0000001d06037211 */ /* 0x080fe200030f16ff */
[----:B------:R-:W5:Y:S01]  /*885a0*/  LDL.LU R237, [R1+0xc] ;  /* 0x00000c0001ed7983 */ /* 0x000f620000300800 */
[----:B------:R-:W-:-:S03]  /*885b0*/  LEA.HI.X.SX32 R13, R13, R29, 0x2, P5 ;  /* 0x0000001d0d0d7211 */ /* 0x000fc600028f16ff */
[----:B------:R1:W-:Y:S01]  /*885c0*/  @P2 STG.E [R2.64], R95 ;  /* 0x0000005f02002986 */ /* 0x0003e2000c10190c */
[----:B------:R-:W-:-:S03]  /*885d0*/  ISETP.LT.AND P5, PT, R246, c[0x0][0x17c], !P0 ;  /* 0x00005f00f6007a0c */ /* 0x000fc600047a1270 */
[----:B------:R-:W5:Y:S01]  /*885e0*/  LDL.LU R243, [R1+0x2b0] ;  /* 0x0002b00001f37983 */ /* 0x000f620000300800 */
[----:B-1----:R-:W-:-:S03]  /*885f0*/  IMAD R3, R246, c[0x0][0x198], RZ ;  /* 0x00006600f6037a24 */ /* 0x002fc600078e02ff */
[----:B------:R-:W5:Y:S01]  /*88600*/  LDL.LU R246, [R1+0x2b4] ;  /* 0x0002b40001f67983 */ /* 0x000f620000300800 */
[C---:B---3--:R-:W-:Y:S01]  /*88610*/  ISETP.LT.AND P2, PT, R238.reuse, c[0x0][0x17c], !P0 ;  /* 0x00005f00ee007a0c */ /* 0x048fe20004741270 */
[----:B------:R-:W-:Y:S02]  /*88620*/  IMAD R6, R238, c[0x0][0x198], RZ ;  /* 0x00006600ee067a24 */ /* 0x000fe400078e02ff */
[----:B------:R-:W3:Y:S01]  /*88630*/  LDL.LU R238, [R1+0x2b8] ;  /* 0x0002b80001ee7983 */ /* 0x000ee20000300800 */
[----:B------:R-:W-:-:S03]  /*88640*/  LEA R4, P1, R14, R28, 0x2 ;  /* 0x0000001c0e047211 */ /* 0x000fc600078210ff */
[----:B------:R-:W-:Y:S01]  /*88650*/  @P3 STG.E [R12.64], R91 ;  /* 0x0000005b0c003986 */ /* 0x000fe2000c10190c */
[----:B------:R-:W-:Y:S02]  /*88660*/  LEA.HI.X.SX32 R5, R14, R29, 0x2, P1 ;  /* 0x0000001d0e057211 */ /* 0x000fe400008f16ff */
[----:B------:R-:W-:-:S03]  /*88670*/  LEA R2, P3, R3, R28, 0x2 ;  /* 0x0000001c03027211 */ /* 0x000fc600078610ff */
[----:B----4-:R1:W-:Y:S01]  /*88680*/  @P4 STG.E [R4.64], R242 ;  /* 0x000000f204004986 */ /* 0x0103e2000c10190c */
[----:B------:R-:W-:-:S05]  /*88690*/  LEA.HI.X.SX32 R3, R3, R29, 0x2, P3 ;  /* 0x0000001d03037211 */ /* 0x000fca00018f16ff */
[----:B------:R4:W-:Y:S01]  /*886a0*/  @P5 STG.E [R2.64], R227 ;  /* 0x000000e302005986 */ /* 0x0009e2000c10190c */
[----:B-1----:R-:W-:-:S03]  /*886b0*/  LEA R4, P4, R6, R28, 0x2 ;  /* 0x0000001c06047211 */ /* 0x002fc600078810ff */
[----:B------:R-:W3:Y:S01]  /*886c0*/  LDL.LU R242, [R1+0x2e0] ;  /* 0x0002e00001f27983 */ /* 0x000ee20000300800 */
[-C--:B------:R-:W-:Y:S01]  /*886d0*/  LEA.HI.X.SX32 R5, R6, R29.reuse, 0x2, P4 ;  /* 0x0000001d06057211 */ /* 0x080fe200020f16ff */
[C---:B------:R-:W-:Y:S01]  /*886e0*/  IMAD R13, R245.reuse, c[0x0][0x198], RZ ;  /* 0x00006600f50d7a24 */ /* 0x040fe200078e02ff */
[----:B------:R-:W-:Y:S01]  /*886f0*/  ISETP.LT.AND P1, PT, R245, c[0x0][0x17c], !P0 ;  /* 0x00005f00f5007a0c */ /* 0x000fe20004721270 */
[C---:B--2---:R-:W-:Y:S01]  /*88700*/  IMAD R14, R241.reuse, c[0x0][0x198], RZ ;  /* 0x00006600f10e7a24 */ /* 0x044fe200078e02ff */
[----:B------:R-:W-:Y:S02]  /*88710*/  ISETP.LT.AND P3, PT, R241, c[0x0][0x17c], !P0 ;  /* 0x00005f00f1007a0c */ /* 0x000fe40004761270 */
[CC--:B------:R-:W-:Y:S01]  /*88720*/  LEA R12, P6, R13.reuse, R28.reuse, 0x2 ;  /* 0x0000001c0d0c7211 */ /* 0x0c0fe200078c10ff */
[----:B------:R-:W2:Y:S01]  /*88730*/  LDL.LU R241, [R1+0x2bc] ;  /* 0x0002bc0001f17983 */ /* 0x000ea20000300800 */
[C---:B----4-:R-:W-:Y:S02]  /*88740*/  LEA R2, P4, R14.reuse, R28, 0x2 ;  /* 0x0000001c0e027211 */ /* 0x050fe400078810ff */
[-C--:B------:R-:W-:Y:S01]  /*88750*/  LEA.HI.X.SX32 R13, R13, R29.reuse, 0x2, P6 ;  /* 0x0000001d0d0d7211 */ /* 0x080fe200030f16ff */
[----:B------:R1:W-:Y:S01]  /*88760*/  @P2 STG.E [R4.64], R79 ;  /* 0x0000004f04002986 */ /* 0x0003e2000c10190c */
[----:B------:R-:W-:-:S03]  /*88770*/  LEA.HI.X.SX32 R3, R14, R29, 0x2, P4 ;  /* 0x0000001d0e037211 */ /* 0x000fc600020f16ff */
[----:B------:R-:W4:Y:S04]  /*88780*/  LDL.LU R245, [R1+0x2d0] ;  /* 0x0002d00001f57983 */ /* 0x000f280000300800 */
[----:B------:R-:W-:Y:S01]  /*88790*/  @P1 STG.E [R12.64], R75 ;  /* 0x0000004b0c001986 */ /* 0x000fe2000c10190c */
[C---:B-1----:R-:W-:Y:S01]  /*887a0*/  IMAD R4, R236.reuse, c[0x0][0x198], RZ ;  /* 0x00006600ec047a24 */ /* 0x042fe200078e02ff */
[----:B------:R-:W-:Y:S02]  /*887b0*/  ISETP.LT.AND P2, PT, R236, c[0x0][0x17c], !P0 ;  /* 0x00005f00ec007a0c */ /* 0x000fe40004741270 */
[----:B------:R-:W4:Y:S04]  /*887c0*/  LDL.LU R236, [R1+0x2d4] ;  /* 0x0002d40001ec7983 */ /* 0x000f280000300800 */
[----:B-----5:R1:W-:Y:S02]  /*887d0*/  @P3 STG.E [R2.64], R237 ;  /* 0x000000ed02003986 */ /* 0x0203e4000c10190c */
[----:B-1----:R-:W-:-:S02]  /*887e0*/  LEA R2, P1, R4, R28, 0x2 ;  /* 0x0000001c04027211 */ /* 0x002fc400078210ff */
[----:B------:R-:W5:Y:S02]  /*887f0*/  LDL.LU R237, [R1+0x2e4] ;  /* 0x0002e40001ed7983 */ /* 0x000f640000300800 */
[----:B------:R-:W-:Y:S02]  /*88800*/  LEA.HI.X.SX32 R3, R4, R29, 0x2, P1 ;  /* 0x0000001d04037211 */ /* 0x000fe400008f16ff */
[C---:B---3--:R-:W-:Y:S01]  /*88810*/  ISETP.LT.AND P1, PT, R238.reuse, c[0x0][0x17c], !P0 ;  /* 0x00005f00ee007a0c */ /* 0x048fe20004721270 */
[----:B------:R-:W-:Y:S02]  /*88820*/  IMAD R13, R238, c[0x0][0x198], RZ ;  /* 0x00006600ee0d7a24 */ /* 0x000fe400078e02ff */
[----:B------:R-:W3:Y:S01]  /*88830*/  LDL.LU R238, [R1+0x2d8] ;  /* 0x0002d80001ee7983 */ /* 0x000ee20000300800 */
[C---:B------:R-:W-:Y:S01]  /*88840*/  IMAD R5, R243.reuse, c[0x0][0x198], RZ ;  /* 0x00006600f3057a24 */ /* 0x040fe200078e02ff */
[----:B------:R-:W-:Y:S01]  /*88850*/  ISETP.LT.AND P4, PT, R243, c[0x0][0x17c], !P0 ;  /* 0x00005f00f3007a0c */ /* 0x000fe20004781270 */
[C---:B------:R-:W-:Y:S01]  /*88860*/  IMAD R6, R246.reuse, c[0x0][0x198], RZ ;  /* 0x00006600f6067a24 */ /* 0x040fe200078e02ff */
[----:B------:R-:W-:Y:S01]  /*88870*/  ISETP.LT.AND P3, PT, R246, c[0x0][0x17c], !P0 ;  /* 0x00005f00f6007a0c */ /* 0x000fe20004761270 */
[----:B------:R1:W-:Y:S01]  /*88880*/  @P2 STG.E [R2.64], R67 ;  /* 0x0000004302002986 */ /* 0x0003e2000c10190c */
[----:B------:R-:W-:-:S03]  /*88890*/  LEA R4, P5, R5, R28, 0x2 ;  /* 0x0000001c05047211 */ /* 0x000fc600078a10ff */
[----:B------:R-:W-:Y:S01]  /*888a0*/  LDS.128 R64, [R239+0x1800] ;  /* 0x00180000ef407984 */ /* 0x000fe20000000c00 */
[-C--:B------:R-:W-:Y:S02]  /*888b0*/  LEA.HI.X.SX32 R5, R5, R29.reuse, 0x2, P5 ;  /* 0x0000001d05057211 */ /* 0x080fe400028f16ff */
[CC--:B-1----:R-:W-:Y:S02]  /*888c0*/  LEA R2, P6, R6.reuse, R28.reuse, 0x2 ;  /* 0x0000001c06027211 */ /* 0x0c2fe400078c10ff */
[C---:B------:R-:W-:Y:S02]  /*888d0*/  LEA R12, P5, R13.reuse, R28, 0x2 ;  /* 0x0000001c0d0c7211 */ /* 0x040fe400078a10ff */
[-C--:B------:R-:W-:Y:S01]  /*888e0*/  LEA.HI.X.SX32 R3, R6, R29.reuse, 0x2, P6 ;  /* 0x0000001d06037211 */ /* 0x080fe200030f16ff */
[----:B------:R4:W-:Y:S01]  /*888f0*/  @P4 STG.E [R4.64], R55 ;  /* 0x0000003704004986 */ /* 0x0009e2000c10190c */
[----:B------:R-:W-:-:S03]  /*88900*/  LEA.HI.X.SX32 R13, R13, R29, 0x2, P5 ;  /* 0x0000001d0d0d7211 */ /* 0x000fc600028f16ff */
[----:B------:R1:W-:Y:S01]  /*88910*/  @P3 STG.E [R2.64], R51 ;  /* 0x0000003302003986 */ /* 0x0003e2000c10190c */
[----:B------:R-:W-:-:S03]  /*88920*/  ISETP.LT.AND P2, PT, R242, c[0x0][0x17c], !P0 ;  /* 0x00005f00f2007a0c */ /* 0x000fc60004741270 */
[----:B------:R1:W-:Y:S04]  /*88930*/  @P1 STG.E [R12.64], R251 ;  /* 0x000000fb0c001986 */ /* 0x0003e8000c10190c */
[----:B------:R-:W-:Y:S01]  /*88940*/  LDS.128 R48, [R239+0x1000] ;  /* 0x00100000ef307984 */ /* 0x000fe20000000c00 */
[C---:B--2---:R-:W-:Y:S01]  /*88950*/  ISETP.LT.AND P6, PT, R241.reuse, c[0x0][0x17c], !P0 ;  /* 0x00005f00f1007a0c */ /* 0x044fe200047c1270 */
[----:B------:R-:W-:Y:S02]  /*88960*/  IMAD R6, R241, c[0x0][0x198], RZ ;  /* 0x00006600f1067a24 */ /* 0x000fe400078e02ff */
[----:B------:R-:W2:Y:S01]  /*88970*/  LDL.LU R241, [R1+0x2e8] ;  /* 0x0002e80001f17983 */ /* 0x000ea20000300800 */
[C---:B----4-:R-:W-:Y:S02]  /*88980*/  IMAD R5, R245.reuse, c[0x0][0x198], RZ ;  /* 0x00006600f5057a24 */ /* 0x050fe400078e02ff */
[----:B-1----:R-:W-:Y:S01]  /*88990*/  LEA R2, P4, R6, R28, 0x2 ;  /* 0x0000001c06027211 */ /* 0x002fe200078810ff */
[----:B------:R-:W4:Y:S01]  /*889a0*/  LDL.LU R242, [R1+0x2ec] ;  /* 0x0002ec0001f27983 */ /* 0x000f220000300800 */
[----:B------:R-:W-:-:S02]  /*889b0*/  ISETP.LT.AND P3, PT, R245, c[0x0][0x17c], !P0 ;  /* 0x00005f00f5007a0c */ /* 0x000fc40004761270 */
[C---:B------:R-:W-:Y:S01]  /*889c0*/  LEA R4, P5, R5.reuse, R28, 0x2 ;  /* 0x0000001c05047211 */ /* 0x040fe200078a10ff */
[----:B------:R-:W4:Y:S01]  /*889d0*/  LDL.LU R245, [R1+0x310] ;  /* 0x0003100001f57983 */ /* 0x000f220000300800 */
[-C--:B------:R-:W-:Y:S02]  /*889e0*/  LEA.HI.X.SX32 R3, R6, R29.reuse, 0x2, P4 ;  /* 0x0000001d06037211 */ /* 0x080fe400020f16ff */
[----:B------:R-:W-:Y:S02]  /*889f0*/  LEA.HI.X.SX32 R5, R5, R29, 0x2, P5 ;  /* 0x0000001d05057211 */ /* 0x000fe400028f16ff */
[C---:B------:R-:W-:Y:S01]  /*88a00*/  ISETP.LT.AND P1, PT, R236.reuse, c[0x0][0x17c], !P0 ;  /* 0x00005f00ec007a0c */ /* 0x040fe20004721270 */
[----:B------:R-:W-:Y:S02]  /*88a10*/  IMAD R12, R236, c[0x0][0x198], RZ ;  /* 0x00006600ec0c7a24 */ /* 0x000fe400078e02ff */
[----:B------:R-:W4:Y:S01]  /*88a20*/  LDL.LU R236, [R1+0x314] ;  /* 0x0003140001ec7983 */ /* 0x000f220000300800 */
[----:B-----5:R-:W-:-:S03]  /*88a30*/  ISETP.LT.AND P4, PT, R237, c[0x0][0x17c], !P0 ;  /* 0x00005f00ed007a0c */ /* 0x020fc60004781270 */
[----:B------:R-:W5:Y:S01]  /*88a40*/  LDL.LU R237, [R1+0x318] ;  /* 0x0003180001ed7983 */ /* 0x000f620000300800 */
[C---:B---3--:R-:W-:Y:S01]  /*88a50*/  ISETP.LT.AND P5, PT, R238.reuse, c[0x0][0x17c], !P0 ;  /* 0x00005f00ee007a0c */ /* 0x048fe200047a1270 */
[----:B------:R-:W-:Y:S02]  /*88a60*/  IMAD R13, R238, c[0x0][0x198], RZ ;  /* 0x00006600ee0d7a24 */ /* 0x000fe400078e02ff */
[----:B------:R-:W3:Y:S01]  /*88a70*/  LDL.LU R238, [R1+0x31c] ;  /* 0x00031c0001ee7983 */ /* 0x000ee20000300800 */
[----:B------:R-:W-:-:S03]  /*88a80*/  IMAD.MOV.U32 R6, RZ, RZ, 0x2 ;  /* 0x00000002ff067424 */ /* 0x000fc600078e00ff */
[----:B------:R1:W-:Y:S04]  /*88a90*/  @P6 STG.E [R2.64], R43 ;  /* 0x0000002b02006986 */ /* 0x0003e8000c10190c */
[----:B------:R1:W-:Y:S02]  /*88aa0*/  @P3 STG.E [R4.64], R39 ;  /* 0x0000002704003986 */ /* 0x0003e4000c10190c */
[----:B-1----:R-:W-:-:S04]  /*88ab0*/  LEA R2, P6, R12, R28, 0x2 ;  /* 0x0000001c0c027211 */ /* 0x002fc800078c10ff */
[----:B------:R-:W-:Y:S01]  /*88ac0*/  LEA.HI.X.SX32 R3, R12, R29, 0x2, P6 ;  /* 0x0000001d0c037211 */ /* 0x000fe200030f16ff */
[----:B------:R-:W-:Y:S01]  /*88ad0*/  IMAD R12, R6, c[0x0][0x198], R13 ;  /* 0x00006600060c7a24 */ /* 0x000fe200078e020d */
[----:B------:R-:W-:-:S03]  /*88ae0*/  LEA R4, P3, R13, R28, 0x2 ;  /* 0x0000001c0d047211 */ /* 0x000fc600078610ff */
[----:B------:R1:W-:Y:S01]  /*88af0*/  @P1 STG.E [R2.64], R7 ;  /* 0x0000000702001986 */ /* 0x0003e2000c10190c */
[----:B------:R-:W-:Y:S02]  /*88b00*/  LEA.HI.X.SX32 R5, R13, R29, 0x2, P3 ;  /* 0x0000001d0d057211 */ /* 0x000fe400018f16ff */
[----:B-1----:R-:W-:Y:S01]  /*88b10*/  LEA R2, P6, R12, R28, 0x2 ;  /* 0x0000001c0c027211 */ /* 0x002fe200078c10ff */
[----:B------:R-:W-:-:S03]  /*88b20*/  IMAD R7, R6, c[0x0][0x198], R12 ;  /* 0x0000660006077a24 */ /* 0x000fc600078e020c */
[----:B------:R-:W-:Y:S01]  /*88b30*/  LEA.HI.X.SX32 R3, R12, R29, 0x2, P6 ;  /* 0x0000001d0c037211 */ /* 0x000fe200030f16ff */
[----:B------:R-:W-:Y:S01]  /*88b40*/  IMAD R12, R6, c[0x0][0x198], R7 ;  /* 0x00006600060c7a24 */ /* 0x000fe200078e0207 */
[----:B--2---:R-:W-:Y:S01]  /*88b50*/  ISETP.LT.AND P3, PT, R241, c[0x0][0x17c], !P0 ;  /* 0x00005f00f1007a0c */ /* 0x004fe20004761270 */
[----:B------:R1:W-:Y:S04]  /*88b60*/  @P5 STG.E [R4.64], R156 ;  /* 0x0000009c04005986 */ /* 0x0003e8000c10190c */
[----:B------:R-:W2:Y:S04]  /*88b70*/  LDL.LU R241, [R1+0x320] ;  /* 0x0003200001f17983 */ /* 0x000ea80000300800 */
[----:B------:R4:W-:Y:S01]  /*88b80*/  @P2 STG.E [R2.64], R152 ;  /* 0x0000009802002986 */ /* 0x0009e2000c10190c */
[----:B-1----:R-:W-:-:S02]  /*88b90*/  LEA R4, P5, R7, R28, 0x2 ;  /* 0x0000001c07047211 */ /* 0x002fc400078a10ff */
[----:B----4-:R-:W-:Y:S02]  /*88ba0*/  ISETP.LT.AND P1, PT, R242, c[0x0][0x17c], !P0 ;  /* 0x00005f00f2007a0c */ /* 0x010fe40004721270 */
[-C--:B------:R-:W-:Y:S01]  /*88bb0*/  LEA.HI.X.SX32 R5, R7, R29.reuse, 0x2, P5 ;  /* 0x0000001d07057211 */ /* 0x080fe200028f16ff */
[----:B------:R-:W4:Y:S01]  /*88bc0*/  LDL.LU R242, [R1+0x324] ;  /* 0x0003240001f27983 */ /* 0x000f220000300800 */
[C---:B------:R-:W-:Y:S02]  /*88bd0*/  LEA R2, P6, R12.reuse, R28, 0x2 ;  /* 0x0000001c0c027211 */ /* 0x040fe400078c10ff */
[----:B------:R-:W-:Y:S02]  /*88be0*/  ISETP.LT.AND P2, PT, R245, c[0x0][0x17c], !P0 ;  /* 0x00005f00f5007a0c */ /* 0x000fe40004741270 */
[----:B------:R-:W-:Y:S01]  /*88bf0*/  LEA.HI.X.SX32 R3, R12, R29, 0x2, P6 ;  /* 0x0000001d0c037211 */ /* 0x000fe200030f16ff */
[----:B------:R-:W4:Y:S01]  /*88c00*/  LDL.LU R245, [R1+0x328] ;  /* 0x0003280001f57983 */ /* 0x000f220000300800 */
[----:B------:R-:W-:-:S03]  /*88c10*/  ISETP.LT.AND P5, PT, R236, c[0x0][0x17c], !P0 ;  /* 0x00005f00ec007a0c */ /* 0x000fc600047a1270 */
[----:B------:R-:W4:Y:S04]  /*88c20*/  LDL.LU R236, [R1+0x32c] ;  /* 0x00032c0001ec7983 */ /* 0x000f280000300800 */
[----:B------:R1:W-:Y:S04]  /*88c30*/  @P4 STG.E [R4.64], R148 ;  /* 0x0000009404004986 */ /* 0x0003e8000c10190c */
[----:B------:R1:W-:Y:S01]  /*88c40*/  @P3 STG.E [R2.64], R144 ;  /* 0x0000009002003986 */ /* 0x0003e2000c10190c */
[----:B-----5:R-:W-:-:S03]  /*88c50*/  ISETP.LT.AND P4, PT, R237, c[0x0][0x17c], !P0 ;  /* 0x00005f00ed007a0c */ /* 0x020fc60004781270 */
[----:B------:R-:W5:Y:S01]  /*88c60*/  LDL.LU R237, [R1+0x330] ;  /* 0x0003300001ed7983 */ /* 0x000f620000300800 */
[----:B---3--:R-:W-:-:S03]  /*88c70*/  ISETP.LT.AND P3, PT, R238, c[0x0][0x17c], !P0 ;  /* 0x00005f00ee007a0c */ /* 0x008fc60004761270 */
[----:B------:R-:W3:Y:S01]  /*88c80*/  LDL.LU R238, [R1+0x334] ;  /* 0x0003340001ee7983 */ /* 0x000ee20000300800 */
[----:B------:R-:W-:-:S04]  /*88c90*/  IMAD R7, R6, c[0x0][0x198], R12 ;  /* 0x0000660006077a24 */ /* 0x000fc800078e020c */
[----:B------:R-:W-:Y:S01]  /*88ca0*/  IMAD R12, R6, c[0x0][0x198], R7 ;  /* 0x00006600060c7a24 */ /* 0x000fe200078e0207 */
[----:B-1----:R-:W-:-:S04]  /*88cb0*/  LEA R4, P6, R7, R28, 0x2 ;  /* 0x0000001c07047211 */ /* 0x002fc800078c10ff */
[----:B------:R-:W-:Y:S01]  /*88cc0*/  LEA.HI.X.SX32 R5, R7, R29, 0x2, P6 ;  /* 0x0000001d07057211 */ /* 0x000fe200030f16ff */
[----:B------:R-:W-:Y:S01]  /*88cd0*/  IMAD R7, R6, c[0x0][0x198], R12 ;  /* 0x0000660006077a24 */ /* 0x000fe200078e020c */
[----:B------:R-:W-:-:S03]  /*88ce0*/  LEA R2, P6, R12, R28, 0x2 ;  /* 0x0000001c0c027211 */ /* 0x000fc600078c10ff */
[----:B------:R1:W-:Y:S01]  /*88cf0*/  @P1 STG.E [R4.64], R136 ;  /* 0x0000008804001986 */ /* 0x0003e2000c10190c */
[----:B------:R-:W-:Y:S01]  /*88d00*/  LEA.HI.X.SX32 R3, R12, R29, 0x2, P6 ;  /* 0x0000001d0c037211 */ /* 0x000fe200030f16ff */
[----:B------:R-:W-:-:S04]  /*88d10*/  IMAD R12, R6, c[0x0][0x198], R7 ;  /* 0x00006600060c7a24 */ /* 0x000fc800078e0207 */
[----:B------:R1:W-:Y:S02]  /*88d20*/  @P2 STG.E [R2.64], R132 ;  /* 0x0000008402002986 */ /* 0x0003e4000c10190c */
[----:B-1----:R-:W-:-:S04]  /*88d30*/  LEA R4, P6, R7, R28, 0x2 ;  /* 0x0000001c07047211 */ /* 0x002fc800078c10ff */
[----:B------:R-:W-:Y:S01]  /*88d40*/  LEA.HI.X.SX32 R5, R7, R29, 0x2, P6 ;  /* 0x0000001d07057211 */ /* 0x000fe200030f16ff */
[----:B------:R-:W-:Y:S01]  /*88d50*/  IMAD R7, R6, c[0x0][0x198], R12 ;  /* 0x0000660006077a24 */ /* 0x000fe200078e020c */
[----:B------:R-:W-:-:S03]  /*88d60*/  LEA R2, P6, R12, R28, 0x2 ;  /* 0x0000001c0c027211 */ /* 0x000fc600078c10ff */
[----:B------:R1:W-:Y:S01]  /*88d70*/  @P5 STG.E [R4.64], R128 ;  /* 0x0000008004005986 */ /* 0x0003e2000c10190c */
[----:B------:R-:W-:Y:S01]  /*88d80*/  LEA.HI.X.SX32 R3, R12, R29, 0x2, P6 ;  /* 0x0000001d0c037211 */ /* 0x000fe200030f16ff */
[----:B------:R-:W-:-:S04]  /*88d90*/  IMAD R12, R6, c[0x0][0x198], R7 ;  /* 0x00006600060c7a24 */ /* 0x000fc800078e0207 */
[----:B------:R1:W-:Y:S01]  /*88da0*/  @P4 STG.E [R2.64], R112 ;  /* 0x0000007002004986 */ /* 0x0003e2000c10190c */
[----:B--2---:R-:W-:Y:S02]  /*88db0*/  ISETP.LT.AND P1, PT, R241, c[0x0][0x17c], !P0 ;  /* 0x00005f00f1007a0c */ /* 0x004fe40004721270 */
[CC--:B-1----:R-:W-:Y:S01]  /*88dc0*/  LEA R4, P6, R7.reuse, R28.reuse, 0x2 ;  /* 0x0000001c07047211 */ /* 0x0c2fe200078c10ff */
[----:B------:R-:W2:Y:S03]  /*88dd0*/  LDL.LU R241, [R1+0x338] ;  /* 0x0003380001f17983 */ /* 0x000ea60000300800 */
[----:B------:R-:W-:Y:S02]  /*88de0*/  LEA.HI.X.SX32 R5, R7, R29, 0x2, P6 ;  /* 0x0000001d07057211 */ /* 0x000fe400030f16ff */
[----:B------:R-:W-:-:S04]  /*88df0*/  LEA R2, P6, R12, R28, 0x2 ;  /* 0x0000001c0c027211 */ /* 0x000fc800078c10ff */
[----:B------:R-:W-:Y:S02]  /*88e00*/  LEA.HI.X.SX32 R3, R12, R29, 0x2, P6 ;  /* 0x0000001d0c037211 */ /* 0x000fe400030f16ff */
[----:B----4-:R-:W-:Y:S02]  /*88e10*/  ISETP.LT.AND P2, PT, R242, c[0x0][0x17c], !P0 ;  /* 0x00005f00f2007a0c */ /* 0x010fe40004741270 */
[----:B------:R-:W4:Y:S01]  /*88e20*/  LDL.LU R242, [R1+0x33c] ;  /* 0x00033c0001f27983 */ /* 0x000f220000300800 */
[----:B------:R-:W-:-:S03]  /*88e30*/  ISETP.LT.AND P5, PT, R245, c[0x0][0x17c], !P0 ;  /* 0x00005f00f5007a0c */ /* 0x000fc600047a1270 */
[----:B------:R1:W-:Y:S01]  /*88e40*/  @P3 STG.E [R4.64], R108 ;  /* 0x0000006c04003986 */ /* 0x0003e2000c10190c */
[----:B------:R-:W-:-:S03]  /*88e50*/  ISETP.LT.AND P4, PT, R236, c[0x0][0x17c], !P0 ;  /* 0x00005f00ec007a0c */ /* 0x000fc60004781270 */
[----:B------:R-:W4:Y:S04]  /*88e60*/  LDL.LU R245, [R1+0x340] ;  /* 0x0003400001f57983 */ /* 0x000f280000300800 */
[----:B------:R-:W4:Y:S04]  /*88e70*/  LDL.LU R236, [R1+0x344] ;  /* 0x0003440001ec7983 */ /* 0x000f280000300800 */
        /* <DEDUP_REMOVED lines=23> */
[-C--:B-1----:R-:W-:Y:S02]  /*88ff0*/  LEA R4, P6, R7, R28.reuse, 0x2 ;  /* 0x0000001c07047211 */ /* 0x082fe400078c10ff */
[----:B--2---:R-:W-:Y:S02]  /*89000*/  ISETP.LT.AND P2, PT, R241, c[0x0][0x17c], !P0 ;  /* 0x00005f00f1007a0c */ /* 0x004fe40004741270 */
[----:B------:R-:W2:Y:S01]  /*89010*/  LDL.LU R241, [R1+0x350] ;  /* 0x0003500001f17983 */ /* 0x000ea20000300800 */
[----:B------:R-:W-:Y:S02]  /*89020*/  LEA.HI.X.SX32 R5, R7, R29, 0x2, P6 ;  /* 0x0000001d07057211 */ /* 0x000fe400030f16ff */
[----:B------:R-:W-:-:S04]  /*89030*/  LEA R2, P6, R12, R28, 0x2 ;  /* 0x0000001c0c027211 */ /* 0x000fc800078c10ff */
[----:B------:R-:W-:Y:S02]  /*89040*/  LEA.HI.X.SX32 R3, R12, R29, 0x2, P6 ;  /* 0x0000001d0c037211 */ /* 0x000fe400030f16ff */
[----:B----4-:R-:W-:Y:S02]  /*89050*/  ISETP.LT.AND P5, PT, R242, c[0x0][0x17c], !P0 ;  /* 0x00005f00f2007a0c */ /* 0x010fe400047a1270 */
[----:B------:R-:W4:Y:S04]  /*89060*/  LDL.LU R242, [R1+0x354] ;  /* 0x0003540001f27983 */ /* 0x000f280000300800 */
[----:B------:R1:W-:Y:S01]  /*89070*/  @P1 STG.E [R4.64], R16 ;  /* 0x0000001004001986 */ /* 0x0003e2000c10190c */
[----:B------:R-:W-:-:S03]  /*89080*/  ISETP.LT.AND P4, PT, R245, c[0x0][0x17c], !P0 ;  /* 0x00005f00f5007a0c */ /* 0x000fc60004781270 */
[----:B------:R-:W4:Y:S01]  /*89090*/  LDL.LU R245, [R1+0x358] ;  /* 0x0003580001f57983 */ /* 0x000f220000300800 */
[----:B------:R-:W-:-:S03]  /*890a0*/  ISETP.LT.AND P3, PT, R236, c[0x0][0x17c], !P0 ;  /* 0x00005f00ec007a0c */ /* 0x000fc60004761270 */
        /* <DEDUP_REMOVED lines=274> */
[----:B------:R-:W-:Y:S02]  /*8a1d0*/  IMAD R9, R6, c[0x0][0x198], R7 ;  /* 0x0000660006097a24 */ /* 0x000fe400078e0207 */
[----:B------:R-:W-:Y:S04]  /*8a1e0*/  LDS.128 R68, [R244+0x1800] ;  /* 0x00180000f4447984 */ /* 0x000fe80000000c00 */
[----:B------:R2:W-:Y:S01]  /*8a1f0*/  @P5 STG.E [R2.64], R23 ;  /* 0x0000001702005986 */ /* 0x0005e2000c10190c */
[----:B-1----:R-:W-:-:S03]  /*8a200*/  LEA R4, P6, R7, R28, 0x2 ;  /* 0x0000001c07047211 */ /* 0x002fc600078c10ff */
[----:B------:R-:W-:Y:S01]  /*8a210*/  LDS.128 R20, [R240] ;  /* 0x00000000f0147984 */ /* 0x000fe20000000c00 */
[----:B--2---:R-:W-:-:S03]  /*8a220*/  ISETP.LT.AND P3, PT, R241, c[0x0][0x17c], !P0 ;  /* 0x00005f00f1007a0c */ /* 0x004fc60004761270 */
        /* <DEDUP_REMOVED lines=175> */
[-C--:B------:R-:W-:Y:S01]  /*8ad20*/  LEA.HI.X.SX32 R3, R9, R29.reuse, 0x2, P6 ;  /* 0x0000001d09037211 */ /* 0x080fe200030f16ff */
[C---:B------:R-:W-:Y:S01]  /*8ad30*/  IMAD R9, R6.reuse, c[0x0][0x198], R7 ;  /* 0x0000660006097a24 */ /* 0x040fe200078e0207 */
[-C--:B-1----:R-:W-:Y:S02]  /*8ad40*/  LEA R4, P6, R7, R28.reuse, 0x2 ;  /* 0x0000001c07047211 */ /* 0x082fe400078c10ff */
[----:B--2---:R-:W-:Y:S02]  /*8ad50*/  ISETP.LT.AND P3, PT, R241, c[0x0][0x17c], !P0 ;  /* 0x00005f00f1007a0c */ /* 0x004fe40004761270 */
[----:B------:R-:W2:Y:S01]  /*8ad60*/  LDL.LU R241, [R1+0x490] ;  /* 0x0004900001f17983 */ /* 0x000ea20000300800 */
[-C--:B------:R-:W-:Y:S02]  /*8ad70*/  LEA.HI.X.SX32 R5, R7, R29.reuse, 0x2, P6 ;  /* 0x0000001d07057211 */ /* 0x080fe400030f16ff */
[C---:B------:R-:W-:Y:S01]  /*8ad80*/  LEA R8, P6, R9.reuse, R28, 0x2 ;  /* 0x0000001c09087211 */ /* 0x040fe200078c10ff */
[----:B------:R-:W-:Y:S01]  /*8ad90*/  IMAD R7, R6, c[0x0][0x198], R9 ;  /* 0x0000660006077a24 */ /* 0x000fe200078e0209 */
[----:B------:R1:W-:Y:S02]  /*8ada0*/  @P5 STG.E [R2.64], R209 ;  /* 0x000000d102005986 */ /* 0x0003e4000c10190c */
[----:B------:R-:W-:-:S02]  /*8adb0*/  LEA.HI.X.SX32 R9, R9, R29, 0x2, P6 ;  /* 0x0000001d09097211 */ /* 0x000fc400030f16ff */
        /* <DEDUP_REMOVED lines=12> */
[----:B------:R-:W-:Y:S01]  /*8ae80*/  LEA R10, P6, R7, R28, 0x2 ;  /* 0x0000001c070a7211 */ /* 0x000fe200078c10ff */
[----:B------:R-:W-:-:S03]  /*8ae90*/  IMAD R13, R6, c[0x0][0x198], R7 ;  /* 0x00006600060d7a24 */ /* 0x000fc600078e0207 */
[----:B------:R-:W-:Y:S01]  /*8aea0*/  LEA.HI.X.SX32 R11, R7, R29, 0x2, P6 ;  /* 0x0000001d070b7211 */ /* 0x000fe200030f16ff */
[----:B------:R-:W-:Y:S01]  /*8aeb0*/  IMAD R7, R6, c[0x0][0x198], R13 ;  /* 0x0000660006077a24 */ /* 0x000fe200078e020d */
[----:B-1----:R-:W-:-:S04]  /*8aec0*/  LEA R2, P6, R13, R28, 0x2 ;  /* 0x0000001c0d027211 */ /* 0x002fc800078c10ff */
[----:B------:R-:W-:Y:S01]  /*8aed0*/  LEA.HI.X.SX32 R3, R13, R29, 0x2, P6 ;  /* 0x0000001d0d037211 */ /* 0x000fe200030f16ff */
[----:B------:R-:W-:Y:S01]  /*8aee0*/  IMAD R13, R6, c[0x0][0x198], R7 ;  /* 0x00006600060d7a24 */ /* 0x000fe200078e0207 */
[----:B------:R-:W-:-:S04]  /*8aef0*/  LEA R4, P6, R7, R28, 0x2 ;  /* 0x0000001c07047211 */ /* 0x000fc800078c10ff */
[-C--:B------:R-:W-:Y:S01]  /*8af00*/  LEA.HI.X.SX32 R5, R7, R29.reuse, 0x2, P6 ;  /* 0x0000001d07057211 */ /* 0x080fe200030f16ff */
[C---:B------:R-:W-:Y:S01]  /*8af10*/  IMAD R7, R6.reuse, c[0x0][0x198], R13 ;  /* 0x0000660006077a24 */ /* 0x040fe200078e020d */
[CC--:B------:R-:W-:Y:S01]  /*8af20*/  LEA R8, P6, R13.reuse, R28.reuse, 0x2 ;  /* 0x0000001c0d087211 */ /* 0x0c0fe200078c10ff */
[----:B------:R1:W-:Y:S03]  /*8af30*/  @P1 STG.E [R10.64], R197 ;  /* 0x000000c50a001986 */ /* 0x0003e6000c10190c */
[----:B------:R-:W-:Y:S01]  /*8af40*/  LEA.HI.X.SX32 R9, R13, R29, 0x2, P6 ;  /* 0x0000001d0d097211 */ /* 0x000fe200030f16ff */
[----:B------:R-:W-:Y:S01]  /*8af50*/  IMAD R13, R6, c[0x0][0x198], R7 ;  /* 0x00006600060d7a24 */ /* 0x000fe200078e0207 */
[----:B------:R1:W-:Y:S02]  /*8af60*/  @P2 STG.E [R2.64], R213 ;  /* 0x000000d502002986 */ /* 0x0003e4000c10190c */
[----:B-1----:R-:W-:-:S04]  /*8af70*/  LEA R10, P6, R7, R28, 0x2 ;  /* 0x0000001c070a7211 */ /* 0x002fc800078c10ff */
[-C--:B------:R-:W-:Y:S02]  /*8af80*/  LEA.HI.X.SX32 R11, R7, R29.reuse, 0x2, P6 ;  /* 0x0000001d070b7211 */ /* 0x080fe400030f16ff */
[C---:B------:R-:W-:Y:S01]  /*8af90*/  LEA R2, P6, R13.reuse, R28, 0x2 ;  /* 0x0000001c0d027211 */ /* 0x040fe200078c10ff */
[----:B------:R1:W-:Y:S03]  /*8afa0*/  @P5 STG.E [R4.64], R46 ;  /* 0x0000002e04005986 */ /* 0x0003e6000c10190c */
[----:B------:R-:W-:Y:S02]  /*8afb0*/  LEA.HI.X.SX32 R3, R13, R29, 0x2, P6 ;  /* 0x0000001d0d037211 */ /* 0x000fe400030f16ff */
[----:B--2---:R-:W-:Y:S02]  /*8afc0*/  ISETP.LT.AND P1, PT, R241, c[0x0][0x17c], !P0 ;  /* 0x00005f00f1007a0c */ /* 0x004fe40004721270 */
[----:B------:R-:W2:Y:S04]  /*8afd0*/  LDL.LU R241, [R1+0x4a8] ;  /* 0x0004a80001f17983 */ /* 0x000ea80000300800 */
[----:B------:R1:W-:Y:S01]  /*8afe0*/  @P4 STG.E [R8.64], R142 ;  /* 0x0000008e08004986 */ /* 0x0003e2000c10190c */
[----:B----4-:R-:W-:-:S03]  /*8aff0*/  ISETP.LT.AND P2, PT, R242, c[0x0][0x17c], !P0 ;  /* 0x00005f00f2007a0c */ /* 0x010fc60004741270 */
        /* <DEDUP_REMOVED lines=16> */
[----:B------:R-:W-:-:S04]  /*8b100*/  LEA R8, P6, R13, R28, 0x2 ;  /* 0x0000001c0d087211 */ /* 0x000fc800078c10ff */
        /* <DEDUP_REMOVED lines=12> */
[----:B------:R-:W-:Y:S02]  /*8b1d0*/  LEA R8, P6, R13, R28, 0x2 ;  /* 0x0000001c0d087211 */ /* 0x000fe400078c10ff */
[----:B--2---:R-:W-:Y:S02]  /*8b1e0*/  ISETP.LT.AND P2, PT, R241, c[0x0][0x17c], !P0 ;  /* 0x00005f00f1007a0c */ /* 0x004fe40004741270 */
[----:B------:R-:W2:Y:S01]  /*8b1f0*/  LDL.LU R241, [R1+0x4c0] ;  /* 0x0004c00001f17983 */ /* 0x000ea20000300800 */
[----:B------:R-:W-:-:S03]  /*8b200*/  LEA.HI.X.SX32 R9, R13, R29, 0x2, P6 ;  /* 0x0000001d0d097211 */ /* 0x000fc600030f16ff */
[----:B------:R1:W-:Y:S04]  /*8b210*/  @P4 STG.E [R10.64], R190 ;  /* 0x000000be0a004986 */ /* 0x0003e8000c10190c */
        /* <DEDUP_REMOVED lines=64> */
[----:B------:R1:W-:Y:S04]  /*8b620*/  @P3 STG.E [R8.64], R143 ;  /* 0x0000008f08003986 */ /* 0x0003e8000c10190c */
[----:B------:R-:W-:Y:S01]  /*8b630*/  LDS.128 R44, [R0+0x1000] ;  /* 0x00100000002c7984 */ /* 0x000fe20000000c00 */
        /* <DEDUP_REMOVED lines=16> */
[----:B------:R-:W-:-:S03]  /*8b740*/  IMAD R7, R6, c[0x0][0x198], R13 ;  /* 0x0000660006077a24 */ /* 0x000fc600078e020d */
[----:B------:R-:W-:Y:S01]  /*8b750*/  LDS.128 R60, [R0+0x1800] ;  /* 0x00180000003c7984 */ /* 0x000fe20000000c00 */
[----:B-----5:R-:W-:-:S03]  /*8b760*/  ISETP.LT.AND P5, PT, R237, c[0x0][0x17c], !P0 ;  /* 0x00005f00ed007a0c */ /* 0x020fc600047a1270 */
[----:B------:R-:W5:Y:S01]  /*8b770*/  LDL.LU R237, [R1+0x500] ;  /* 0x0005000001ed7983 */ /* 0x000f620000300800 */
[----:B---3--:R-:W-:-:S03]  /*8b780*/  ISETP.LT.AND P4, PT, R238, c[0x0][0x17c], !P0 ;  /* 0x00005f00ee007a0c */ /* 0x008fc60004781270 */
[----:B------:R-:W3:Y:S01]  /*8b790*/  LDL.LU R238, [R1+0x504] ;  /* 0x0005040001ee7983 */ /* 0x000ee20000300800 */
[----:B-1----:R-:W-:Y:S01]  /*8b7a0*/  LEA R10, P6, R7, R28, 0x2 ;  /* 0x0000001c070a7211 */ /* 0x002fe200078c10ff */
[----:B------:R-:W-:-:S03]  /*8b7b0*/  IMAD R13, R6, c[0x0][0x198], R7 ;  /* 0x00006600060d7a24 */ /* 0x000fc600078e0207 */
        /* <DEDUP_REMOVED lines=9> */
[----:B------:R-:W-:Y:S02]  /*8b850*/  @P3 STG.E [R10.64], R191 ;  /* 0x000000bf0a003986 */ /* 0x000fe4000c10190c */
[----:B------:R-:W-:Y:S01]  /*8b860*/  IMAD R9, R6, c[0x0][0x198], R7 ;  /* 0x0000660006097a24 */ /* 0x000fe200078e0207 */
[-C--:B------:R-:W-:Y:S02]  /*8b870*/  LEA.HI.X.SX32 R13, R13, R29.reuse, 0x2, P6 ;  /* 0x0000001d0d0d7211 */ /* 0x080fe400030f16ff */
[CC--:B------:R-:W-:Y:S01]  /*8b880*/  LEA R16, P6, R7.reuse, R28.reuse, 0x2 ;  /* 0x0000001c07107211 */ /* 0x0c0fe200078c10ff */
[----:B------:R1:W-:Y:S03]  /*8b890*/  @P1 STG.E [R2.64], R207 ;  /* 0x000000cf02001986 */ /* 0x0003e6000c10190c */
[----:B------:R-:W-:Y:S01]  /*8b8a0*/  LEA.HI.X.SX32 R17, R7, R29, 0x2, P6 ;  /* 0x0000001d07117211 */ /* 0x000fe200030f16ff */
[----:B------:R2:W-:Y:S01]  /*8b8b0*/  @P2 STG.E [R4.64], R83 ;  /* 0x0000005304002986 */ /* 0x0005e2000c10190c */
[----:B-1----:R-:W-:-:S03]  /*8b8c0*/  LEA R2, P6, R9, R28, 0x2 ;  /* 0x0000001c09027211 */ /* 0x002fc600078c10ff */
[----:B------:R-:W-:Y:S01]  /*8b8d0*/  @P5 STG.E [R12.64], R179 ;  /* 0x000000b30c005986 */ /* 0x000fe2000c10190c */
[----:B------:R-:W-:Y:S02]  /*8b8e0*/  LEA.HI.X.SX32 R3, R9, R29, 0x2, P6 ;  /* 0x0000001d09037211 */ /* 0x000fe400030f16ff */
[----:B--2---:R-:W-:Y:S01]  /*8b8f0*/  ISETP.LT.AND P3, PT, R241, c[0x0][0x17c], !P0 ;  /* 0x00005f00f1007a0c */ /* 0x004fe20004761270 */
[----:B------:R-:W-:Y:S01]  /*8b900*/  IMAD R7, R6, c[0x0][0x198], R9 ;  /* 0x0000660006077a24 */ /* 0x000fe200078e0209 */
[----:B------:R-:W2:Y:S04]  /*8b910*/  LDL.LU R241, [R1+0x508] ;  /* 0x0005080001f17983 */ /* 0x000ea80000300800 */
[----:B------:R-:W-:Y:S04]  /*8b920*/  @P4 STG.E [R16.64], R195 ;  /* 0x000000c310004986 */ /* 0x000fe8000c10190c */
[----:B------:R-:W1:Y:S04]  /*8b930*/  LDS.128 R8, [R0] ;  /* 0x0000000000087984 */ /* 0x000e680000000c00 */
[----:B------:R1:W-:Y:S01]  /*8b940*/  @P3 STG.E [R2.64], R211 ;  /* 0x000000d302003986 */ /* 0x0003e2000c10190c */
[----:B----4-:R-:W-:-:S03]  /*8b950*/  ISETP.LT.AND P1, PT, R242, c[0x0][0x17c], !P0 ;  /* 0x00005f00f2007a0c */ /* 0x010fc60004721270 */
[----:B------:R-:W4:Y:S01]  /*8b960*/  LDS.128 R12, [R239] ;  /* 0x00000000ef0c7984 */ /* 0x000f220000000c00 */
[----:B------:R-:W-:-:S03]  /*8b970*/  ISETP.LT.AND P2, PT, R245, c[0x0][0x17c], !P0 ;  /* 0x00005f00f5007a0c */ /* 0x000fc60004741270 */
[----:B------:R-:W4:Y:S01]  /*8b980*/  LDL.LU R245, [R1+0x50c] ;  /* 0x00050c0001f57983 */ /* 0x000f220000300800 */
[----:B------:R-:W-:-:S03]  /*8b990*/  ISETP.LT.AND P5, PT, R236, c[0x0][0x17c], !P0 ;  /* 0x00005f00ec007a0c */ /* 0x000fc600047a1270 */
[----:B------:R-:W4:Y:S01]  /*8b9a0*/  LDL.LU R236, [R1+0x510] ;  /* 0x0005100001ec7983 */ /* 0x000f220000300800 */
        /* <DEDUP_REMOVED lines=8> */
[----:B------:R-:W-:-:S03]  /*8ba30*/  LEA R30, P6, R19, R28, 0x2 ;  /* 0x0000001c131e7211 */ /* 0x000fc600078c10ff */
[C---:B-1----:R-:W-:Y:S01]  /*8ba40*/  IMAD R3, R6.reuse, c[0x0][0x198], R7 ;  /* 0x0000660006037a24 */ /* 0x042fe200078e0207 */
[-C--:B------:R-:W-:Y:S02]  /*8ba50*/  LEA.HI.X.SX32 R31, R19, R29.reuse, 0x2, P6 ;  /* 0x0000001d131f7211 */ /* 0x080fe400030f16ff */
[CC--:B------:R-:W-:Y:S01]  /*8ba60*/  LEA R36, P6, R7.reuse, R28.reuse, 0x2 ;  /* 0x0000001c07247211 */ /* 0x0c0fe200078c10ff */
[----:B------:R1:W-:Y:S03]  /*8ba70*/  @P1 STG.E [R4.64], R87 ;  /* 0x0000005704001986 */ /* 0x0003e6000c10190c */
[----:B------:R-:W-:Y:S01]  /*8ba80*/  LEA.HI.X.SX32 R37, R7, R29, 0x2, P6 ;  /* 0x0000001d07257211 */ /* 0x000fe200030f16ff */
[----:B------:R-:W3:Y:S01]  /*8ba90*/  LDS.128 R16, [R244] ;  /* 0x00000000f4107984 */ /* 0x000ee20000000c00 */
[----:B------:R-:W-:Y:S01]  /*8baa0*/  LEA R2, P6, R3, R28, 0x2 ;  /* 0x0000001c03027211 */ /* 0x000fe200078c10ff */
[----:B-1----:R-:W-:-:S03]  /*8bab0*/  IMAD R5, R6, c[0x0][0x198], R3 ;  /* 0x0000660006057a24 */ /* 0x002fc600078e0203 */
[-C--:B------:R-:W-:Y:S02]  /*8bac0*/  LEA.HI.X.SX32 R3, R3, R29.reuse, 0x2, P6 ;  /* 0x0000001d03037211 */ /* 0x080fe400030f16ff */
[C---:B------:R-:W-:Y:S01]  /*8bad0*/  LEA R4, P6, R5.reuse, R28, 0x2 ;  /* 0x0000001c05047211 */ /* 0x040fe200078c10ff */
[C---:B------:R-:W-:Y:S01]  /*8bae0*/  IMAD R7, R6.reuse, c[0x0][0x198], R5 ;  /* 0x0000660006077a24 */ /* 0x040fe200078e0205 */
[----:B------:R1:W-:Y:S02]  /*8baf0*/  @P2 STG.E [R30.64], R183 ;  /* 0x000000b71e002986 */ /* 0x0003e4000c10190c */
[----:B------:R-:W-:Y:S02]  /*8bb00*/  LEA.HI.X.SX32 R5, R5, R29, 0x2, P6 ;  /* 0x0000001d05057211 */ /* 0x000fe400030f16ff */
[----:B------:R-:W-:Y:S01]  /*8bb10*/  @P5 STG.E [R36.64], R199 ;  /* 0x000000c724005986 */ /* 0x000fe2000c10190c */
[----:B--2---:R-:W-:Y:S01]  /*8bb20*/  ISETP.LT.AND P1, PT, R241, c[0x0][0x17c], !P0 ;  /* 0x00005f00f1007a0c */ /* 0x004fe20004721270 */
[----:B------:R-:W-:-:S02]  /*8bb30*/  IMAD R41, R6, c[0x0][0x198], R7 ;  /* 0x0000660006297a24 */ /* 0x000fc400078e0207 */
[----:B------:R-:W2:Y:S04]  /*8bb40*/  LDL.LU R241, [R1+0x51c] ;  /* 0x00051c0001f17983 */ /* 0x000ea80000300800 */
[----:B------:R1:W-:Y:S04]  /*8bb50*/  @P4 STG.E [R2.64], R215 ;  /* 0x000000d702004986 */ /* 0x0003e8000c10190c */
[----:B------:R1:W-:Y:S01]  /*8bb60*/  @P3 STG.E [R4.64], R8 ;  /* 0x0000000804003986 */ /* 0x0003e2000c10190c */
[----:B----4-:R-:W-:-:S03]  /*8bb70*/  ISETP.LT.AND P2, PT, R245, c[0x0][0x17c], !P0 ;  /* 0x00005f00f5007a0c */ /* 0x010fc60004741270 */
[----:B------:R-:W4:Y:S01]  /*8bb80*/  LDS.128 R36, [R244+0x800] ;  /* 0x00080000f4247984 */ /* 0x000f220000000c00 */
[----:B------:R-:W-:-:S03]  /*8bb90*/  ISETP.LT.AND P5, PT, R236, c[0x0][0x17c], !P0 ;  /* 0x00005f00ec007a0c */ /* 0x000fc600047a1270 */
[----:B------:R-:W4:Y:S04]  /*8bba0*/  LDL.LU R245, [R1+0x520] ;  /* 0x0005200001f57983 */ /* 0x000f280000300800 */
[----:B------:R-:W4:Y:S01]  /*8bbb0*/  LDL.LU R236, [R1+0x524] ;  /* 0x0005240001ec7983 */ /* 0x000f220000300800 */
[----:B-----5:R-:W-:-:S03]  /*8bbc0*/  ISETP.LT.AND P4, PT, R237, c[0x0][0x17c], !P0 ;  /* 0x00005f00ed007a0c */ /* 0x020fc60004781270 */
[----:B------:R-:W5:Y:S01]  /*8bbd0*/  LDL.LU R237, [R1+0x528] ;  /* 0x0005280001ed7983 */ /* 0x000f620000300800 */
[----:B---3--:R-:W-:-:S03]  /*8bbe0*/  ISETP.LT.AND P3, PT, R238, c[0x0][0x17c], !P0 ;  /* 0x00005f00ee007a0c */ /* 0x008fc60004761270 */
[----:B------:R-:W3:Y:S01]  /*8bbf0*/  LDL.LU R238, [R1+0x52c] ;  /* 0x00052c0001ee7983 */ /* 0x000ee20000300800 */
[----:B-1----:R-:W-:Y:S01]  /*8bc00*/  LEA R30, P6, R7, R28, 0x2 ;  /* 0x0000001c071e7211 */ /* 0x002fe200078c10ff */
[----:B------:R-:W-:-:S03]  /*8bc10*/  IMAD R3, R6, c[0x0][0x198], R41 ;  /* 0x0000660006037a24 */ /* 0x000fc600078e0229 */
[----:B------:R-:W-:Y:S02]  /*8bc20*/  LEA.HI.X.SX32 R31, R7, R29, 0x2, P6 ;  /* 0x0000001d071f7211 */ /* 0x000fe400030f16ff */
[----:B------:R-:W-:Y:S01]  /*8bc30*/  LEA R52, P6, R41, R28, 0x2 ;  /* 0x0000001c29347211 */ /* 0x000fe200078c10ff */
[----:B------:R-:W-:-:S03]  /*8bc40*/  IMAD R5, R6, c[0x0][0x198], R3 ;  /* 0x0000660006057a24 */ /* 0x000fc600078e0203 */
[-C--:B------:R-:W-:Y:S02]  /*8bc50*/  LEA.HI.X.SX32 R53, R41, R29.reuse, 0x2, P6 ;  /* 0x0000001d29357211 */ /* 0x080fe400030f16ff */
[CC--:B------:R-:W-:Y:S01]  /*8bc60*/  LEA R2, P6, R3.reuse, R28.reuse, 0x2 ;  /* 0x0000001c03027211 */ /* 0x0c0fe200078c10ff */
[----:B------:R-:W-:Y:S01]  /*8bc70*/  IMAD R7, R6, c[0x0][0x198], R5 ;  /* 0x0000660006077a24 */ /* 0x000fe200078e0205 */
[----:B------:R1:W-:Y:S02]  /*8bc80*/  @P1 STG.E [R30.64], R12 ;  /* 0x0000000c1e001986 */ /* 0x0003e4000c10190c */
[-C--:B------:R-:W-:Y:S02]  /*8bc90*/  LEA.HI.X.SX32 R3, R3, R29.reuse, 0x2, P6 ;  /* 0x0000001d03037211 */ /* 0x080fe400030f16ff */
[C---:B------:R-:W-:Y:S01]  /*8bca0*/  LEA R4, P6, R5.reuse, R28, 0x2 ;  /* 0x0000001c05047211 */ /* 0x040fe200078c10ff */
[----:B------:R-:W3:Y:S03]  /*8bcb0*/  LDS.128 R40, [R240+0x800] ;  /* 0x00080000f0287984 */ /* 0x000ee60000000c00 */
[----:B------:R-:W-:-:S02]  /*8bcc0*/  LEA.HI.X.SX32 R5, R5, R29, 0x2, P6 ;  /* 0x0000001d05057211 */ /* 0x000fc400030f16ff */
[C---:B-1----:R-:W-:Y:S01]  /*8bcd0*/  LEA R30, P6, R7.reuse, R28, 0x2 ;  /* 0x0000001c071e7211 */ /* 0x042fe200078c10ff */
[----:B------:R-:W-:Y:S03]  /*8bce0*/  @P2 STG.E [R52.64], R16 ;  /* 0x0000001034002986 */ /* 0x000fe6000c10190c */
[----:B------:R-:W-:Y:S01]  /*8bcf0*/  LEA.HI.X.SX32 R31, R7, R29, 0x2, P6 ;  /* 0x0000001d071f7211 */ /* 0x000fe200030f16ff */
[----:B------:R1:W-:Y:S04]  /*8bd00*/  @P5 STG.E [R2.64], R20 ;  /* 0x0000001402005986 */ /* 0x0003e8000c10190c */
[----:B------:R-:W-:Y:S01]  /*8bd10*/  @P4 STG.E [R4.64], R24 ;  /* 0x0000001804004986 */ /* 0x000fe2000c10190c */
[----:B--2---:R-:W-:Y:S01]  /*8bd20*/  ISETP.LT.AND P1, PT, R241, c[0x0][0x17c], !P0 ;  /* 0x00005f00f1007a0c */ /* 0x004fe20004721270 */
[----:B------:R-:W-:-:S02]  /*8bd30*/  IMAD R57, R6, c[0x0][0x198], R7 ;  /* 0x0000660006397a24 */ /* 0x000fc400078e0207 */
[----:B------:R-:W2:Y:S04]  /*8bd40*/  LDL.LU R241, [R1+0x530] ;  /* 0x0005300001f17983 */ /* 0x000ea80000300800 */
[----:B------:R-:W-:Y:S04]  /*8bd50*/  @P3 STG.E [R30.64], R32 ;  /* 0x000000201e003986 */ /* 0x000fe8000c10190c */
[----:B------:R1:W1:Y:S01]  /*8bd60*/  LDS.128 R52, [R244+0x1000] ;  /* 0x00100000f4347984 */ /* 0x0002620000000c00 */
[----:B----4-:R-:W-:-:S03]  /*8bd70*/  ISETP.LT.AND P5, PT, R236, c[0x0][0x17c], !P0 ;  /* 0x00005f00ec007a0c */ /* 0x010fc600047a1270 */
[----:B------:R-:W4:Y:S01]  /*8bd80*/  LDL.LU R236, [R1+0x534] ;  /* 0x0005340001ec7983 */ /* 0x000f220000300800 */
[----:B-----5:R-:W-:-:S03]  /*8bd90*/  ISETP.LT.AND P4, PT, R237, c[0x0][0x17c], !P0 ;  /* 0x00005f00ed007a0c */ /* 0x020fc60004781270 */
[----:B------:R-:W5:Y:S01]  /*8bda0*/  LDL.LU R237, [R1+0x538] ;  /* 0x0005380001ed7983 */ /* 0x000f620000300800 */
[----:B---3--:R-:W-:-:S03]  /*8bdb0*/  ISETP.LT.AND P3, PT, R238, c[0x0][0x17c], !P0 ;  /* 0x00005f00ee007a0c */ /* 0x008fc60004761270 */
[----:B------:R-:W3:Y:S04]  /*8bdc0*/  LDL.LU R238, [R1+0x53c] ;  /* 0x00053c0001ee7983 */ /* 0x000ee80000300800 */
[----:B------:R-:W3:Y:S01]  /*8bdd0*/  LDL.LU R239, [R1+0x540] ;  /* 0x0005400001ef7983 */ /* 0x000ee20000300800 */
[----:B------:R-:W-:Y:S01]  /*8bde0*/  LEA R72, P6, R57, R28, 0x2 ;  /* 0x0000001c39487211 */ /* 0x000fe200078c10ff */
[----:B-1----:R-:W-:Y:S01]  /*8bdf0*/  IMAD R3, R6, c[0x0][0x198], R57 ;  /* 0x0000660006037a24 */ /* 0x002fe200078e0239 */
[----:B------:R-:W-:Y:S01]  /*8be00*/  ISETP.LT.AND P2, PT, R245, c[0x0][0x17c], !P0 ;  /* 0x00005f00f5007a0c */ /* 0x000fe20004741270 */
[----:B------:R-:W3:Y:S01]  /*8be10*/  LDL.LU R244, [R1+0x544] ;  /* 0x0005440001f47983 */ /* 0x000ee20000300800 */
[----:B------:R-:W-:-:S03]  /*8be20*/  LEA.HI.X.SX32 R73, R57, R29, 0x2, P6 ;  /* 0x0000001d39497211 */ /* 0x000fc600030f16ff */
[----:B------:R-:W1:Y:S01]  /*8be30*/  LDS.128 R56, [R240+0x1000] ;  /* 0x00100000f0387984 */ /* 0x000e620000000c00 */
[----:B------:R-:W-:Y:S01]  /*8be40*/  IMAD R7, R6, c[0x0][0x198], R3 ;  /* 0x0000660006077a24 */ /* 0x000fe200078e0203 */
[----:B------:R-:W-:-:S04]  /*8be50*/  LEA R2, P6, R3, R28, 0x2 ;  /* 0x0000001c03027211 */ /* 0x000fc800078c10ff */
[-C--:B------:R-:W-:Y:S01]  /*8be60*/  LEA.HI.X.SX32 R3, R3, R29.reuse, 0x2, P6 ;  /* 0x0000001d03037211 */ /* 0x080fe200030f16ff */
[C---:B------:R-:W-:Y:S01]  /*8be70*/  IMAD R75, R6.reuse, c[0x0][0x198], R7 ;  /* 0x00006600064b7a24 */ /* 0x040fe200078e0207 */
[CC--:B------:R-:W-:Y:S01]  /*8be80*/  LEA R4, P6, R7.reuse, R28.reuse, 0x2 ;  /* 0x0000001c07047211 */ /* 0x0c0fe200078c10ff */
[----:B------:R-:W-:Y:S03]  /*8be90*/  @P1 STG.E [R72.64], R36 ;  /* 0x0000002448001986 */ /* 0x000fe6000c10190c */
[-C--:B------:R-:W-:Y:S01]  /*8bea0*/  LEA.HI.X.SX32 R5, R7, R29.reuse, 0x2, P6 ;  /* 0x0000001d07057211 */ /* 0x080fe200030f16ff */
[----:B------:R2:W-:Y:S01]  /*8beb0*/  @P2 STG.E [R2.64], R40 ;  /* 0x0000002802002986 */ /* 0x0005e2000c10190c */
[C---:B------:R-:W-:Y:S01]  /*8bec0*/  IMAD R7, R6.reuse, c[0x0][0x198], R75 ;  /* 0x0000660006077a24 */ /* 0x040fe200078e024b */
[C---:B------:R-:W-:Y:S02]  /*8bed0*/  LEA R30, P2, R75.reuse, R28, 0x2 ;  /* 0x0000001c4b1e7211 */ /* 0x040fe400078410ff */
[----:B------:R-:W-:Y:S01]  /*8bee0*/  @P5 STG.E [R4.64], R44 ;  /* 0x0000002c04005986 */ /* 0x000fe2000c10190c */
[----:B------:R-:W-:Y:S01]  /*8bef0*/  IMAD R79, R6, c[0x0][0x198], R7 ;  /* 0x00006600064f7a24 */ /* 0x000fe200078e0207 */
[----:B------:R-:W-:-:S02]  /*8bf00*/  LEA.HI.X.SX32 R31, R75, R29, 0x2, P2 ;  /* 0x0000001d4b1f7211 */ /* 0x000fc400010f16ff */
[CC--:B------:R-:W-:Y:S01]  /*8bf10*/  LEA R76, P5, R7.reuse, R28.reuse, 0x2 ;  /* 0x0000001c074c7211 */ /* 0x0c0fe200078a10ff */
[----:B------:R2:W3:Y:S03]  /*8bf20*/  LDS.128 R72, [R240+0x1800] ;  /* 0x00180000f0487984 */ /* 0x0004e60000000c00 */
[-C--:B------:R-:W-:Y:S02]  /*8bf30*/  LEA.HI.X.SX32 R77, R7, R29.reuse, 0x2, P5 ;  /* 0x0000001d074d7211 */ /* 0x080fe400028f16ff */
[C---:B--2---:R-:W-:Y:S01]  /*8bf40*/  LEA R2, P5, R79.reuse, R28, 0x2 ;  /* 0x0000001c4f027211 */ /* 0x044fe200078a10ff */
[----:B------:R-:W2:Y:S03]  /*8bf50*/  LDL.LU R240, [R1+0x548] ;  /* 0x0005480001f07983 */ /* 0x000ea60000300800 */
[----:B------:R-:W-:-:S02]  /*8bf60*/  LEA.HI.X.SX32 R3, R79, R29, 0x2, P5 ;  /* 0x0000001d4f037211 */ /* 0x000fc400028f16ff */
[----:B------:R-:W-:Y:S01]  /*8bf70*/  ISETP.LT.AND P1, PT, R241, c[0x0][0x17c], !P0 ;  /* 0x00005f00f1007a0c */ /* 0x000fe20004721270 */
[----:B------:R1:W-:Y:S04]  /*8bf80*/  @P4 STG.E [R30.64], R48 ;  /* 0x000000301e004986 */ /* 0x0003e8000c10190c */
[----:B------:R3:W-:Y:S08]  /*8bf90*/  @P3 STG.E [R76.64], R52 ;  /* 0x000000344c003986 */ /* 0x0007f0000c10190c */
[----:B-1----:R1:W-:Y:S01]  /*8bfa0*/  @P1 STG.E [R2.64], R56 ;  /* 0x0000003802001986 */ /* 0x0023e2000c10190c */
[----:B----4-:R-:W-:-:S03]  /*8bfb0*/  ISETP.LT.AND P2, PT, R236, c[0x0][0x17c], !P0 ;  /* 0x00005f00ec007a0c */ /* 0x010fc60004741270 */
[----:B------:R-:W4:Y:S01]  /*8bfc0*/  LDL.LU R236, [R1+0x54c] ;  /* 0x00054c0001ec7983 */ /* 0x000f220000300800 */
[----:B-----5:R-:W-:-:S03]  /*8bfd0*/  ISETP.LT.AND P4, PT, R237, c[0x0][0x17c], !P0 ;  /* 0x00005f00ed007a0c */ /* 0x020fc60004781270 */
[----:B------:R-:W5:Y:S01]  /*8bfe0*/  LDL.LU R237, [R1+0x550] ;  /* 0x0005500001ed7983 */ /* 0x000f620000300800 */
[----:B---3--:R-:W-:-:S03]  /*8bff0*/  ISETP.LT.AND P3, PT, R238, c[0x0][0x17c], !P0 ;  /* 0x00005f00ee007a0c */ /* 0x008fc60004761270 */
[----:B------:R-:W3:Y:S01]  /*8c000*/  LDL.LU R238, [R1+0x554] ;  /* 0x0005540001ee7983 */ /* 0x000ee20000300800 */
[----:B------:R-:W-:-:S03]  /*8c010*/  ISETP.LT.AND P1, PT, R239, c[0x0][0x17c], !P0 ;  /* 0x00005f00ef007a0c */ /* 0x000fc60004721270 */
[----:B------:R-:W3:Y:S01]  /*8c020*/  LDL.LU R239, [R1+0x558] ;  /* 0x0005580001ef7983 */ /* 0x000ee20000300800 */
[----:B------:R-:W-:-:S04]  /*8c030*/  IMAD R7, R6, c[0x0][0x198], R79 ;  /* 0x0000660006077a24 */ /* 0x000fc800078e024f */
[----:B------:R-:W-:Y:S01]  /*8c040*/  IMAD R79, R6, c[0x0][0x198], R7 ;  /* 0x00006600064f7a24 */ /* 0x000fe200078e0207 */
[----:B------:R-:W-:-:S04]  /*8c050*/  LEA R4, P5, R7, R28, 0x2 ;  /* 0x0000001c07047211 */ /* 0x000fc800078a10ff */
[----:B------:R-:W-:Y:S01]  /*8c060*/  LEA.HI.X.SX32 R5, R7, R29, 0x2, P5 ;  /* 0x0000001d07057211 */ /* 0x000fe200028f16ff */
[----:B------:R-:W-:Y:S01]  /*8c070*/  IMAD R7, R6, c[0x0][0x198], R79 ;  /* 0x0000660006077a24 */ /* 0x000fe200078e024f */
[----:B------:R-:W-:-:S04]  /*8c080*/  LEA R30, P5, R79, R28, 0x2 ;  /* 0x0000001c4f1e7211 */ /* 0x000fc800078a10ff */
[----:B------:R-:W-:Y:S01]  /*8c090*/  LEA.HI.X.SX32 R31, R79, R29, 0x2, P5 ;  /* 0x0000001d4f1f7211 */ /* 0x000fe200028f16ff */
[----:B------:R-:W-:Y:S01]  /*8c0a0*/  IMAD R79, R6, c[0x0][0x198], R7 ;  /* 0x00006600064f7a24 */ /* 0x000fe200078e0207 */
[----:B------:R-:W-:-:S04]  /*8c0b0*/  LEA R76, P5, R7, R28, 0x2 ;  /* 0x0000001c074c7211 */ /* 0x000fc800078a10ff */
[-C--:B------:R-:W-:Y:S01]  /*8c0c0*/  LEA.HI.X.SX32 R77, R7, R29.reuse, 0x2, P5 ;  /* 0x0000001d074d7211 */ /* 0x080fe200028f16ff */
[----:B------:R-:W-:Y:S01]  /*8c0d0*/  IMAD R7, R6, c[0x0][0x198], R79 ;  /* 0x0000660006077a24 */ /* 0x000fe200078e024f */
[C---:B-1----:R-:W-:Y:S01]  /*8c0e0*/  LEA R2, P5, R79.reuse, R28, 0x2 ;  /* 0x0000001c4f027211 */ /* 0x042fe200078a10ff */
[----:B------:R1:W-:Y:S01]  /*8c0f0*/  @P2 STG.E [R4.64], R60 ;  /* 0x0000003c04002986 */ /* 0x0003e2000c10190c */
[----:B------:R-:W-:Y:S02]  /*8c100*/  ISETP.LT.AND P2, PT, R244, c[0x0][0x17c], !P0 ;  /* 0x00005f00f4007a0c */ /* 0x000fe40004741270 */
[----:B------:R-:W-:Y:S01]  /*8c110*/  LEA.HI.X.SX32 R3, R79, R29, 0x2, P5 ;  /* 0x0000001d4f037211 */ /* 0x000fe200028f16ff */
[----:B------:R1:W-:Y:S01]  /*8c120*/  @P4 STG.E [R30.64], R64 ;  /* 0x000000401e004986 */ /* 0x0003e2000c10190c */
[----:B------:R-:W-:-:S03]  /*8c130*/  IMAD R79, R6, c[0x0][0x198], R7 ;  /* 0x00006600064f7a24 */ /* 0x000fc600078e0207 */
[----:B------:R-:W3:Y:S01]  /*8c140*/  LDL.LU R244, [R1+0x55c] ;  /* 0x00055c0001f47983 */ /* 0x000ee20000300800 */
[----:B--2---:R-:W-:Y:S02]  /*8c150*/  ISETP.LT.AND P4, PT, R240, c[0x0][0x17c], !P0 ;  /* 0x00005f00f0007a0c */ /* 0x004fe40004781270 */
[CC--:B-1----:R-:W-:Y:S01]  /*8c160*/  LEA R4, P5, R7.reuse, R28.reuse, 0x2 ;  /* 0x0000001c07047211 */ /* 0x0c2fe200078a10ff */
[----:B------:R-:W2:Y:S03]  /*8c170*/  LDL.LU R240, [R1+0x560] ;  /* 0x0005600001f07983 */ /* 0x000ea60000300800 */
[-C--:B------:R-:W-:Y:S02]  /*8c180*/  LEA.HI.X.SX32 R5, R7, R29.reuse, 0x2, P5 ;  /* 0x0000001d07057211 */ /* 0x080fe400028f16ff */
[C---:B------:R-:W-:Y:S01]  /*8c190*/  LEA R30, P5, R79.reuse, R28, 0x2 ;  /* 0x0000001c4f1e7211 */ /* 0x040fe200078a10ff */
[----:B------:R1:W-:Y:S03]  /*8c1a0*/  @P3 STG.E [R76.64], R68 ;  /* 0x000000444c003986 */ /* 0x0003e6000c10190c */
[----:B------:R-:W-:Y:S01]  /*8c1b0*/  LEA.HI.X.SX32 R31, R79, R29, 0x2, P5 ;  /* 0x0000001d4f1f7211 */ /* 0x000fe200028f16ff */
[----:B------:R1:W-:Y:S04]  /*8c1c0*/  @P1 STG.E [R2.64], R72 ;  /* 0x0000004802001986 */ /* 0x0003e8000c10190c */
[----:B------:R1:W-:Y:S04]  /*8c1d0*/  @P2 STG.E [R4.64], R9 ;  /* 0x0000000904002986 */ /* 0x0003e8000c10190c */
[----:B------:R-:W-:Y:S01]  /*8c1e0*/  @P4 STG.E [R30.64], R13 ;  /* 0x0000000d1e004986 */ /* 0x000fe2000c10190c */
        /* <DEDUP_REMOVED lines=10> */
[----:B-1----:R-:W-:-:S04]  /*8c290*/  LEA R76, P5, R7, R28, 0x2 ;  /* 0x0000001c074c7211 */ /* 0x002fc800078a10ff */
[----:B------:R-:W-:Y:S01]  /*8c2a0*/  LEA.HI.X.SX32 R77, R7, R29, 0x2, P5 ;  /* 0x0000001d074d7211 */ /* 0x000fe200028f16ff */
[----:B------:R-:W-:Y:S01]  /*8c2b0*/  IMAD R7, R6, c[0x0][0x198], R79 ;  /* 0x0000660006077a24 */ /* 0x000fe200078e024f */
[----:B------:R-:W-:-:S03]  /*8c2c0*/  LEA R2, P5, R79, R28, 0x2 ;  /* 0x0000001c4f027211 */ /* 0x000fc600078a10ff */
[----:B------:R-:W-:Y:S01]  /*8c2d0*/  IMAD R9, R6, c[0x0][0x198], R7 ;  /* 0x0000660006097a24 */ /* 0x000fe200078e0207 */
[----:B------:R-:W-:Y:S02]  /*8c2e0*/  LEA.HI.X.SX32 R3, R79, R29, 0x2, P5 ;  /* 0x0000001d4f037211 */ /* 0x000fe400028f16ff */
[----:B------:R-:W-:-:S04]  /*8c2f0*/  LEA R4, P5, R7, R28, 0x2 ;  /* 0x0000001c07047211 */ /* 0x000fc800078a10ff */
[-C--:B------:R-:W-:Y:S01]  /*8c300*/  LEA.HI.X.SX32 R5, R7, R29.reuse, 0x2, P5 ;  /* 0x0000001d07057211 */ /* 0x080fe200028f16ff */
[----:B------:R-:W-:Y:S01]  /*8c310*/  IMAD R7, R6, c[0x0][0x198], R9 ;  /* 0x0000660006077a24 */ /* 0x000fe200078e0209 */
[CC--:B------:R-:W-:Y:S01]  /*8c320*/  LEA R8, P5, R9.reuse, R28.reuse, 0x2 ;  /* 0x0000001c09087211 */ /* 0x0c0fe200078a10ff */
[----:B------:R1:W-:Y:S03]  /*8c330*/  @P3 STG.E [R76.64], R17 ;  /* 0x000000114c003986 */ /* 0x0003e6000c10190c */
[----:B------:R-:W-:Y:S01]  /*8c340*/  LEA.HI.X.SX32 R9, R9, R29, 0x2, P5 ;  /* 0x0000001d09097211 */ /* 0x000fe200028f16ff */
[----:B------:R2:W-:Y:S01]  /*8c350*/  @P1 STG.E [R2.64], R21 ;  /* 0x0000001502001986 */ /* 0x0005e2000c10190c */
[----:B------:R-:W-:Y:S02]  /*8c360*/  LEA R12, P5, R7, R28, 0x2 ;  /* 0x0000001c070c7211 */ /* 0x000fe400078a10ff */
[----:B------:R-:W-:-:S02]  /*8c370*/  ISETP.LT.AND P3, PT, R244, c[0x0][0x17c], !P0 ;  /* 0x00005f00f4007a0c */ /* 0x000fc40004761270 */
[----:B------:R-:W3:Y:S01]  /*8c380*/  LDL.LU R244, [R1+0x574] ;  /* 0x0005740001f47983 */ /* 0x000ee20000300800 */
[----:B-1----:R-:W-:Y:S01]  /*8c390*/  IMAD R17, R6, c[0x0][0x198], R7 ;  /* 0x0000660006117a24 */ /* 0x002fe200078e0207 */
[----:B--2---:R-:W-:Y:S02]  /*8c3a0*/  ISETP.LT.AND P1, PT, R240, c[0x0][0x17c], !P0 ;  /* 0x00005f00f0007a0c */ /* 0x004fe40004721270 */
[----:B------:R-:W2:Y:S01]  /*8c3b0*/  LDL.LU R240, [R1+0x578] ;  /* 0x0005780001f07983 */ /* 0x000ea20000300800 */
[-C--:B------:R-:W-:Y:S02]  /*8c3c0*/  LEA.HI.X.SX32 R13, R7, R29.reuse, 0x2, P5 ;  /* 0x0000001d070d7211 */ /* 0x080fe400028f16ff */
[C---:B------:R-:W-:Y:S01]  /*8c3d0*/  LEA R2, P5, R17.reuse, R28, 0x2 ;  /* 0x0000001c11027211 */ /* 0x040fe200078a10ff */
[----:B------:R1:W-:Y:S03]  /*8c3e0*/  @P2 STG.E [R4.64], R25 ;  /* 0x0000001904002986 */ /* 0x0003e6000c10190c */
[----:B------:R-:W-:Y:S01]  /*8c3f0*/  LEA.HI.X.SX32 R3, R17, R29, 0x2, P5 ;  /* 0x0000001d11037211 */ /* 0x000fe200028f16ff */
[----:B------:R1:W-:Y:S04]  /*8c400*/  @P4 STG.E [R8.64], R33 ;  /* 0x0000002108004986 */ /* 0x0003e8000c10190c */
[----:B------:R1:W-:Y:S04]  /*8c410*/  @P3 STG.E [R12.64], R37 ;  /* 0x000000250c003986 */ /* 0x0003e8000c10190c */
[----:B------:R1:W-:Y:S01]  /*8c420*/  @P1 STG.E [R2.64], R41 ;  /* 0x0000002902001986 */ /* 0x0003e2000c10190c */
        /* <DEDUP_REMOVED lines=22> */
[----:B------:R2:W-:Y:S01]  /*8c590*/  @P4 STG.E [R8.64], R49 ;  /* 0x0000003108004986 */ /* 0x0005e2000c10190c */
[----:B------:R-:W-:Y:S01]  /*8c5a0*/  IMAD R17, R6, c[0x0][0x198], R7 ;  /* 0x0000660006117a24 */ /* 0x000fe200078e0207 */
[----:B------:R-:W-:Y:S02]  /*8c5b0*/  ISETP.LT.AND P2, PT, R244, c[0x0][0x17c], !P0 ;  /* 0x00005f00f4007a0c */ /* 0x000fe40004741270 */
[----:B------:R-:W3:Y:S01]  /*8c5c0*/  LDL.LU R244, [R1+0x58c] ;  /* 0x00058c0001f47983 */ /* 0x000ee20000300800 */
[----:B-1----:R-:W-:-:S02]  /*8c5d0*/  LEA R4, P5, R7, R28, 0x2 ;  /* 0x0000001c07047211 */ /* 0x002fc400078a10ff */
        /* <DEDUP_REMOVED lines=89> */
[----:B------:R-:W-:-:S03]  /*8cb70*/  IMAD R7, R6, c[0x0][0x198], R17 ;  /* 0x0000660006077a24 */ /* 0x000fc600078e0211 */
[----:B------:R-:W3:Y:S01]  /*8cb80*/  LDL.LU R241, [R1+0x5d4] ;  /* 0x0005d40001f17983 */ /* 0x000ee20000300800 */
        /* <DEDUP_REMOVED lines=27> */
[----:B------:R-:W4:Y:S04]  /*8cd40*/  LDL.LU R236, [R1+0x5dc] ;  /* 0x0005dc0001ec7983 */ /* 0x000f280000300800 */
        /* <DEDUP_REMOVED lines=13> */
[-C--:B------:R-:W-:Y:S01]  /*8ce20*/  LEA.HI.X.SX32 R9, R17, R29.reuse, 0x2, P5 ;  /* 0x0000001d11097211 */ /* 0x080fe200028f16ff */
[C---:B------:R-:W-:Y:S01]  /*8ce30*/  IMAD R17, R6.reuse, c[0x0][0x198], R7 ;  /* 0x0000660006117a24 */ /* 0x040fe200078e0207 */
[-C--:B------:R-:W-:Y:S01]  /*8ce40*/  LEA R12, P5, R7, R28.reuse, 0x2 ;  /* 0x0000001c070c7211 */ /* 0x080fe200078a10ff */
[----:B------:R1:W-:Y:S01]  /*8ce50*/  @P2 STG.E [R4.64], R11 ;  /* 0x0000000b04002986 */ /* 0x0003e2000c10190c */
[----:B------:R-:W-:Y:S02]  /*8ce60*/  ISETP.LT.AND P2, PT, R241, c[0x0][0x17c], !P0 ;  /* 0x00005f00f1007a0c */ /* 0x000fe40004741270 */
[----:B------:R-:W-:Y:S01]  /*8ce70*/  LEA.HI.X.SX32 R13, R7, R29, 0x2, P5 ;  /* 0x0000001d070d7211 */ /* 0x000fe200028f16ff */
[----:B------:R2:W-:Y:S01]  /*8ce80*/  @P4 STG.E [R8.64], R15 ;  /* 0x0000000f08004986 */ /* 0x0005e2000c10190c */
[----:B------:R-:W-:Y:S01]  /*8ce90*/  LEA R2, P4, R17, R28, 0x2 ;  /* 0x0000001c11027211 */ /* 0x000fe200078810ff */
[----:B------:R-:W-:-:S03]  /*8cea0*/  IMAD R7, R6, c[0x0][0x198], R17 ;  /* 0x0000660006077a24 */ /* 0x000fc600078e0211 */
[----:B------:R-:W-:Y:S02]  /*8ceb0*/  LEA.HI.X.SX32 R3, R17, R29, 0x2, P4 ;  /* 0x0000001d11037211 */ /* 0x000fe400020f16ff */
[----:B-1----:R-:W-:Y:S01]  /*8cec0*/  LEA R4, P4, R7, R28, 0x2 ;  /* 0x0000001c07047211 */ /* 0x002fe200078810ff */
[----:B------:R-:W-:-:S03]  /*8ced0*/  IMAD R11, R6, c[0x0][0x198], R7 ;  /* 0x00006600060b7a24 */ /* 0x000fc600078e0207 */
[----:B------:R-:W-:Y:S01]  /*8cee0*/  LEA.HI.X.SX32 R5, R7, R29, 0x2, P4 ;  /* 0x0000001d07057211 */ /* 0x000fe200020f16ff */
[----:B------:R-:W-:Y:S01]  /*8cef0*/  IMAD R7, R6, c[0x0][0x198], R11 ;  /* 0x0000660006077a24 */ /* 0x000fe200078e020b */
[----:B--2---:R-:W-:Y:S01]  /*8cf00*/  ISETP.LT.AND P5, PT, R240, c[0x0][0x17c], !P0 ;  /* 0x00005f00f0007a0c */ /* 0x004fe200047a1270 */
[----:B------:R1:W-:Y:S01]  /*8cf10*/  @P3 STG.E [R12.64], R19 ;  /* 0x000000130c003986 */ /* 0x0003e2000c10190c */
[----:B------:R-:W-:-:S03]  /*8cf20*/  LEA R8, P6, R11, R28, 0x2 ;  /* 0x0000001c0b087211 */ /* 0x000fc600078c10ff */
[----:B------:R2:W-:Y:S01]  /*8cf30*/  @P1 STG.E [R2.64], R23 ;  /* 0x0000001702001986 */ /* 0x0005e2000c10190c */
[----:B------:R-:W-:-:S03]  /*8cf40*/  LEA.HI.X.SX32 R9, R11, R29, 0x2, P6 ;  /* 0x0000001d0b097211 */ /* 0x000fc600030f16ff */
[----:B------:R1:W-:Y:S01]  /*8cf50*/  @P2 STG.E [R4.64], R27 ;  /* 0x0000001b04002986 */ /* 0x0003e2000c10190c */
[----:B------:R-:W-:-:S03]  /*8cf60*/  LEA R10, P2, R7, R28, 0x2 ;  /* 0x0000001c070a7211 */ /* 0x000fc600078410ff */
[----:B------:R-:W2:Y:S01]  /*8cf70*/  LDL.LU R240, [R1+0x5f0] ;  /* 0x0005f00001f07983 */ /* 0x000ea20000300800 */
[----:B------:R-:W-:-:S03]  /*8cf80*/  LEA.HI.X.SX32 R11, R7, R29, 0x2, P2 ;  /* 0x0000001d070b7211 */ /* 0x000fc600010f16ff */
        /* <DEDUP_REMOVED lines=9> */
[----:B-1----:R-:W-:-:S04]  /*8d020*/  IMAD R13, R6, c[0x0][0x198], R7 ;  /* 0x00006600060d7a24 */ /* 0x002fc800078e0207 */
[----:B------:R-:W-:Y:S01]  /*8d030*/  IMAD R7, R6, c[0x0][0x198], R13 ;  /* 0x0000660006077a24 */ /* 0x000fe200078e020d */
[----:B--2---:R-:W-:-:S03]  /*8d040*/  LEA R2, P6, R13, R28, 0x2 ;  /* 0x0000001c0d027211 */ /* 0x004fc600078c10ff */
[----:B------:R-:W-:Y:S01]  /*8d050*/  IMAD R15, R6, c[0x0][0x198], R7 ;  /* 0x00006600060f7a24 */ /* 0x000fe200078e0207 */
[----:B------:R-:W-:Y:S01]  /*8d060*/  LEA.HI.X.SX32 R3, R13, R29, 0x2, P6 ;  /* 0x0000001d0d037211 */ /* 0x000fe200030f16ff */
[----:B------:R1:W-:Y:S01]  /*8d070*/  @P3 STG.E [R10.64], R39 ;  /* 0x000000270a003986 */ /* 0x0003e2000c10190c */
[----:B------:R-:W-:Y:S01]  /*8d080*/  ISETP.LT.AND P4, PT, R244, c[0x0][0x17c], !P0 ;  /* 0x00005f00f4007a0c */ /* 0x000fe20004781270 */
[----:B------:R-:W-:Y:S01]  /*8d090*/  IMAD R13, R6, c[0x0][0x198], R15 ;  /* 0x00006600060d7a24 */ /* 0x000fe200078e020f */
[----:B------:R-:W-:-:S03]  /*8d0a0*/  LEA R4, P3, R7, R28, 0x2 ;  /* 0x0000001c07047211 */ /* 0x000fc600078610ff */
[C---:B------:R-:W-:Y:S01]  /*8d0b0*/  IMAD R17, R6.reuse, c[0x0][0x198], R13 ;  /* 0x0000660006117a24 */ /* 0x040fe200078e020d */
[----:B------:R-:W-:Y:S02]  /*8d0c0*/  LEA R8, P6, R15, R28, 0x2 ;  /* 0x0000001c0f087211 */ /* 0x000fe400078c10ff */
[-C--:B------:R-:W-:Y:S01]  /*8d0d0*/  LEA.HI.X.SX32 R5, R7, R29.reuse, 0x2, P3 ;  /* 0x0000001d07057211 */ /* 0x080fe200018f16ff */
[----:B------:R-:W-:Y:S01]  /*8d0e0*/  IMAD R7, R6, c[0x0][0x198], R17 ;  /* 0x0000660006077a24 */ /* 0x000fe200078e0211 */
[----:B------:R-:W-:-:S03]  /*8d0f0*/  LEA.HI.X.SX32 R9, R15, R29, 0x2, P6 ;  /* 0x0000001d0f097211 */ /* 0x000fc600030f16ff */
[C---:B------:R-:W-:Y:S01]  /*8d100*/  IMAD R15, R6.reuse, c[0x0][0x198], R7 ;  /* 0x00006600060f7a24 */ /* 0x040fe200078e0207 */
[----:B------:R2:W-:Y:S03]  /*8d110*/  @P4 STG.E [R2.64], R43 ;  /* 0x0000002b02004986 */ /* 0x0005e6000c10190c */
[C---:B------:R-:W-:Y:S01]  /*8d120*/  IMAD R19, R6.reuse, c[0x0][0x198], R15 ;  /* 0x0000660006137a24 */ /* 0x040fe200078e020f */
[----:B------:R2:W-:Y:S01]  /*8d130*/  @P1 STG.E [R4.64], R47 ;  /* 0x0000002f04001986 */ /* 0x0005e2000c10190c */
[-C--:B-1----:R-:W-:Y:S02]  /*8d140*/  LEA R10, P6, R17, R28.reuse, 0x2 ;  /* 0x0000001c110a7211 */ /* 0x082fe400078c10ff */
[----:B------:R-:W-:Y:S01]  /*8d150*/  IMAD R0, R6, c[0x0][0x198], R19 ;  /* 0x0000660006007a24 */ /* 0x000fe200078e0213 */
[----:B------:R1:W-:Y:S01]  /*8d160*/  @P2 STG.E [R8.64], R51 ;  /* 0x0000003308002986 */ /* 0x0003e2000c10190c */
[----:B--2---:R-:W-:-:S02]  /*8d170*/  LEA R2, P1, R13, R28, 0x2 ;  /* 0x0000001c0d027211 */ /* 0x004fc400078210ff */
[-C--:B------:R-:W-:Y:S02]  /*8d180*/  LEA R12, P2, R7, R28.reuse, 0x2 ;  /* 0x0000001c070c7211 */ /* 0x080fe400078410ff */
[-C--:B------:R-:W-:Y:S02]  /*8d190*/  LEA.HI.X.SX32 R3, R13, R29.reuse, 0x2, P1 ;  /* 0x0000001d0d037211 */ /* 0x080fe400008f16ff */
[----:B------:R-:W-:Y:S02]  /*8d1a0*/  LEA R6, P1, R15, R28, 0x2 ;  /* 0x0000001c0f067211 */ /* 0x000fe400078210ff */
[-C--:B------:R-:W-:Y:S02]  /*8d1b0*/  LEA.HI.X.SX32 R11, R17, R29.reuse, 0x2, P6 ;  /* 0x0000001d110b7211 */ /* 0x080fe400030f16ff */
[----:B------:R-:W-:Y:S02]  /*8d1c0*/  LEA.HI.X.SX32 R13, R7, R29, 0x2, P2 ;  /* 0x0000001d070d7211 */ /* 0x000fe400010f16ff */
[----:B------:R-:W-:-:S02]  /*8d1d0*/  ISETP.LT.AND P4, PT, R240, c[0x0][0x17c], !P0 ;  /* 0x00005f00f0007a0c */ /* 0x000fc40004781270 */
[CC--:B------:R-:W-:Y:S02]  /*8d1e0*/  LEA R4, P6, R0.reuse, R28.reuse, 0x2 ;  /* 0x0000001c00047211 */ /* 0x0c0fe400078c10ff */
[-C--:B------:R-:W-:Y:S02]  /*8d1f0*/  LEA.HI.X.SX32 R7, R15, R29.reuse, 0x2, P1 ;  /* 0x0000001d0f077211 */ /* 0x080fe400008f16ff */
[-C--:B------:R-:W-:Y:S02]  /*8d200*/  LEA.HI.X.SX32 R5, R0, R29.reuse, 0x2, P6 ;  /* 0x0000001d00057211 */ /* 0x080fe400030f16ff */
[C---:B------:R-:W-:Y:S01]  /*8d210*/  LEA R28, P6, R19.reuse, R28, 0x2 ;  /* 0x0000001c131c7211 */ /* 0x040fe200078c10ff */
[----:B------:R1:W-:Y:S03]  /*8d220*/  @P5 STG.E [R2.64], R55 ;  /* 0x0000003702005986 */ /* 0x0003e6000c10190c */
[----:B------:R-:W-:-:S02]  /*8d230*/  LEA.HI.X.SX32 R29, R19, R29, 0x2, P6 ;  /* 0x0000001d131d7211 */ /* 0x000fc400030f16ff */
[----:B----4-:R-:W-:Y:S02]  /*8d240*/  ISETP.LT.AND P3, PT, R236, c[0x0][0x17c], !P0 ;  /* 0x00005f00ec007a0c */ /* 0x010fe40004761270 */
[----:B-----5:R-:W-:Y:S01]  /*8d250*/  ISETP.LT.AND P2, PT, R237, c[0x0][0x17c], !P0 ;  /* 0x00005f00ed007a0c */ /* 0x020fe20004741270 */
[----:B------:R1:W-:Y:S10]  /*8d260*/  @P4 STG.E [R10.64], R59 ;  /* 0x0000003b0a004986 */ /* 0x0003f4000c10190c */
[----:B------:R1:W-:Y:S04]  /*8d270*/  @P3 STG.E [R12.64], R63 ;  /* 0x0000003f0c003986 */ /* 0x0003e8000c10190c */
[----:B------:R1:W-:Y:S01]  /*8d280*/  @P2 STG.E [R6.64], R67 ;  /* 0x0000004306002986 */ /* 0x0003e2000c10190c */
[----:B---3--:R-:W-:-:S02]  /*8d290*/  ISETP.LT.AND P1, PT, R238, c[0x0][0x17c], !P0 ;  /* 0x00005f00ee007a0c */ /* 0x008fc40004721270 */
[----:B------:R-:W-:-:S11]  /*8d2a0*/  ISETP.LT.AND P0, PT, R239, c[0x0][0x17c], !P0 ;  /* 0x00005f00ef007a0c */ /* 0x000fd60004701270 */
[----:B------:R1:W-:Y:S02]  /*8d2b0*/  @P1 STG.E [R28.64], R71 ;  /* 0x000000471c001986 */ /* 0x0003e4000c10190c */
[----:B------:R-:W-:Y:S05]  /*8d2c0*/  @!P0 EXIT ;  /* 0x000000000000894d */ /* 0x000fea0003800000 */
[----:B------:R-:W-:Y:S01]  /*8d2d0*/  STG.E [R4.64], R75 ;  /* 0x0000004b04007986 */ /* 0x000fe2000c10190c */
[----:B------:R-:W-:Y:S05]  /*8d2e0*/  EXIT ;  /* 0x000000000000794d */ /* 0x000fea0003800000 */
.L_x_2:
[----:B------:R-:W-:-:S00]  /*8d2f0*/  BRA `(.L_x_2) ;  /* 0xfffffff000007947 */ /* 0x000fc0000383ffff */
[----:B------:R-:W-:-:S00]  /*8d300*/  NOP ;  /* 0x0000000000007918 */ /* 0x000fc00000000000 */
[----:B------:R-:W-:-:S00]  /*8d310*/  NOP ;  /* 0x0000000000007918 */ /* 0x000fc00000000000 */
[----:B------:R-:W-:-:S00]  /*8d320*/  NOP ;  /* 0x0000000000007918 */ /* 0x000fc00000000000 */
[----:B------:R-:W-:-:S00]  /*8d330*/  NOP ;  /* 0x0000000000007918 */ /* 0x000fc00000000000 */
[----:B------:R-:W-:-:S00]  /*8d340*/  NOP ;  /* 0x0000000000007918 */ /* 0x000fc00000000000 */
[----:B------:R-:W-:-:S00]  /*8d350*/  NOP ;  /* 0x0000000000007918 */ /* 0x000fc00000000000 */
[----:B------:R-:W-:-:S00]  /*8d360*/  NOP ;  /* 0x0000000000007918 */ /* 0x000fc00000000000 */
[----:B------:R-:W-:-:S00]  /*8d370*/  NOP ;  /* 0x0000000000007918 */ /* 0x000fc00000000000 */
.L_x_3:


//--------------------- .nv.shared.matmul_kernel  --------------------------
	.section	.nv.shared.matmul_kernel,"aw",@nobits
	.sectionflags	@""
	.align	16
